def matmul_kernel(
    a_ptr,
    b_ptr,
    c_ptr,
    M,
    N,
    K,
    stride_am,
    stride_ak,
    stride_bk,
    stride_bn,
    stride_cm,
    stride_cn,
    BLOCK_M: tl.constexpr,
    BLOCK_N: tl.constexpr,
    BLOCK_K: tl.constexpr,
    GROUP_M: tl.constexpr,
):
    pid = tl.program_id(axis=0)
    num_pid_m = tl.cdiv(M, BLOCK_M)
    num_pid_n = tl.cdiv(N, BLOCK_N)
    num_pid_in_group = GROUP_M * num_pid_n
    group_id = pid // num_pid_in_group
    first_pid_m = group_id * GROUP_M
    group_size_m = min(num_pid_m - first_pid_m, GROUP_M)
    pid_m = first_pid_m + ((pid % num_pid_in_group) % group_size_m)
    pid_n = (pid % num_pid_in_group) // group_size_m

    offs_am = (pid_m * BLOCK_M + tl.arange(0, BLOCK_M)) % M
    offs_bn = (pid_n * BLOCK_N + tl.arange(0, BLOCK_N)) % N
    offs_k = tl.arange(0, BLOCK_K)
    a_ptrs = a_ptr + offs_am[:, None] * stride_am + offs_k[None, :] * stride_ak
    b_ptrs = b_ptr + offs_k[:, None] * stride_bk + offs_bn[None, :] * stride_bn

    acc = tl.zeros((BLOCK_M, BLOCK_N), dtype=tl.float32)
    for kk in range(0, tl.cdiv(K, BLOCK_K)):
        a = tl.load(a_ptrs, mask=offs_k[None, :] < K - kk * BLOCK_K, other=0.0)
        b = tl.load(b_ptrs, mask=offs_k[:, None] < K - kk * BLOCK_K, other=0.0)
        acc = tl.dot(a, b, acc)
        a_ptrs += BLOCK_K * stride_ak
        b_ptrs += BLOCK_K * stride_bk

    c = acc.to(c_ptr.dtype.element_ty)
    offs_cm = pid_m * BLOCK_M + tl.arange(0, BLOCK_M)
    offs_cn = pid_n * BLOCK_N + tl.arange(0, BLOCK_N)
    c_ptrs = c_ptr + offs_cm[:, None] * stride_cm + offs_cn[None, :] * stride_cn
    mask = (offs_cm[:, None] < M) & (offs_cn[None, :] < N)
    tl.store(c_ptrs, c, mask=mask)

# config = {"BLOCK_K": 32, "BLOCK_M": 256, "BLOCK_N": 64, "GROUP_M": 8, "arch": "sm_100", "dtype": "fp8e5m2", "num_ctas": 1, "num_stages": 3, "num_warps": 1}
# arch = sm_100


// ===== COMPILED SASS (sm_100a) =====

	.target	sm_100a

	.elftype	@"ET_EXEC"


//--------------------- .note.nv.tkinfo           --------------------------
	.section	.note.nv.tkinfo,"",@"SHT_NOTE"
	.sectionflags	@"SHF_NOTE_NV_TKINFO"
	.tkinfo
        /*0018*/ 	.word	0x00000081
        /*0030*/ 	.string	""
        /*0030*/ 	.string	"ptxas-blackwell"
        /*0030*/ 	.string	"Cuda compilation tools, release 12.9, V12.9.86"
        /*0030*/ 	.string	"Build cuda_12.9.r12.9/compiler.36037853_0"
        /*0030*/ 	.string	"-v  -suppress-debug-info  -lineinfo  -arch sm_100a "



//--------------------- .note.nv.cuver            --------------------------
	.section	.note.nv.cuver,"",@"SHT_NOTE"
	.sectionflags	@"SHF_NOTE_NV_CUVER"
        /*0018*/ 	.short	0x0001
        /*001a*/ 	.short	0x0064
        /*001c*/ 	.short	0x0001
        /*001e*/ 	.short	0x0000
        /*0020*/ 	.short	0x0001
        /*0022*/ 	.short	0x0000


//--------------------- .nv.info                  --------------------------
	.section	.nv.info,"",@"SHT_CUDA_INFO"
	.align	4


	//----- nvinfo : EIATTR_REGCOUNT
	.align		4
        /*0000*/ 	.byte	0x04, 0x2f
        /*0002*/ 	.short	(.L_1 - .L_0)
	.align		4
.L_0:
        /*0004*/ 	.word	index@(matmul_kernel)
        /*0008*/ 	.word	0x00000040


	//----- nvinfo : EIATTR_FRAME_SIZE
	.align		4
.L_1:
        /*000c*/ 	.byte	0x04, 0x11
        /*000e*/ 	.short	(.L_3 - .L_2)
	.align		4
.L_2:
        /*0010*/ 	.word	index@(matmul_kernel)
        /*0014*/ 	.word	0x00002020


	//----- nvinfo : EIATTR_MIN_STACK_SIZE
	.align		4
.L_3:
        /*0018*/ 	.byte	0x04, 0x12
        /*001a*/ 	.short	(.L_5 - .L_4)
	.align		4
.L_4:
        /*001c*/ 	.word	index@(matmul_kernel)
        /*0020*/ 	.word	0x00002020
.L_5:


//--------------------- .nv.info.matmul_kernel    --------------------------
	.section	.nv.info.matmul_kernel,"",@"SHT_CUDA_INFO"
	.sectionflags	@""
	.align	4


	//----- nvinfo : EIATTR_CUDA_API_VERSION
	.align		4
        /*0000*/ 	.byte	0x04, 0x37
        /*0002*/ 	.short	(.L_7 - .L_6)
.L_6:
        /*0004*/ 	.word	0x00000081


	//----- nvinfo : EIATTR_KPARAM_INFO
	.align		4
.L_7:
        /*0008*/ 	.byte	0x04, 0x17
        /*000a*/ 	.short	(.L_9 - .L_8)
.L_8:
        /*000c*/ 	.word	0x00000000
        /*0010*/ 	.short	0x000d
        /*0012*/ 	.short	0x0048
        /*0014*/ 	.byte	0x00, 0xf4, 0x21, 0x00


	//----- nvinfo : EIATTR_KPARAM_INFO
	.align		4
.L_9:
        /*0018*/ 	.byte	0x04, 0x17
        /*001a*/ 	.short	(.L_11 - .L_10)
.L_10:
        /*001c*/ 	.word	0x00000000
        /*0020*/ 	.short	0x000c
        /*0022*/ 	.short	0x0040
        /*0024*/ 	.byte	0x00, 0xf4, 0x21, 0x00


	//----- nvinfo : EIATTR_KPARAM_INFO
	.align		4
.L_11:
        /*0028*/ 	.byte	0x04, 0x17
        /*002a*/ 	.short	(.L_13 - .L_12)
.L_12:
        /*002c*/ 	.word	0x00000000
        /*0030*/ 	.short	0x000b
        /*0032*/ 	.short	0x0038
        /*0034*/ 	.byte	0x00, 0xf0, 0x11, 0x00


	//----- nvinfo : EIATTR_KPARAM_INFO
	.align		4
.L_13:
        /*0038*/ 	.byte	0x04, 0x17
        /*003a*/ 	.short	(.L_15 - .L_14)
.L_14:
        /*003c*/ 	.word	0x00000000
        /*0040*/ 	.short	0x000a
        /*0042*/ 	.short	0x0034
        /*0044*/ 	.byte	0x00, 0xf0, 0x11, 0x00


	//----- nvinfo : EIATTR_KPARAM_INFO
	.align		4
.L_15:
        /*0048*/ 	.byte	0x04, 0x17
        /*004a*/ 	.short	(.L_17 - .L_16)
.L_16:
        /*004c*/ 	.word	0x00000000
        /*0050*/ 	.short	0x0009
        /*0052*/ 	.short	0x0030
        /*0054*/ 	.byte	0x00, 0xf0, 0x11, 0x00


	//----- nvinfo : EIATTR_KPARAM_INFO
	.align		4
.L_17:
        /*0058*/ 	.byte	0x04, 0x17
        /*005a*/ 	.short	(.L_19 - .L_18)
.L_18:
        /*005c*/ 	.word	0x00000000
        /*0060*/ 	.short	0x0008
        /*0062*/ 	.short	0x002c
        /*0064*/ 	.byte	0x00, 0xf0, 0x11, 0x00


	//----- nvinfo : EIATTR_KPARAM_INFO
	.align		4
.L_19:
        /*0068*/ 	.byte	0x04, 0x17
        /*006a*/ 	.short	(.L_21 - .L_20)
.L_20:
        /*006c*/ 	.word	0x00000000
        /*0070*/ 	.short	0x0007
        /*0072*/ 	.short	0x0028
        /*0074*/ 	.byte	0x00, 0xf0, 0x11, 0x00


	//----- nvinfo : EIATTR_KPARAM_INFO
	.align		4
.L_21:
        /*0078*/ 	.byte	0x04, 0x17
        /*007a*/ 	.short	(.L_23 - .L_22)
.L_22:
        /*007c*/ 	.word	0x00000000
        /*0080*/ 	.short	0x0006
        /*0082*/ 	.short	0x0024
        /*0084*/ 	.byte	0x00, 0xf0, 0x11, 0x00


	//----- nvinfo : EIATTR_KPARAM_INFO
	.align		4
.L_23:
        /*0088*/ 	.byte	0x04, 0x17
        /*008a*/ 	.short	(.L_25 - .L_24)
.L_24:
        /*008c*/ 	.word	0x00000000
        /*0090*/ 	.short	0x0005
        /*0092*/ 	.short	0x0020
        /*0094*/ 	.byte	0x00, 0xf0, 0x11, 0x00


	//----- nvinfo : EIATTR_KPARAM_INFO
	.align		4
.L_25:
        /*0098*/ 	.byte	0x04, 0x17
        /*009a*/ 	.short	(.L_27 - .L_26)
.L_26:
        /*009c*/ 	.word	0x00000000
        /*00a0*/ 	.short	0x0004
        /*00a2*/ 	.short	0x001c
        /*00a4*/ 	.byte	0x00, 0xf0, 0x11, 0x00


	//----- nvinfo : EIATTR_KPARAM_INFO
	.align		4
.L_27:
        /*00a8*/ 	.byte	0x04, 0x17
        /*00aa*/ 	.short	(.L_29 - .L_28)
.L_28:
        /*00ac*/ 	.word	0x00000000
        /*00b0*/ 	.short	0x0003
        /*00b2*/ 	.short	0x0018
        /*00b4*/ 	.byte	0x00, 0xf0, 0x11, 0x00


	//----- nvinfo : EIATTR_KPARAM_INFO
	.align		4
.L_29:
        /*00b8*/ 	.byte	0x04, 0x17
        /*00ba*/ 	.short	(.L_31 - .L_30)
.L_30:
        /*00bc*/ 	.word	0x00000000
        /*00c0*/ 	.short	0x0002
        /*00c2*/ 	.short	0x0010
        /*00c4*/ 	.byte	0x00, 0xf4, 0x21, 0x00


	//----- nvinfo : EIATTR_KPARAM_INFO
	.align		4
.L_31:
        /*00c8*/ 	.byte	0x04, 0x17
        /*00ca*/ 	.short	(.L_33 - .L_32)
.L_32:
        /*00cc*/ 	.word	0x00000000
        /*00d0*/ 	.short	0x0001
        /*00d2*/ 	.short	0x0008
        /*00d4*/ 	.byte	0x00, 0xf4, 0x21, 0x00


	//----- nvinfo : EIATTR_KPARAM_INFO
	.align		4
.L_33:
        /*00d8*/ 	.byte	0x04, 0x17
        /*00da*/ 	.short	(.L_35 - .L_34)
.L_34:
        /*00dc*/ 	.word	0x00000000
        /*00e0*/ 	.short	0x0000
        /*00e2*/ 	.short	0x0000
        /*00e4*/ 	.byte	0x00, 0xf4, 0x21, 0x00


	//----- nvinfo : EIATTR_SPARSE_MMA_MASK
	.align		4
.L_35:
        /*00e8*/ 	.byte	0x03, 0x50
        /*00ea*/ 	.short	0x0000


	//----- nvinfo : EIATTR_MAXREG_COUNT
	.align		4
        /*00ec*/ 	.byte	0x03, 0x1b
        /*00ee*/ 	.short	0x00ff


	//----- nvinfo : EIATTR_NUM_BARRIERS
	.align		4
        /*00f0*/ 	.byte	0x02, 0x4c
        /*00f2*/ 	.byte	0x01
	.zero		1


	//----- nvinfo : EIATTR_ANNOTATIONS
	.align		4
        /*00f4*/ 	.byte	0x04, 0x55
        /*00f6*/ 	.short	(.L_37 - .L_36)


	//   ....[0]....
.L_36:
        /*00f8*/ 	.word	0x00000001
        /*00fc*/ 	.byte	0x50, 0x01, 0x00, 0x00, 0x01, 0x00, 0x00, 0x00, 0x80, 0x01, 0x00, 0x00, 0x01, 0x00, 0x00, 0x00
        /* <DEDUP_REMOVED lines=672> */
        /*2b0c*/ 	.byte	0xc0, 0xa4, 0x00, 0x00, 0x01, 0x00, 0x00, 0x00, 0xd0, 0xa4, 0x00, 0x00


	//----- nvinfo : EIATTR_COOP_GROUP_MASK_REGIDS
	.align		4
.L_37:
        /*2b18*/ 	.byte	0x04, 0x29
        /*2b1a*/ 	.short	(.L_39 - .L_38)


	//   ....[0]....
.L_38:
        /*2b1c*/ 	.word	0xffffffff


	//   ....[1]....
        /*2b20*/ 	.word	0xffffffff


	//   ....[2]....
        /*2b24*/ 	.word	0xffffffff


	//   ....[3]....
        /*2b28*/ 	.word	0xffffffff


	//   ....[4]....
        /*2b2c*/ 	.word	0xffffffff


	//   ....[5]....
        /*2b30*/ 	.word	0xffffffff


	//   ....[6]....
        /*2b34*/ 	.word	0xffffffff


	//   ....[7]....
        /*2b38*/ 	.word	0xffffffff


	//   ....[8]....
        /*2b3c*/ 	.word	0xffffffff


	//   ....[9]....
        /*2b40*/ 	.word	0xffffffff


	//   ....[10]....
        /*2b44*/ 	.word	0xffffffff


	//   ....[11]....
        /*2b48*/ 	.word	0xffffffff


	//   ....[12]....
        /*2b4c*/ 	.word	0xffffffff


	//   ....[13]....
        /*2b50*/ 	.word	0xffffffff


	//   ....[14]....
        /*2b54*/ 	.word	0xffffffff


	//   ....[15]....
        /*2b58*/ 	.word	0xffffffff


	//   ....[16]....
        /*2b5c*/ 	.word	0xffffffff


	//   ....[17]....
        /*2b60*/ 	.word	0xffffffff


	//   ....[18]....
        /*2b64*/ 	.word	0xffffffff


	//   ....[19]....
        /*2b68*/ 	.word	0xffffffff


	//   ....[20]....
        /*2b6c*/ 	.word	0xffffffff


	//   ....[21]....
        /*2b70*/ 	.word	0xffffffff


	//   ....[22]....
        /*2b74*/ 	.word	0xffffffff


	//   ....[23]....
        /*2b78*/ 	.word	0xffffffff


	//   ....[24]....
        /*2b7c*/ 	.word	0xffffffff


	//   ....[25]....
        /*2b80*/ 	.word	0xffffffff


	//   ....[26]....
        /*2b84*/ 	.word	0xffffffff


	//   ....[27]....
        /*2b88*/ 	.word	0xffffffff


	//   ....[28]....
        /*2b8c*/ 	.word	0xffffffff


	//   ....[29]....
        /*2b90*/ 	.word	0xffffffff


	//   ....[30]....
        /*2b94*/ 	.word	0xffffffff


	//   ....[31]....
        /*2b98*/ 	.word	0xffffffff


	//   ....[32]....
        /*2b9c*/ 	.word	0xffffffff


	//   ....[33]....
        /*2ba0*/ 	.word	0xffffffff


	//   ....[34]....
        /*2ba4*/ 	.word	0xffffffff


	//   ....[35]....
        /*2ba8*/ 	.word	0xffffffff


	//   ....[36]....
        /*2bac*/ 	.word	0xffffffff


	//   ....[37]....
        /*2bb0*/ 	.word	0xffffffff


	//   ....[38]....
        /*2bb4*/ 	.word	0xffffffff


	//   ....[39]....
        /*2bb8*/ 	.word	0xffffffff


	//   ....[40]....
        /*2bbc*/ 	.word	0xffffffff


	//   ....[41]....
        /*2bc0*/ 	.word	0xffffffff


	//   ....[42]....
        /*2bc4*/ 	.word	0xffffffff


	//   ....[43]....
        /*2bc8*/ 	.word	0xffffffff


	//   ....[44]....
        /*2bcc*/ 	.word	0xffffffff


	//   ....[45]....
        /*2bd0*/ 	.word	0xffffffff


	//   ....[46]....
        /*2bd4*/ 	.word	0xffffffff


	//   ....[47]....
        /*2bd8*/ 	.word	0xffffffff


	//   ....[48]....
        /*2bdc*/ 	.word	0xffffffff


	//   ....[49]....
        /*2be0*/ 	.word	0xffffffff


	//   ....[50]....
        /*2be4*/ 	.word	0xffffffff


	//   ....[51]....
        /*2be8*/ 	.word	0xffffffff


	//   ....[52]....
        /*2bec*/ 	.word	0xffffffff


	//   ....[53]....
        /*2bf0*/ 	.word	0xffffffff


	//   ....[54]....
        /*2bf4*/ 	.word	0xffffffff


	//   ....[55]....
        /*2bf8*/ 	.word	0xffffffff


	//   ....[56]....
        /*2bfc*/ 	.word	0xffffffff


	//   ....[57]....
        /*2c00*/ 	.word	0xffffffff


	//   ....[58]....
        /*2c04*/ 	.word	0xffffffff


	//   ....[59]....
        /*2c08*/ 	.word	0xffffffff


	//   ....[60]....
        /*2c0c*/ 	.word	0xffffffff


	//   ....[61]....
        /*2c10*/ 	.word	0xffffffff


	//   ....[62]....
        /*2c14*/ 	.word	0xffffffff


	//----- nvinfo : EIATTR_COOP_GROUP_INSTR_OFFSETS
	.align		4
.L_39:
        /*2c18*/ 	.byte	0x04, 0x28
        /*2c1a*/ 	.short	(.L_41 - .L_40)


	//   ....[0]....
.L_40:
        /*2c1c*/ 	.word	0x000394f0


	//   ....[1]....
        /*2c20*/ 	.word	0x0003a130


	//   ....[2]....
        /*2c24*/ 	.word	0x0003a150


	//   ....[3]....
        /*2c28*/ 	.word	0x0003a1b0


	//   ....[4]....
        /*2c2c*/ 	.word	0x0003a200


	//   ....[5]....
        /*2c30*/ 	.word	0x0003a360


	//   ....[6]....
        /*2c34*/ 	.word	0x0003a380


	//   ....[7]....
        /*2c38*/ 	.word	0x0003a470


	//   ....[8]....
        /*2c3c*/ 	.word	0x0003a4d0


	//   ....[9]....
        /*2c40*/ 	.word	0x0003a530


	//   ....[10]....
        /*2c44*/ 	.word	0x0003a590


	//   ....[11]....
        /*2c48*/ 	.word	0x0003a670


	//   ....[12]....
        /*2c4c*/ 	.word	0x0003a740


	//   ....[13]....
        /*2c50*/ 	.word	0x0003a760


	//   ....[14]....
        /*2c54*/ 	.word	0x0003a790


	//   ....[15]....
        /*2c58*/ 	.word	0x0003a8a0


	//   ....[16]....
        /*2c5c*/ 	.word	0x0003a8d0


	//   ....[17]....
        /*2c60*/ 	.word	0x0003a980


	//   ....[18]....
        /*2c64*/ 	.word	0x0003aaf0


	//   ....[19]....
        /*2c68*/ 	.word	0x0003ab10


	//   ....[20]....
        /*2c6c*/ 	.word	0x0003ab40


	//   ....[21]....
        /*2c70*/ 	.word	0x0003aba0


	//   ....[22]....
        /*2c74*/ 	.word	0x0003acb0


	//   ....[23]....
        /*2c78*/ 	.word	0x0003acd0


	//   ....[24]....
        /*2c7c*/ 	.word	0x0003ad30


	//   ....[25]....
        /*2c80*/ 	.word	0x0003aef0


	//   ....[26]....
        /*2c84*/ 	.word	0x0003af10


	//   ....[27]....
        /*2c88*/ 	.word	0x0003af70


	//   ....[28]....
        /*2c8c*/ 	.word	0x0003afb0


	//   ....[29]....
        /*2c90*/ 	.word	0x0003b000


	//   ....[30]....
        /*2c94*/ 	.word	0x0003b080


	//   ....[31]....
        /*2c98*/ 	.word	0x0003b0f0


	//   ....[32]....
        /*2c9c*/ 	.word	0x0003b150


	//   ....[33]....
        /*2ca0*/ 	.word	0x0003b2a0


	//   ....[34]....
        /*2ca4*/ 	.word	0x0003b2c0


	//   ....[35]....
        /*2ca8*/ 	.word	0x0003b330


	//   ....[36]....
        /*2cac*/ 	.word	0x0003b370


	//   ....[37]....
        /*2cb0*/ 	.word	0x0003b420


	//   ....[38]....
        /*2cb4*/ 	.word	0x0003b490


	//   ....[39]....
        /*2cb8*/ 	.word	0x0003b5b0


	//   ....[40]....
        /*2cbc*/ 	.word	0x0003b600


	//   ....[41]....
        /*2cc0*/ 	.word	0x0003b640


	//   ....[42]....
        /*2cc4*/ 	.word	0x0003b740


	//   ....[43]....
        /*2cc8*/ 	.word	0x0003b780


	//   ....[44]....
        /*2ccc*/ 	.word	0x0003b870


	//   ....[45]....
        /*2cd0*/ 	.word	0x0003b8a0


	//   ....[46]....
        /*2cd4*/ 	.word	0x0003b990


	//   ....[47]....
        /*2cd8*/ 	.word	0x0003ba10


	//   ....[48]....
        /*2cdc*/ 	.word	0x0003ba30


	//   ....[49]....
        /*2ce0*/ 	.word	0x0003bb80


	//   ....[50]....
        /*2ce4*/ 	.word	0x0003bba0


	//   ....[51]....
        /*2ce8*/ 	.word	0x0003bc30


	//   ....[52]....
        /*2cec*/ 	.word	0x0003bc80


	//   ....[53]....
        /*2cf0*/ 	.word	0x0003bd30


	//   ....[54]....
        /*2cf4*/ 	.word	0x0003bde0


	//   ....[55]....
        /*2cf8*/ 	.word	0x0003bf60


	//   ....[56]....
        /*2cfc*/ 	.word	0x0003bf80


	//   ....[57]....
        /*2d00*/ 	.word	0x0003bfd0


	//   ....[58]....
        /*2d04*/ 	.word	0x0003c050


	//   ....[59]....
        /*2d08*/ 	.word	0x0003c090


	//   ....[60]....
        /*2d0c*/ 	.word	0x0003c0b0


	//   ....[61]....
        /*2d10*/ 	.word	0x0003c1f0


	//   ....[62]....
        /*2d14*/ 	.word	0x0003c360


	//----- nvinfo : EIATTR_VRC_CTA_INIT_COUNT
	.align		4
.L_41:
        /*2d18*/ 	.byte	0x02, 0x4a
	.zero		1
	.zero		1


	//----- nvinfo : EIATTR_EXIT_INSTR_OFFSETS
	.align		4
        /*2d1c*/ 	.byte	0x04, 0x1c
        /*2d1e*/ 	.short	(.L_43 - .L_42)


	//   ....[0]....
.L_42:
        /*2d20*/ 	.word	0x0004deb0


	//   ....[1]....
        /*2d24*/ 	.word	0x0004ded0


	//----- nvinfo : EIATTR_REQNTID
	.align		4
.L_43:
        /*2d28*/ 	.byte	0x04, 0x10
        /*2d2a*/ 	.short	(.L_45 - .L_44)
.L_44:
        /*2d2c*/ 	.word	0x00000020
        /*2d30*/ 	.word	0x00000001
        /*2d34*/ 	.word	0x00000001


	//----- nvinfo : EIATTR_CBANK_PARAM_SIZE
	.align		4
.L_45:
        /*2d38*/ 	.byte	0x03, 0x19
        /*2d3a*/ 	.short	0x0050


	//----- nvinfo : EIATTR_PARAM_CBANK
	.align		4
        /*2d3c*/ 	.byte	0x04, 0x0a
        /*2d3e*/ 	.short	(.L_47 - .L_46)
	.align		4
.L_46:
        /*2d40*/ 	.word	index@(.nv.constant0.matmul_kernel)
        /*2d44*/ 	.short	0x0380
        /*2d46*/ 	.short	0x0050


	//----- nvinfo : EIATTR_SW_WAR
	.align		4
.L_47:
        /*2d48*/ 	.byte	0x04, 0x36
        /*2d4a*/ 	.short	(.L_49 - .L_48)
.L_48:
        /*2d4c*/ 	.word	0x00000008
.L_49:


//--------------------- .nv.compat                --------------------------
	.section	.nv.compat,"",@"SHT_CUDA_COMPAT_INFO"
	.align	4
        /*0000*/ 	.byte	0x02, 0x02, 0x02, 0x00, 0x02, 0x05, 0x05, 0x00, 0x02, 0x03, 0x00, 0x00, 0x02, 0x06, 0x01, 0x00


//--------------------- .nv.callgraph             --------------------------
	.section	.nv.callgraph,"",@"SHT_CUDA_CALLGRAPH"
	.align	4
	.sectionentsize	8
	.align		4
        /*0000*/ 	.word	0x00000000
	.align		4
        /*0004*/ 	.word	0xffffffff
	.align		4
        /*0008*/ 	.word	0x00000000
	.align		4
        /*000c*/ 	.word	0xfffffffe
	.align		4
        /*0010*/ 	.word	0x00000000
	.align		4
        /*0014*/ 	.word	0xfffffffd
	.align		4
        /*0018*/ 	.word	0x00000000
	.align		4
        /*001c*/ 	.word	0xfffffffc


//--------------------- .text.matmul_kernel       --------------------------
	.section	.text.matmul_kernel,"ax",@progbits
	.align	128
        .global         matmul_kernel
        .type           matmul_kernel,@function
        .size           matmul_kernel,(.L_x_3 - matmul_kernel)
        .other          matmul_kernel,@"STO_CUDA_ENTRY STV_DEFAULT"
matmul_kernel:
.text.matmul_kernel:
[----:B------:R-:W0:Y:S08]  /*0000*/  LDC R1, c[0x0][0x37c] ;  /* 0x0000df00ff017b82 */ /* 0x000e300000000800 */
[----:B------:R-:W1:Y:S01]  /*0010*/  LDC.64 R2, c[0x0][0x398] ;  /* 0x0000e600ff027b82 */ /* 0x000e620000000a00 */
[----:B0-----:R-:W-:Y:S01]  /*0020*/  VIADD R1, R1, 0xffffdfe0 ;  /* 0xffffdfe001017836 */ /* 0x001fe20000000000 */
[----:B------:R-:W0:Y:S01]  /*0030*/  S2R R5, SR_CTAID.X ;  /* 0x0000000000057919 */ /* 0x000e220000002500 */
[----:B------:R-:W2:Y:S01]  /*0040*/  LDCU UR20, c[0x0][0x3a0] ;  /* 0x00007400ff1477ac */ /* 0x000ea20008000800 */
[----:B------:R-:W-:-:S02]  /*0050*/  CS2R R56, SRZ ;  /* 0x0000000000387805 */ /* 0x000fc4000001ff00 */
[----:B------:R-:W-:Y:S01]  /*0060*/  CS2R R58, SRZ ;  /* 0x00000000003a7805 */ /* 0x000fe2000001ff00 */
[----:B------:R-:W3:Y:S01]  /*0070*/  S2R R12, SR_TID.X ;  /* 0x00000000000c7919 */ /* 0x000ee20000002100 */
[----:B------:R-:W-:Y:S01]  /*0080*/  CS2R R52, SRZ ;  /* 0x0000000000347805 */ /* 0x000fe2000001ff00 */
[----:B------:R-:W4:Y:S01]  /*0090*/  S2UR UR4, SR_CgaCtaId ;  /* 0x00000000000479c3 */ /* 0x000f220000008800 */
[----:B------:R-:W-:Y:S02]  /*00a0*/  CS2R R54, SRZ ;  /* 0x0000000000367805 */ /* 0x000fe4000001ff00 */
[----:B------:R-:W-:Y:S02]  /*00b0*/  CS2R R48, SRZ ;  /* 0x0000000000307805 */ /* 0x000fe4000001ff00 */
[----:B------:R-:W-:Y:S02]  /*00c0*/  CS2R R50, SRZ ;  /* 0x0000000000327805 */ /* 0x000fe4000001ff00 */
[----:B------:R-:W-:-:S02]  /*00d0*/  CS2R R44, SRZ ;  /* 0x00000000002c7805 */ /* 0x000fc4000001ff00 */
[----:B------:R-:W-:Y:S02]  /*00e0*/  CS2R R46, SRZ ;  /* 0x00000000002e7805 */ /* 0x000fe4000001ff00 */
[----:B------:R-:W-:Y:S02]  /*00f0*/  CS2R R40, SRZ ;  /* 0x0000000000287805 */ /* 0x000fe4000001ff00 */
[----:B------:R-:W-:Y:S01]  /*0100*/  CS2R R42, SRZ ;  /* 0x00000000002a7805 */ /* 0x000fe2000001ff00 */
[----:B------:R-:W-:Y:S01]  /*0110*/  UMOV UR5, 0x400 ;  /* 0x0000040000057882 */ /* 0x000fe20000000000 */
[----:B------:R-:W3:Y:S01]  /*0120*/  LDCU.64 UR44, c[0x0][0x358] ;  /* 0x00006b00ff2c77ac */ /* 0x000ee20008000a00 */
[----:B--2---:R-:W-:Y:S01]  /*0130*/  UIADD3 UR20, UPT, UPT, UR20, 0x1f, URZ ;  /* 0x0000001f14147890 */ /* 0x004fe2000fffe0ff */
[----:B-1----:R-:W-:Y:S01]  /*0140*/  IMAD.MOV.U32 R25, RZ, RZ, R2 ;  /* 0x000000ffff197224 */ /* 0x002fe200078e0002 */
[----:B------:R1:W-:Y:S01]  /*0150*/  STL.64 [R1+0x60], R2 ;  /* 0x0000600201007387 */ /* 0x0003e20000100a00 */
[----:B------:R-:W-:Y:S01]  /*0160*/  IMAD.MOV.U32 R0, RZ, RZ, R3 ;  /* 0x000000ffff007224 */ /* 0x000fe200078e0003 */
[----:B------:R-:W-:-:S02]  /*0170*/  UISETP.GE.AND UP0, UPT, UR20, 0x20, UPT ;  /* 0x000000201400788c */ /* 0x000fc4000bf06270 */
[----:B------:R2:W-:Y:S01]  /*0180*/  STL [R1+0x1658], R25 ;  /* 0x0016581901007387 */ /* 0x0005e20000100800 */
[----:B------:R-:W-:Y:S01]  /*0190*/  VIADD R0, R0, 0x3f ;  /* 0x0000003f00007836 */ /* 0x000fe20000000000 */
[----:B----4-:R-:W-:Y:S02]  /*01a0*/  ULEA UR5, UR4, UR5, 0x18 ;  /* 0x0000000504057291 */ /* 0x010fe4000f8ec0ff */
[----:B------:R-:W-:Y:S01]  /*01b0*/  STL [R1+0x10], RZ ;  /* 0x000010ff01007387 */ /* 0x000fe20000100800 */
[----:B0-----:R-:W-:-:S03]  /*01c0*/  IABS R8, R5 ;  /* 0x0000000500087213 */ /* 0x001fc60000000000 */
[----:B------:R-:W-:Y:S01]  /*01d0*/  STL [R1+0x14], RZ ;  /* 0x000014ff01007387 */ /* 0x000fe20000100800 */
[----:B-1----:R-:W-:-:S03]  /*01e0*/  SHF.R.S32.HI R3, RZ, 0x1f, R0 ;  /* 0x0000001fff037819 */ /* 0x002fc60000011400 */
[----:B------:R-:W-:Y:S01]  /*01f0*/  STL [R1+0x18], RZ ;  /* 0x000018ff01007387 */ /* 0x000fe20000100800 */
[----:B------:R-:W-:-:S03]  /*0200*/  LEA.HI R3, R3, R0, RZ, 0x6 ;  /* 0x0000000003037211 */ /* 0x000fc600078f30ff */
[----:B------:R-:W-:Y:S01]  /*0210*/  STL [R1+0x1c], RZ ;  /* 0x00001cff01007387 */ /* 0x000fe20000100800 */
[----:B------:R-:W-:-:S03]  /*0220*/  SHF.R.S32.HI R3, RZ, 0x6, R3 ;  /* 0x00000006ff037819 */ /* 0x000fc60000011403 */
[----:B------:R-:W-:Y:S02]  /*0230*/  STL [R1+0x30], RZ ;  /* 0x000030ff01007387 */ /* 0x000fe40000100800 */
[----:B------:R-:W-:Y:S02]  /*0240*/  IMAD.SHL.U32 R4, R3, 0x8, RZ ;  /* 0x0000000803047824 */ /* 0x000fe400078e00ff */
[----:B------:R-:W-:Y:S03]  /*0250*/  STL [R1+0x34], RZ ;  /* 0x000034ff01007387 */ /* 0x000fe60000100800 */
[-C--:B------:R-:W-:Y:S01]  /*0260*/  IABS R7, R4.reuse ;  /* 0x0000000400077213 */ /* 0x080fe20000000000 */
[----:B------:R-:W-:Y:S01]  /*0270*/  STL [R1+0x38], RZ ;  /* 0x000038ff01007387 */ /* 0x000fe20000100800 */
[----:B------:R-:W-:Y:S02]  /*0280*/  IABS R10, R4 ;  /* 0x00000004000a7213 */ /* 0x000fe40000000000 */
[----:B------:R-:W0:Y:S01]  /*0290*/  I2F.RP R0, R7 ;  /* 0x0000000700007306 */ /* 0x000e220000209400 */
[----:B------:R-:W-:Y:S04]  /*02a0*/  STL [R1+0x3c], RZ ;  /* 0x00003cff01007387 */ /* 0x000fe80000100800 */
[----:B------:R-:W-:Y:S04]  /*02b0*/  STL [R1+0x50], RZ ;  /* 0x000050ff01007387 */ /* 0x000fe80000100800 */
[----:B------:R-:W-:Y:S04]  /*02c0*/  STL [R1+0x54], RZ ;  /* 0x000054ff01007387 */ /* 0x000fe80000100800 */
[----:B------:R-:W-:Y:S01]  /*02d0*/  STL [R1+0x58], RZ ;  /* 0x000058ff01007387 */ /* 0x000fe20000100800 */
[----:B0-----:R-:W0:Y:S03]  /*02e0*/  MUFU.RCP R0, R0 ;  /* 0x0000000000007308 */ /* 0x001e260000001000 */
[----:B------:R-:W-:Y:S04]  /*02f0*/  STL [R1+0x5c], RZ ;  /* 0x00005cff01007387 */ /* 0x000fe80000100800 */
[----:B------:R-:W-:Y:S04]  /*0300*/  STL [R1+0x7a0], RZ ;  /* 0x0007a0ff01007387 */ /* 0x000fe80000100800 */
[----:B------:R-:W-:Y:S04]  /*0310*/  STL [R1+0x7a4], RZ ;  /* 0x0007a4ff01007387 */ /* 0x000fe80000100800 */
[----:B------:R-:W-:Y:S01]  /*0320*/  STL [R1+0x7a8], RZ ;  /* 0x0007a8ff01007387 */ /* 0x000fe20000100800 */
[----:B0-----:R-:W-:-:S03]  /*0330*/  VIADD R2, R0, 0xffffffe ;  /* 0x0ffffffe00027836 */ /* 0x001fc60000000000 */
[----:B------:R-:W-:Y:S01]  /*0340*/  STL [R1+0x7ac], RZ ;  /* 0x0007acff01007387 */ /* 0x000fe20000100800 */
[----:B------:R-:W-:Y:S01]  /*0350*/  IMAD.MOV R0, RZ, RZ, -R10 ;  /* 0x000000ffff007224 */ /* 0x000fe200078e0a0a */
[----:B------:R0:W1:Y:S02]  /*0360*/  F2I.FTZ.U32.TRUNC.NTZ R3, R2 ;  /* 0x0000000200037305 */ /* 0x000064000021f000 */
[----:B------:R-:W-:Y:S04]  /*0370*/  STL [R1+0x170], RZ ;  /* 0x000170ff01007387 */ /* 0x000fe80000100800 */
[----:B------:R-:W-:Y:S04]  /*0380*/  STL [R1+0x174], RZ ;  /* 0x000174ff01007387 */ /* 0x000fe80000100800 */
[----:B------:R-:W-:Y:S01]  /*0390*/  STL [R1+0x178], RZ ;  /* 0x000178ff01007387 */ /* 0x000fe20000100800 */
[----:B0-----:R-:W-:-:S03]  /*03a0*/  IMAD.MOV.U32 R2, RZ, RZ, RZ ;  /* 0x000000ffff027224 */ /* 0x001fc600078e00ff */
[----:B------:R-:W-:Y:S01]  /*03b0*/  STL [R1+0x17c], RZ ;  /* 0x00017cff01007387 */ /* 0x000fe20000100800 */
[----:B-1----:R-:W-:-:S03]  /*03c0*/  IMAD.MOV R6, RZ, RZ, -R3 ;  /* 0x000000ffff067224 */ /* 0x002fc600078e0a03 */
[----:B------:R-:W-:Y:S01]  /*03d0*/  STL [R1+0x790], RZ ;  /* 0x000790ff01007387 */ /* 0x000fe20000100800 */
[----:B------:R-:W-:-:S03]  /*03e0*/  IMAD R9, R6, R7, RZ ;  /* 0x0000000706097224 */ /* 0x000fc600078e02ff */
[----:B------:R-:W-:Y:S01]  /*03f0*/  STL [R1+0x794], RZ ;  /* 0x000794ff01007387 */ /* 0x000fe20000100800 */
[----:B------:R-:W-:Y:S02]  /*0400*/  IMAD.MOV.U32 R6, RZ, RZ, R8 ;  /* 0x000000ffff067224 */ /* 0x000fe400078e0008 */
[----:B------:R-:W-:Y:S01]  /*0410*/  IMAD.HI.U32 R3, R3, R9, R2 ;  /* 0x0000000903037227 */ /* 0x000fe200078e0002 */
[----:B------:R-:W-:Y:S04]  /*0420*/  STL [R1+0x798], RZ ;  /* 0x000798ff01007387 */ /* 0x000fe80000100800 */
[----:B------:R-:W-:Y:S01]  /*0430*/  STL [R1+0x79c], RZ ;  /* 0x00079cff01007387 */ /* 0x000fe20000100800 */
[----:B------:R-:W-:-:S03]  /*0440*/  IMAD.HI.U32 R3, R3, R6, RZ ;  /* 0x0000000603037227 */ /* 0x000fc600078e00ff */
[----:B------:R-:W-:Y:S01]  /*0450*/  STL [R1+0x780], RZ ;  /* 0x000780ff01007387 */ /* 0x000fe20000100800 */
[----:B------:R-:W-:-:S03]  /*0460*/  IMAD R0, R3, R0, R6 ;  /* 0x0000000003007224 */ /* 0x000fc600078e0206 */
[----:B------:R-:W-:Y:S02]  /*0470*/  STL [R1+0x784], RZ ;  /* 0x000784ff01007387 */ /* 0x000fe40000100800 */
[----:B------:R-:W-:Y:S02]  /*0480*/  ISETP.GT.U32.AND P1, PT, R7, R0, PT ;  /* 0x000000000700720c */ /* 0x000fe40003f24070 */
[----:B------:R-:W-:Y:S04]  /*0490*/  STL [R1+0x788], RZ ;  /* 0x000788ff01007387 */ /* 0x000fe80000100800 */
[----:B------:R-:W-:Y:S04]  /*04a0*/  STL [R1+0x78c], RZ ;  /* 0x00078cff01007387 */ /* 0x000fe80000100800 */
[----:B------:R-:W-:Y:S03]  /*04b0*/  STL [R1+0x770], RZ ;  /* 0x000770ff01007387 */ /* 0x000fe60000100800 */
[----:B------:R-:W-:Y:S01]  /*04c0*/  @!P1 IMAD.IADD R0, R0, 0x1, -R7 ;  /* 0x0000000100009824 */ /* 0x000fe200078e0a07 */
[----:B------:R-:W-:Y:S01]  /*04d0*/  STL [R1+0x774], RZ ;  /* 0x000774ff01007387 */ /* 0x000fe20000100800 */
[----:B------:R-:W-:Y:S01]  /*04e0*/  @!P1 VIADD R3, R3, 0x1 ;  /* 0x0000000103039836 */ /* 0x000fe20000000000 */
[----:B------:R-:W-:-:S02]  /*04f0*/  ISETP.NE.AND P1, PT, R4, RZ, PT ;  /* 0x000000ff0400720c */ /* 0x000fc40003f25270 */
[----:B------:R-:W-:Y:S01]  /*0500*/  STL [R1+0x778], RZ ;  /* 0x000778ff01007387 */ /* 0x000fe20000100800 */
[----:B------:R-:W-:Y:S02]  /*0510*/  ISETP.GE.U32.AND P0, PT, R0, R7, PT ;  /* 0x000000070000720c */ /* 0x000fe40003f06070 */
[----:B------:R-:W-:Y:S01]  /*0520*/  LOP3.LUT R0, R5, R4, RZ, 0x3c, !PT ;  /* 0x0000000405007212 */ /* 0x000fe200078e3cff */
[----:B------:R-:W-:Y:S03]  /*0530*/  STL [R1+0x77c], RZ ;  /* 0x00077cff01007387 */ /* 0x000fe60000100800 */
[----:B------:R-:W-:Y:S01]  /*0540*/  ISETP.GE.AND P2, PT, R0, RZ, PT ;  /* 0x000000ff0000720c */ /* 0x000fe20003f46270 */
[----:B------:R-:W-:Y:S01]  /*0550*/  STL [R1+0x760], RZ ;  /* 0x000760ff01007387 */ /* 0x000fe20000100800 */
[----:B------:R-:W-:-:S03]  /*0560*/  VIADD R0, R25, 0xff ;  /* 0x000000ff19007836 */ /* 0x000fc60000000000 */
[----:B------:R-:W-:Y:S02]  /*0570*/  STL [R1+0x764], RZ ;  /* 0x000764ff01007387 */ /* 0x000fe40000100800 */
[----:B------:R-:W-:Y:S02]  /*0580*/  @P0 VIADD R3, R3, 0x1 ;  /* 0x0000000103030836 */ /* 0x000fe40000000000 */
[----:B------:R-:W-:Y:S02]  /*0590*/  STL [R1+0x768], RZ ;  /* 0x000768ff01007387 */ /* 0x000fe40000100800 */
[----:B------:R-:W-:Y:S01]  /*05a0*/  IMAD.MOV.U32 R2, RZ, RZ, R3 ;  /* 0x000000ffff027224 */ /* 0x000fe200078e0003 */
[----:B------:R-:W-:Y:S01]  /*05b0*/  SHF.R.S32.HI R3, RZ, 0x1f, R0 ;  /* 0x0000001fff037819 */ /* 0x000fe20000011400 */
[----:B------:R-:W-:Y:S02]  /*05c0*/  STL [R1+0x76c], RZ ;  /* 0x00076cff01007387 */ /* 0x000fe40000100800 */
[----:B------:R-:W-:Y:S01]  /*05d0*/  @!P2 IMAD.MOV R2, RZ, RZ, -R2 ;  /* 0x000000ffff02a224 */ /* 0x000fe200078e0a02 */
[----:B------:R-:W-:Y:S01]  /*05e0*/  @!P1 LOP3.LUT R2, RZ, R4, RZ, 0x33, !PT ;  /* 0x00000004ff029212 */ /* 0x000fe200078e33ff */
[----:B------:R-:W-:Y:S01]  /*05f0*/  STL [R1+0x750], RZ ;  /* 0x000750ff01007387 */ /* 0x000fe20000100800 */
[----:B------:R-:W-:-:S03]  /*0600*/  LEA.HI R3, R3, R0, RZ, 0x8 ;  /* 0x0000000003037211 */ /* 0x000fc600078f40ff */
[----:B------:R-:W-:Y:S01]  /*0610*/  STL [R1+0x754], RZ ;  /* 0x000754ff01007387 */ /* 0x000fe20000100800 */
[----:B------:R-:W-:Y:S02]  /*0620*/  IMAD.SHL.U32 R6, R2, 0x8, RZ ;  /* 0x0000000802067824 */ /* 0x000fe400078e00ff */
[----:B------:R-:W-:Y:S01]  /*0630*/  IMAD.MOV R2, RZ, RZ, -R2 ;  /* 0x000000ffff027224 */ /* 0x000fe200078e0a02 */
[----:B------:R-:W-:Y:S02]  /*0640*/  STL [R1+0x758], RZ ;  /* 0x000758ff01007387 */ /* 0x000fe40000100800 */
[----:B------:R-:W-:Y:S01]  /*0650*/  LEA.HI.SX32 R3, R3, -R6, 0x18 ;  /* 0x8000000603037211 */ /* 0x000fe200078fc2ff */
[----:B------:R-:W-:Y:S01]  /*0660*/  IMAD R4, R4, R2, R5 ;  /* 0x0000000204047224 */ /* 0x000fe200078e0205 */
[----:B------:R-:W-:Y:S02]  /*0670*/  STL [R1+0x75c], RZ ;  /* 0x00075cff01007387 */ /* 0x000fe40000100800 */
[----:B------:R-:W-:-:S02]  /*0680*/  VIMNMX R11, PT, PT, R3, 0x8, PT ;  /* 0x00000008030b7848 */ /* 0x000fc40003fe0100 */
[----:B------:R-:W-:Y:S01]  /*0690*/  STL [R1+0x740], RZ ;  /* 0x000740ff01007387 */ /* 0x000fe20000100800 */
[----:B------:R-:W-:Y:S02]  /*06a0*/  IABS R9, R4 ;  /* 0x0000000400097213 */ /* 0x000fe40000000000 */
[----:B------:R-:W-:Y:S01]  /*06b0*/  IABS R7, R11 ;  /* 0x0000000b00077213 */ /* 0x000fe20000000000 */
[----:B------:R-:W-:Y:S03]  /*06c0*/  STL [R1+0x744], RZ ;  /* 0x000744ff01007387 */ /* 0x000fe60000100800 */
        /* <DEDUP_REMOVED lines=11> */
[----:B------:R-:W-:Y:S04]  /*0780*/  STL [R1+0x168], RZ ;  /* 0x000168ff01007387 */ /* 0x000fe80000100800 */
[----:B------:R-:W-:Y:S01]  /*0790*/  STL [R1+0x16c], RZ ;  /* 0x00016cff01007387 */ /* 0x000fe20000100800 */
[----:B------:R-:W0:Y:S03]  /*07a0*/  F2I.FTZ.U32.TRUNC.NTZ R3, R3 ;  /* 0x0000000300037305 */ /* 0x000e26000021f000 */
[----:B------:R-:W-:Y:S04]  /*07b0*/  STL [R1+0x720], RZ ;  /* 0x000720ff01007387 */ /* 0x000fe80000100800 */
[----:B------:R-:W-:Y:S04]  /*07c0*/  STL [R1+0x724], RZ ;  /* 0x000724ff01007387 */ /* 0x000fe80000100800 */
[----:B------:R-:W-:Y:S04]  /*07d0*/  STL [R1+0x728], RZ ;  /* 0x000728ff01007387 */ /* 0x000fe80000100800 */
[----:B------:R-:W-:Y:S01]  /*07e0*/  STL [R1+0x72c], RZ ;  /* 0x00072cff01007387 */ /* 0x000fe20000100800 */
[----:B0-----:R-:W-:-:S03]  /*07f0*/  IMAD.MOV R8, RZ, RZ, -R3 ;  /* 0x000000ffff087224 */ /* 0x001fc600078e0a03 */
[----:B------:R-:W-:Y:S01]  /*0800*/  STL [R1+0x710], RZ ;  /* 0x000710ff01007387 */ /* 0x000fe20000100800 */
[----:B------:R-:W-:Y:S01]  /*0810*/  IMAD.MOV.U32 R2, RZ, RZ, R8 ;  /* 0x000000ffff027224 */ /* 0x000fe200078e0008 */
[----:B------:R-:W-:Y:S02]  /*0820*/  IABS R8, R11 ;  /* 0x0000000b00087213 */ /* 0x000fe40000000000 */
[----:B------:R-:W-:Y:S01]  /*0830*/  STL [R1+0x714], RZ ;  /* 0x000714ff01007387 */ /* 0x000fe20000100800 */
[----:B------:R-:W-:Y:S02]  /*0840*/  IMAD R5, R2, R7, RZ ;  /* 0x0000000702057224 */ /* 0x000fe400078e02ff */
[----:B------:R-:W-:Y:S01]  /*0850*/  IMAD.MOV.U32 R2, RZ, RZ, RZ ;  /* 0x000000ffff027224 */ /* 0x000fe200078e00ff */
[----:B------:R-:W-:Y:S03]  /*0860*/  STL [R1+0x718], RZ ;  /* 0x000718ff01007387 */ /* 0x000fe60000100800 */
[----:B------:R-:W-:Y:S01]  /*0870*/  IMAD.HI.U32 R2, R3, R5, R2 ;  /* 0x0000000503027227 */ /* 0x000fe200078e0002 */
[----:B------:R-:W-:Y:S03]  /*0880*/  STL [R1+0x71c], RZ ;  /* 0x00071cff01007387 */ /* 0x000fe60000100800 */
[----:B------:R-:W-:Y:S01]  /*0890*/  IMAD.MOV R3, RZ, RZ, -R8 ;  /* 0x000000ffff037224 */ /* 0x000fe200078e0a08 */
[----:B------:R-:W-:Y:S01]  /*08a0*/  STL [R1+0x700], RZ ;  /* 0x000700ff01007387 */ /* 0x000fe20000100800 */
[----:B------:R-:W-:-:S03]  /*08b0*/  IMAD.HI.U32 R0, R2, R9, RZ ;  /* 0x0000000902007227 */ /* 0x000fc600078e00ff */
[----:B------:R-:W-:Y:S01]  /*08c0*/  STL [R1+0x704], RZ ;  /* 0x000704ff01007387 */ /* 0x000fe20000100800 */
[----:B------:R-:W-:Y:S01]  /*08d0*/  IMAD R2, R0, R3, R9 ;  /* 0x0000000300027224 */ /* 0x000fe200078e0209 */
[----:B---3--:R-:W-:Y:S02]  /*08e0*/  LOP3.LUT R3, R12, 0x1f, RZ, 0xc0, !PT ;  /* 0x0000001f0c037812 */ /* 0x008fe400078ec0ff */
[----:B------:R-:W-:Y:S01]  /*08f0*/  CS2R R8, SRZ ;  /* 0x0000000000087805 */ /* 0x000fe2000001ff00 */
[----:B------:R-:W-:Y:S01]  /*0900*/  STL [R1+0x708], RZ ;  /* 0x000708ff01007387 */ /* 0x000fe20000100800 */
[----:B------:R-:W-:-:S03]  /*0910*/  ISETP.GT.U32.AND P1, PT, R7, R2, PT ;  /* 0x000000020700720c */ /* 0x000fc60003f24070 */
[----:B------:R-:W-:Y:S04]  /*0920*/  STL [R1+0x70c], RZ ;  /* 0x00070cff01007387 */ /* 0x000fe80000100800 */
[----:B------:R-:W-:Y:S04]  /*0930*/  STL [R1+0x6f0], RZ ;  /* 0x0006f0ff01007387 */ /* 0x000fe80000100800 */
[----:B------:R-:W-:Y:S02]  /*0940*/  STL [R1+0x6f4], RZ ;  /* 0x0006f4ff01007387 */ /* 0x000fe40000100800 */
[----:B------:R-:W-:-:S02]  /*0950*/  @!P1 IMAD.IADD R2, R2, 0x1, -R7 ;  /* 0x0000000102029824 */ /* 0x000fc400078e0a07 */
[----:B------:R-:W-:Y:S01]  /*0960*/  STL [R1+0x6f8], RZ ;  /* 0x0006f8ff01007387 */ /* 0x000fe20000100800 */
[----:B------:R-:W-:Y:S01]  /*0970*/  @!P1 VIADD R0, R0, 0x1 ;  /* 0x0000000100009836 */ /* 0x000fe20000000000 */
[----:B------:R-:W-:Y:S02]  /*0980*/  ISETP.NE.AND P1, PT, R11, RZ, PT ;  /* 0x000000ff0b00720c */ /* 0x000fe40003f25270 */
[----:B------:R-:W-:Y:S01]  /*0990*/  STL [R1+0x6fc], RZ ;  /* 0x0006fcff01007387 */ /* 0x000fe20000100800 */
[----:B------:R-:W-:Y:S02]  /*09a0*/  ISETP.GE.U32.AND P0, PT, R2, R7, PT ;  /* 0x000000070200720c */ /* 0x000fe40003f06070 */
[----:B------:R-:W-:Y:S01]  /*09b0*/  LOP3.LUT R2, R4, R11, RZ, 0x3c, !PT ;  /* 0x0000000b04027212 */ /* 0x000fe200078e3cff */
[----:B------:R-:W-:Y:S03]  /*09c0*/  STL [R1+0x6e0], RZ ;  /* 0x0006e0ff01007387 */ /* 0x000fe60000100800 */
[----:B------:R-:W-:Y:S01]  /*09d0*/  ISETP.GE.AND P2, PT, R2, RZ, PT ;  /* 0x000000ff0200720c */ /* 0x000fe20003f46270 */
[----:B------:R-:W-:Y:S04]  /*09e0*/  STL [R1+0x6e4], RZ ;  /* 0x0006e4ff01007387 */ /* 0x000fe80000100800 */
[----:B------:R-:W-:Y:S02]  /*09f0*/  STL [R1+0x6e8], RZ ;  /* 0x0006e8ff01007387 */ /* 0x000fe40000100800 */
[----:B------:R-:W-:-:S02]  /*0a00*/  @P0 VIADD R0, R0, 0x1 ;  /* 0x0000000100000836 */ /* 0x000fc40000000000 */
[----:B------:R-:W-:Y:S04]  /*0a10*/  STL [R1+0x6ec], RZ ;  /* 0x0006ecff01007387 */ /* 0x000fe80000100800 */
[----:B------:R-:W-:Y:S01]  /*0a20*/  STL [R1+0x6d0], RZ ;  /* 0x0006d0ff01007387 */ /* 0x000fe20000100800 */
[----:B------:R-:W-:Y:S01]  /*0a30*/  @!P2 IMAD.MOV R0, RZ, RZ, -R0 ;  /* 0x000000ffff00a224 */ /* 0x000fe200078e0a00 */
[----:B------:R-:W-:Y:S02]  /*0a40*/  @!P1 LOP3.LUT R0, RZ, R11, RZ, 0x33, !PT ;  /* 0x0000000bff009212 */ /* 0x000fe400078e33ff */
[----:B------:R-:W-:Y:S03]  /*0a50*/  STL [R1+0x6d4], RZ ;  /* 0x0006d4ff01007387 */ /* 0x000fe60000100800 */
[----:B------:R-:W-:Y:S01]  /*0a60*/  IMAD.MOV R2, RZ, RZ, -R0 ;  /* 0x000000ffff027224 */ /* 0x000fe200078e0a00 */
[----:B------:R-:W-:Y:S01]  /*0a70*/  STL [R1+0x6d8], RZ ;  /* 0x0006d8ff01007387 */ /* 0x000fe20000100800 */
[----:B------:R-:W-:-:S02]  /*0a80*/  IMAD.SHL.U32 R0, R0, 0x40, RZ ;  /* 0x0000004000007824 */ /* 0x000fc400078e00ff */
[----:B------:R-:W-:Y:S01]  /*0a90*/  IMAD R2, R11, R2, R4 ;  /* 0x000000020b027224 */ /* 0x000fe200078e0204 */
[----:B------:R-:W-:Y:S01]  /*0aa0*/  STL [R1+0x6dc], RZ ;  /* 0x0006dcff01007387 */ /* 0x000fe20000100800 */
[C---:B------:R-:W-:Y:S01]  /*0ab0*/  VIADD R12, R0.reuse, 0x1 ;  /* 0x00000001000c7836 */ /* 0x040fe20000000000 */
[----:B------:R-:W-:Y:S01]  /*0ac0*/  CS2R R10, SRZ ;  /* 0x00000000000a7805 */ /* 0x000fe2000001ff00 */
[C---:B------:R-:W-:Y:S01]  /*0ad0*/  VIADD R14, R0.reuse, 0x2 ;  /* 0x00000002000e7836 */ /* 0x040fe20000000000 */
[----:B------:R-:W-:Y:S01]  /*0ae0*/  STL [R1+0x6c0], RZ ;  /* 0x0006c0ff01007387 */ /* 0x000fe20000100800 */
[----:B------:R-:W-:Y:S01]  /*0af0*/  VIADD R13, R0, 0x3 ;  /* 0x00000003000d7836 */ /* 0x000fe20000000000 */
[----:B------:R-:W-:Y:S01]  /*0b00*/  CS2R R4, SRZ ;  /* 0x0000000000047805 */ /* 0x000fe2000001ff00 */
[----:B------:R-:W-:Y:S01]  /*0b10*/  IMAD.IADD R2, R6, 0x1, R2 ;  /* 0x0000000106027824 */ /* 0x000fe200078e0202 */
[----:B------:R-:W-:Y:S01]  /*0b20*/  STL [R1+0x6c4], RZ ;  /* 0x0006c4ff01007387 */ /* 0x000fe20000100800 */
[----:B------:R-:W-:Y:S01]  /*0b30*/  VIADD R37, R0, 0x1d ;  /* 0x0000001d00257836 */ /* 0x000fe20000000000 */
[----:B------:R-:W-:Y:S01]  /*0b40*/  CS2R R6, SRZ ;  /* 0x0000000000067805 */ /* 0x000fe2000001ff00 */
[----:B------:R-:W-:Y:S01]  /*0b50*/  IMAD R2, R2, 0x100, R3 ;  /* 0x0000010002027824 */ /* 0x000fe200078e0203 */
[----:B------:R-:W-:Y:S01]  /*0b60*/  STL [R1+0x6c8], RZ ;  /* 0x0006c8ff01007387 */ /* 0x000fe20000100800 */
[----:B------:R-:W-:-:S02]  /*0b70*/  VIADD R24, R0, 0x1e ;  /* 0x0000001e00187836 */ /* 0x000fc40000000000 */
[----:B--2---:R-:W-:Y:S01]  /*0b80*/  VIADD R25, R2, 0x20 ;  /* 0x0000002002197836 */ /* 0x004fe20000000000 */
[----:B------:R-:W-:Y:S01]  /*0b90*/  STL [R1+0x6cc], RZ ;  /* 0x0006ccff01007387 */ /* 0x000fe20000100800 */
[C---:B------:R-:W-:Y:S02]  /*0ba0*/  VIADD R39, R0.reuse, 0x1f ;  /* 0x0000001f00277836 */ /* 0x040fe40000000000 */
[C---:B------:R-:W-:Y:S01]  /*0bb0*/  VIADD R29, R0.reuse, 0x21 ;  /* 0x00000021001d7836 */ /* 0x040fe20000000000 */
[----:B------:R-:W-:Y:S01]  /*0bc0*/  STL [R1+0x150], RZ ;  /* 0x000150ff01007387 */ /* 0x000fe20000100800 */
[C---:B------:R-:W-:Y:S02]  /*0bd0*/  VIADD R34, R0.reuse, 0x22 ;  /* 0x0000002200227836 */ /* 0x040fe40000000000 */
[C---:B------:R-:W-:Y:S01]  /*0be0*/  VIADD R36, R0.reuse, 0x23 ;  /* 0x0000002300247836 */ /* 0x040fe20000000000 */
[----:B------:R-:W-:Y:S01]  /*0bf0*/  STL [R1+0x154], RZ ;  /* 0x000154ff01007387 */ /* 0x000fe20000100800 */
[----:B------:R-:W-:-:S02]  /*0c00*/  VIADD R20, R0, 0x24 ;  /* 0x0000002400147836 */ /* 0x000fc40000000000 */
[C---:B------:R-:W-:Y:S01]  /*0c10*/  VIADD R22, R0.reuse, 0x25 ;  /* 0x0000002500167836 */ /* 0x040fe20000000000 */
        /* <DEDUP_REMOVED lines=28> */
[----:B------:R-:W-:-:S03]  /*0de0*/  VIADD R3, R0, 0x3e ;  /* 0x0000003e00037836 */ /* 0x000fc60000000000 */
[----:B------:R-:W-:Y:S04]  /*0df0*/  STL [R1+0x690], RZ ;  /* 0x000690ff01007387 */ /* 0x000fe80000100800 */
        /* <DEDUP_REMOVED lines=387> */
[----:B------:R-:W-:Y:S04]  /*2630*/  STL [R1], RZ ;  /* 0x000000ff01007387 */ /* 0x000fe80000100800 */
[----:B------:R-:W-:Y:S04]  /*2640*/  STL [R1+0x4], RZ ;  /* 0x000004ff01007387 */ /* 0x000fe80000100800 */
[----:B------:R-:W-:Y:S04]  /*2650*/  STL [R1+0x8], RZ ;  /* 0x000008ff01007387 */ /* 0x000fe80000100800 */
[----:B------:R-:W-:Y:S04]  /*2660*/  STL [R1+0xc], RZ ;  /* 0x00000cff01007387 */ /* 0x000fe80000100800 */
[----:B------:R-:W-:Y:S04]  /*2670*/  STL [R1+0x874], R0 ;  /* 0x0008740001007387 */ /* 0x000fe80000100800 */
[----:B------:R0:W-:Y:S04]  /*2680*/  STL [R1+0x83c], R12 ;  /* 0x00083c0c01007387 */ /* 0x0001e80000100800 */
[----:B------:R1:W-:Y:S04]  /*2690*/  STL [R1+0x838], R14 ;  /* 0x0008380e01007387 */ /* 0x0003e80000100800 */
[----:B------:R2:W-:Y:S01]  /*26a0*/  STL [R1+0x834], R13 ;  /* 0x0008340d01007387 */ /* 0x0005e20000100800 */
[----:B0-----:R-:W-:-:S02]  /*26b0*/  VIADD R12, R0, 0x4 ;  /* 0x00000004000c7836 */ /* 0x001fc40000000000 */
[----:B-1----:R-:W-:-:S03]  /*26c0*/  VIADD R14, R0, 0x5 ;  /* 0x00000005000e7836 */ /* 0x002fc60000000000 */
[----:B------:R0:W-:Y:S01]  /*26d0*/  STL [R1+0x830], R12 ;  /* 0x0008300c01007387 */ /* 0x0001e20000100800 */
[----:B--2---:R-:W-:-:S03]  /*26e0*/  VIADD R13, R0, 0x6 ;  /* 0x00000006000d7836 */ /* 0x004fc60000000000 */
[----:B------:R1:W-:Y:S04]  /*26f0*/  STL [R1+0x82c], R14 ;  /* 0x00082c0e01007387 */ /* 0x0003e80000100800 */
[----:B------:R2:W-:Y:S01]  /*2700*/  STL [R1+0x828], R13 ;  /* 0x0008280d01007387 */ /* 0x0005e20000100800 */
[C---:B0-----:R-:W-:Y:S02]  /*2710*/  VIADD R12, R0.reuse, 0x7 ;  /* 0x00000007000c7836 */ /* 0x041fe40000000000 */
        /* <DEDUP_REMOVED lines=44> */
[C---:B--2---:R-:W-:Y:S02]  /*29e0*/  VIADD R13, R0.reuse, 0x28 ;  /* 0x00000028000d7836 */ /* 0x044fe40000000000 */
[----:B0-----:R-:W-:-:S05]  /*29f0*/  VIADD R12, R0, 0x20 ;  /* 0x00000020000c7836 */ /* 0x001fca0000000000 */
[----:B------:R0:W-:Y:S04]  /*2a00*/  STL [R1+0x7c0], R12 ;  /* 0x0007c00c01007387 */ /* 0x0001e80000100800 */
[----:B------:R1:W-:Y:S04]  /*2a10*/  STL [R1+0x74], R14 ;  /* 0x0000740e01007387 */ /* 0x0003e80000100800 */
[----:B------:R2:W-:Y:S01]  /*2a20*/  STL [R1+0x70], R13 ;  /* 0x0000700d01007387 */ /* 0x0005e20000100800 */
[C---:B0-----:R-:W-:Y:S02]  /*2a30*/  VIADD R12, R0.reuse, 0x29 ;  /* 0x00000029000c7836 */ /* 0x041fe40000000000 */
[----:B-1----:R-:W-:-:S03]  /*2a40*/  VIADD R14, R0, 0x3b ;  /* 0x0000003b000e7836 */ /* 0x002fc60000000000 */
[----:B------:R0:W-:Y:S01]  /*2a50*/  STL [R1+0x6c], R12 ;  /* 0x00006c0c01007387 */ /* 0x0001e20000100800 */
[----:B--2---:R-:W-:-:S03]  /*2a60*/  VIADD R13, R0, 0x3c ;  /* 0x0000003c000d7836 */ /* 0x004fc60000000000 */
[----:B------:R-:W-:Y:S04]  /*2a70*/  STL [R1+0xb78], R2 ;  /* 0x000b780201007387 */ /* 0x000fe80000100800 */
[----:B------:R1:W-:Y:S01]  /*2a80*/  STL [R1+0xb94], R25 ;  /* 0x000b941901007387 */ /* 0x0003e20000100800 */
[C---:B0-----:R-:W-:Y:S02]  /*2a90*/  VIADD R12, R0.reuse, 0x3d ;  /* 0x0000003d000c7836 */ /* 0x041fe40000000000 */
[----:B------:R-:W-:Y:S02]  /*2aa0*/  VIADD R0, R0, 0x3f ;  /* 0x0000003f00007836 */ /* 0x000fe40000000000 */
[----:B-1----:R-:W-:-:S05]  /*2ab0*/  VIADD R25, R2, 0x40 ;  /* 0x0000004002197836 */ /* 0x002fca0000000000 */
[----:B------:R0:W-:Y:S02]  /*2ac0*/  STL [R1+0xb90], R25 ;  /* 0x000b901901007387 */ /* 0x0001e40000100800 */
[----:B0-----:R-:W-:-:S05]  /*2ad0*/  VIADD R25, R2, 0x60 ;  /* 0x0000006002197836 */ /* 0x001fca0000000000 */
[----:B------:R0:W-:Y:S02]  /*2ae0*/  STL [R1+0xb8c], R25 ;  /* 0x000b8c1901007387 */ /* 0x0001e40000100800 */
[----:B0-----:R-:W-:-:S05]  /*2af0*/  VIADD R25, R2, 0x80 ;  /* 0x0000008002197836 */ /* 0x001fca0000000000 */
[----:B------:R0:W-:Y:S02]  /*2b00*/  STL [R1+0xb88], R25 ;  /* 0x000b881901007387 */ /* 0x0001e40000100800 */
[----:B0-----:R-:W-:-:S05]  /*2b10*/  VIADD R25, R2, 0xa0 ;  /* 0x000000a002197836 */ /* 0x001fca0000000000 */
[----:B------:R0:W-:Y:S02]  /*2b20*/  STL [R1+0xb84], R25 ;  /* 0x000b841901007387 */ /* 0x0001e40000100800 */
[C---:B0-----:R-:W-:Y:S02]  /*2b30*/  VIADD R25, R2.reuse, 0xc0 ;  /* 0x000000c002197836 */ /* 0x041fe40000000000 */
[----:B------:R-:W-:-:S03]  /*2b40*/  VIADD R2, R2, 0xe0 ;  /* 0x000000e002027836 */ /* 0x000fc60000000000 */
[----:B------:R0:W-:Y:S04]  /*2b50*/  STL [R1+0xb80], R25 ;  /* 0x000b801901007387 */ /* 0x0001e80000100800 */
[----:B0-----:R0:W5:Y:S04]  /*2b60*/  LDL.LU R25, [R1+0x1658] ;  /* 0x0016580001197983 */ /* 0x0011680000300800 */
[----:B------:R0:W-:Y:S01]  /*2b70*/  STL [R1+0xb7c], R2 ;  /* 0x000b7c0201007387 */ /* 0x0001e20000100800 */
[----:B------:R-:W-:Y:S05]  /*2b80*/  BRA.U !UP0, `(.L_x_0) ;  /* 0x000002c108c47547 */ /* 0x000fea000b800000 */
[----:B------:R-:W2:Y:S01]  /*2b90*/  LDL.LU R43, [R1+0x7c0] ;  /* 0x0007c000012b7983 */ /* 0x000ea20000300800 */
[----:B------:R-:W-:Y:S01]  /*2ba0*/  IMAD.MOV.U32 R4, RZ, RZ, RZ ;  /* 0x000000ffff047224 */ /* 0x000fe200078e00ff */
[----:B------:R-:W-:Y:S02]  /*2bb0*/  IABS R6, R0 ;  /* 0x0000000000067213 */ /* 0x000fe40000000000 */
[----:B------:R-:W-:Y:S01]  /*2bc0*/  IABS R7, R12 ;  /* 0x0000000c00077213 */ /* 0x000fe20000000000 */
[----:B0-----:R-:W3:Y:S01]  /*2bd0*/  LDL.LU R2, [R1+0x70] ;  /* 0x0000700001027983 */ /* 0x001ee20000300800 */
[----:B------:R-:W-:Y:S02]  /*2be0*/  ISETP.GE.AND P2, PT, R0, RZ, PT ;  /* 0x000000ff0000720c */ /* 0x000fe40003f46270 */
[----:B------:R-:W-:Y:S01]  /*2bf0*/  ISETP.GE.AND P3, PT, R3, RZ, PT ;  /* 0x000000ff0300720c */ /* 0x000fe20003f66270 */
[----:B------:R-:W4:Y:S01]  /*2c00*/  LDL R42, [R1+0x64] ;  /* 0x00006400012a7983 */ /* 0x000f220000100800 */
[----:B------:R-:W-:Y:S01]  /*2c10*/  IMAD.MOV.U32 R47, RZ, RZ, R20 ;  /* 0x000000ffff2f7224 */ /* 0x000fe200078e0014 */
[----:B------:R-:W-:Y:S01]  /*2c20*/  IABS R20, R15 ;  /* 0x0000000f00147213 */ /* 0x000fe20000000000 */
[----:B------:R-:W-:Y:S01]  /*2c30*/  IMAD.MOV.U32 R41, RZ, RZ, R61 ;  /* 0x000000ffff297224 */ /* 0x000fe200078e003d */
[----:B------:R-:W-:Y:S01]  /*2c40*/  IABS R61, R14 ;  /* 0x0000000e003d7213 */ /* 0x000fe20000000000 */
[----:B------:R-:W-:Y:S01]  /*2c50*/  IMAD.MOV.U32 R40, RZ, RZ, R22 ;  /* 0x000000ffff287224 */ /* 0x000fe200078e0016 */
[----:B------:R-:W-:Y:S01]  /*2c60*/  IABS R22, R16 ;  /* 0x0000001000167213 */ /* 0x000fe20000000000 */
[----:B------:R-:W-:Y:S01]  /*2c70*/  IMAD.MOV.U32 R46, RZ, RZ, R47 ;  /* 0x000000ffff2e7224 */ /* 0x000fe200078e002f */
[----:B------:R-:W0:Y:S01]  /*2c80*/  LDCU UR4, c[0x0][0x3ac] ;  /* 0x00007580ff0477ac */ /* 0x000e220008000800 */
[----:B------:R-:W-:-:S02]  /*2c90*/  IMAD.MOV.U32 R44, RZ, RZ, R40 ;  /* 0x000000ffff2c7224 */ /* 0x000fc400078e0028 */
[----:B------:R-:W-:Y:S01]  /*2ca0*/  IMAD.MOV.U32 R55, RZ, RZ, R34 ;  /* 0x000000ffff377224 */ /* 0x000fe200078e0022 */
[----:B------:R-:W1:Y:S01]  /*2cb0*/  LDCU.64 UR30, c[0x0][0x388] ;  /* 0x00007100ff1e77ac */ /* 0x000e620008000a00 */
[----:B------:R-:W-:Y:S02]  /*2cc0*/  IMAD.MOV.U32 R57, RZ, RZ, R33 ;  /* 0x000000ffff397224 */ /* 0x000fe400078e0021 */
[----:B------:R-:W-:Y:S01]  /*2cd0*/  IMAD.MOV.U32 R50, RZ, RZ, R39 ;  /* 0x000000ffff327224 */ /* 0x000fe200078e0027 */
[----:B------:R-:W0:Y:S01]  /*2ce0*/  LDCU UR21, c[0x0][0x3b0] ;  /* 0x00007600ff1577ac */ /* 0x000e220008000800 */
        /* <DEDUP_REMOVED lines=23> */
[----:B----4-:R-:W-:Y:S01]  /*2e60*/  IABS R48, R42 ;  /* 0x0000002a00307213 */ /* 0x010fe20000000000 */
[----:B---3--:R-:W-:-:S02]  /*2e70*/  IMAD.MOV.U32 R42, RZ, RZ, R2 ;  /* 0x000000ffff2a7224 */ /* 0x008fc400078e0002 */
[----:B--2---:R-:W-:Y:S01]  /*2e80*/  IMAD.MOV.U32 R40, RZ, RZ, R43 ;  /* 0x000000ffff287224 */ /* 0x004fe200078e002b */
[----:B------:R-:W2:Y:S01]  /*2e90*/  I2F.RP R2, R48 ;  /* 0x0000003000027306 */ /* 0x000ea20000209400 */
[----:B------:R-:W-:Y:S02]  /*2ea0*/  IMAD.MOV.U32 R47, RZ, RZ, R42 ;  /* 0x000000ffff2f7224 */ /* 0x000fe400078e002a */
[----:B-----5:R-:W-:Y:S01]  /*2eb0*/  IMAD.MOV.U32 R42, RZ, RZ, R25 ;  /* 0x000000ffff2a7224 */ /* 0x020fe200078e0019 */
[----:B------:R-:W-:Y:S01]  /*2ec0*/  IABS R25, R18 ;  /* 0x0000001200197213 */ /* 0x000fe20000000000 */
[----:B------:R-:W-:Y:S01]  /*2ed0*/  IMAD.MOV.U32 R43, RZ, RZ, R24 ;  /* 0x000000ffff2b7224 */ /* 0x000fe200078e0018 */
        /* <DEDUP_REMOVED lines=8> */
[----:B--2---:R-:W2:Y:S01]  /*2f60*/  MUFU.RCP R2, R2 ;  /* 0x0000000200027308 */ /* 0x004ea20000001000 */
[----:B------:R-:W-:Y:S01]  /*2f70*/  IMAD.MOV.U32 R53, RZ, RZ, R45 ;  /* 0x000000ffff357224 */ /* 0x000fe200078e002d */
[----:B------:R-:W-:Y:S01]  /*2f80*/  IABS R36, R27 ;  /* 0x0000001b00247213 */ /* 0x000fe20000000000 */
[----:B------:R-:W-:-:S02]  /*2f90*/  IMAD.MOV.U32 R45, RZ, RZ, R41 ;  /* 0x000000ffff2d7224 */ /* 0x000fc400078e0029 */
[----:B------:R-:W-:Y:S02]  /*2fa0*/  IMAD.MOV.U32 R41, RZ, RZ, R37 ;  /* 0x000000ffff297224 */ /* 0x000fe400078e0025 */
[----:B------:R-:W-:Y:S02]  /*2fb0*/  IMAD.MOV.U32 R49, RZ, RZ, R40 ;  /* 0x000000ffff317224 */ /* 0x000fe400078e0028 */
[----:B------:R-:W-:Y:S02]  /*2fc0*/  IMAD.MOV.U32 R51, RZ, RZ, R43 ;  /* 0x000000ffff337224 */ /* 0x000fe400078e002b */
[----:B------:R-:W-:Y:S02]  /*2fd0*/  IMAD.MOV.U32 R59, RZ, RZ, R47 ;  /* 0x000000ffff3b7224 */ /* 0x000fe400078e002f */
[----:B--2---:R-:W-:Y:S01]  /*2fe0*/  VIADD R2, R2, 0xffffffe ;  /* 0x0ffffffe02027836 */ /* 0x004fe20000000000 */
[----:B------:R-:W-:Y:S01]  /*2ff0*/  IABS R37, R28 ;  /* 0x0000001c00257213 */ /* 0x000fe20000000000 */
[----:B------:R-:W-:-:S02]  /*3000*/  IMAD.MOV.U32 R47, RZ, RZ, R42 ;  /* 0x000000ffff2f7224 */ /* 0x000fc400078e002a */
[----:B------:R-:W2:Y:S02]  /*3010*/  F2I.FTZ.U32.TRUNC.NTZ R5, R2 ;  /* 0x0000000200057305 */ /* 0x000ea4000021f000 */
[----:B--2---:R-:W-:-:S04]  /*3020*/  IMAD.MOV R2, RZ, RZ, -R5 ;  /* 0x000000ffff027224 */ /* 0x004fc800078e0a05 */
[----:B------:R-:W-:-:S04]  /*3030*/  IMAD R2, R2, R48, RZ ;  /* 0x0000003002027224 */ /* 0x000fc800078e02ff */
[----:B------:R-:W-:Y:S01]  /*3040*/  IMAD.HI.U32 R2, R5, R2, R4 ;  /* 0x0000000205027227 */ /* 0x000fe200078e0004 */
[----:B------:R-:W-:-:S05]  /*3050*/  IABS R5, R3 ;  /* 0x0000000300057213 */ /* 0x000fca0000000000 */
[----:B------:R-:W-:-:S04]  /*3060*/  IMAD.HI.U32 R8, R2, R6, RZ ;  /* 0x0000000602087227 */ /* 0x000fc800078e00ff */
[----:B------:R-:W-:Y:S02]  /*3070*/  IMAD.MOV R8, RZ, RZ, -R8 ;  /* 0x000000ffff087224 */ /* 0x000fe400078e0a08 */
[----:B------:R-:W-:-:S04]  /*3080*/  IMAD.HI.U32 R4, R2, R5, RZ ;  /* 0x0000000502047227 */ /* 0x000fc800078e00ff */
[C---:B------:R-:W-:Y:S02]  /*3090*/  IMAD R6, R48.reuse, R8, R6 ;  /* 0x0000000830067224 */ /* 0x040fe400078e0206 */
[----:B------:R-:W-:Y:S02]  /*30a0*/  IMAD.MOV R8, RZ, RZ, -R4 ;  /* 0x000000ffff087224 */ /* 0x000fe400078e0a04 */
[----:B------:R-:W-:Y:S01]  /*30b0*/  IMAD.MOV.U32 R4, RZ, RZ, R7 ;  /* 0x000000ffff047224 */ /* 0x000fe200078e0007 */
[C---:B------:R-:W-:Y:S01]  /*30c0*/  ISETP.GT.U32.AND P0, PT, R48.reuse, R6, PT ;  /* 0x000000063000720c */ /* 0x040fe20003f04070 */
[----:B------:R-:W-:Y:S01]  /*30d0*/  IMAD R5, R48, R8, R5 ;  /* 0x0000000830057224 */ /* 0x000fe200078e0205 */
[----:B------:R-:W-:Y:S01]  /*30e0*/  IABS R7, R13 ;  /* 0x0000000d00077213 */ /* 0x000fe20000000000 */
[----:B------:R-:W-:-:S03]  /*30f0*/  IMAD.HI.U32 R9, R2, R4, RZ ;  /* 0x0000000402097227 */ /* 0x000fc600078e00ff */
[----:B------:R-:W-:Y:S01]  /*3100*/  ISETP.GT.U32.AND P1, PT, R48, R5, PT ;  /* 0x000000053000720c */ /* 0x000fe20003f24070 */
[----:B------:R-:W-:Y:S02]  /*3110*/  IMAD.MOV R9, RZ, RZ, -R9 ;  /* 0x000000ffff097224 */ /* 0x000fe400078e0a09 */
[----:B------:R-:W-:-:S04]  /*3120*/  IMAD.HI.U32 R8, R2, R7, RZ ;  /* 0x0000000702087227 */ /* 0x000fc800078e00ff */
[----:B------:R-:W-:Y:S02]  /*3130*/  IMAD R4, R48, R9, R4 ;  /* 0x0000000930047224 */ /* 0x000fe400078e0204 */
[----:B------:R-:W-:Y:S02]  /*3140*/  @!P0 IMAD.IADD R6, R6, 0x1, -R48 ;  /* 0x0000000106068824 */ /* 0x000fe400078e0a30 */
[----:B------:R-:W-:Y:S01]  /*3150*/  IMAD.MOV R8, RZ, RZ, -R8 ;  /* 0x000000ffff087224 */ /* 0x000fe200078e0a08 */
[C---:B------:R-:W-:Y:S01]  /*3160*/  ISETP.GT.U32.AND P5, PT, R48.reuse, R4, PT ;  /* 0x000000043000720c */ /* 0x040fe20003fa4070 */
[----:B------:R-:W-:Y:S01]  /*3170*/  @!P1 IMAD.IADD R5, R5, 0x1, -R48 ;  /* 0x0000000105059824 */ /* 0x000fe200078e0a30 */
[C---:B------:R-:W-:Y:S01]  /*3180*/  ISETP.GT.U32.AND P6, PT, R48.reuse, R6, PT ;  /* 0x000000063000720c */ /* 0x040fe20003fc4070 */
[----:B------:R-:W-:Y:S01]  /*3190*/  IMAD R0, R48, R8, R7 ;  /* 0x0000000830007224 */ /* 0x000fe200078e0207 */
[----:B------:R-:W-:Y:S01]  /*31a0*/  ISETP.GE.AND P1, PT, R12, RZ, PT ;  /* 0x000000ff0c00720c */ /* 0x000fe20003f26270 */
[----:B------:R-:W-:Y:S01]  /*31b0*/  IMAD.HI.U32 R3, R2, R61, RZ ;  /* 0x0000003d02037227 */ /* 0x000fe200078e00ff */
[----:B------:R-:W-:-:S02]  /*31c0*/  ISETP.GT.U32.AND P0, PT, R48, R5, PT ;  /* 0x000000053000720c */ /* 0x000fc40003f04070 */
[----:B------:R-:W-:Y:S01]  /*31d0*/  ISETP.GT.U32.AND P4, PT, R48, R0, PT ;  /* 0x000000003000720c */ /* 0x000fe20003f84070 */
[----:B------:R-:W-:-:S04]  /*31e0*/  IMAD.MOV R3, RZ, RZ, -R3 ;  /* 0x000000ffff037224 */ /* 0x000fc800078e0a03 */
[--C-:B------:R-:W-:Y:S02]  /*31f0*/  @!P5 IMAD.IADD R4, R4, 0x1, -R48.reuse ;  /* 0x000000010404d824 */ /* 0x100fe400078e0a30 */
[----:B------:R-:W-:Y:S01]  /*3200*/  @!P6 IMAD.IADD R6, R6, 0x1, -R48 ;  /* 0x000000010606e824 */ /* 0x000fe200078e0a30 */
[----:B------:R-:W-:Y:S01]  /*3210*/  ISETP.GE.AND P6, PT, R13, RZ, PT ;  /* 0x000000ff0d00720c */ /* 0x000fe20003fc6270 */
[C---:B------:R-:W-:Y:S01]  /*3220*/  IMAD R61, R48.reuse, R3, R61 ;  /* 0x00000003303d7224 */ /* 0x040fe200078e023d */
[----:B------:R-:W-:Y:S01]  /*3230*/  ISETP.GT.U32.AND P5, PT, R48, R4, PT ;  /* 0x000000043000720c */ /* 0x000fe20003fa4070 */
[----:B------:R-:W-:Y:S02]  /*3240*/  IMAD.MOV.U32 R10, RZ, RZ, R6 ;  /* 0x000000ffff0a7224 */ /* 0x000fe400078e0006 */
[----:B------:R-:W-:Y:S01]  /*3250*/  @!P4 IMAD.IADD R0, R0, 0x1, -R48 ;  /* 0x000000010000c824 */ /* 0x000fe200078e0a30 */
[----:B------:R-:W-:Y:S01]  /*3260*/  ISETP.GE.AND P4, PT, R15, RZ, PT ;  /* 0x000000ff0f00720c */ /* 0x000fe20003f86270 */
[----:B------:R-:W-:-:S02]  /*3270*/  @!P2 IMAD.MOV R10, RZ, RZ, -R10 ;  /* 0x000000ffff0aa224 */ /* 0x000fc400078e0a0a */
[--C-:B------:R-:W-:Y:S01]  /*3280*/  @!P0 IMAD.IADD R5, R5, 0x1, -R48.reuse ;  /* 0x0000000105058824 */ /* 0x100fe200078e0a30 */
[----:B------:R-:W-:Y:S01]  /*3290*/  ISETP.GT.U32.AND P2, PT, R48, R0, PT ;  /* 0x000000003000720c */ /* 0x000fe20003f44070 */
[----:B------:R-:W-:Y:S01]  /*32a0*/  IMAD.HI.U32 R6, R2, R20, RZ ;  /* 0x0000001402067227 */ /* 0x000fe200078e00ff */
[----:B------:R-:W-:Y:S01]  /*32b0*/  STL [R1+0x14], R10 ;  /* 0x0000140a01007387 */ /* 0x000fe20000100800 */
[----:B------:R-:W-:Y:S02]  /*32c0*/  ISETP.GE.AND P0, PT, R14, RZ, PT ;  /* 0x000000ff0e00720c */ /* 0x000fe40003f06270 */
[----:B------:R-:W-:Y:S01]  /*32d0*/  @!P5 IMAD.IADD R4, R4, 0x1, -R48 ;  /* 0x000000010404d824 */ /* 0x000fe200078e0a30 */
[----:B------:R-:W-:Y:S01]  /*32e0*/  ISETP.GT.U32.AND P5, PT, R48, R61, PT ;  /* 0x0000003d3000720c */ /* 0x000fe20003fa4070 */
[----:B------:R-:W-:Y:S01]  /*32f0*/  @!P3 IMAD.MOV R5, RZ, RZ, -R5 ;  /* 0x000000ffff05b224 */ /* 0x000fe200078e0a05 */
[----:B------:R-:W-:Y:S01]  /*3300*/  ISETP.GE.AND P3, PT, R16, RZ, PT ;  /* 0x000000ff1000720c */ /* 0x000fe20003f66270 */
[----:B------:R-:W-:-:S02]  /*3310*/  IMAD.MOV.U32 R7, RZ, RZ, R4 ;  /* 0x000000ffff077224 */ /* 0x000fc400078e0004 */
[----:B------:R-:W-:Y:S01]  /*3320*/  IMAD.MOV R6, RZ, RZ, -R6 ;  /* 0x000000ffff067224 */ /* 0x000fe200078e0a06 */
[----:B------:R2:W-:Y:S01]  /*3330*/  STL [R1+0x10], R5 ;  /* 0x0000100501007387 */ /* 0x0005e20000100800 */
[----:B------:R-:W-:Y:S02]  /*3340*/  @!P1 IMAD.MOV R7, RZ, RZ, -R7 ;  /* 0x000000ffff079224 */ /* 0x000fe400078e0a07 */
[----:B------:R-:W-:Y:S01]  /*3350*/  @!P2 IMAD.IADD R0, R0, 0x1, -R48 ;  /* 0x000000010000a824 */ /* 0x000fe200078e0a30 */
[----:B------:R-:W-:Y:S01]  /*3360*/  ISETP.GE.AND P2, PT, R17, RZ, PT ;  /* 0x000000ff1100720c */ /* 0x000fe20003f46270 */
[----:B------:R-:W-:Y:S01]  /*3370*/  IMAD R20, R48, R6, R20 ;  /* 0x0000000630147224 */ /* 0x000fe200078e0214 */
[----:B------:R3:W-:Y:S01]  /*3380*/  STL [R1+0xc], R7 ;  /* 0x00000c0701007387 */ /* 0x0007e20000100800 */
[----:B------:R-:W-:-:S03]  /*3390*/  IMAD.HI.U32 R3, R2, R22, RZ ;  /* 0x0000001602037227 */ /* 0x000fc600078e00ff */
[----:B------:R-:W-:Y:S01]  /*33a0*/  ISETP.GT.U32.AND P1, PT, R48, R20, PT ;  /* 0x000000143000720c */ /* 0x000fe20003f24070 */
[----:B------:R-:W-:Y:S02]  /*33b0*/  IMAD.MOV R3, RZ, RZ, -R3 ;  /* 0x000000ffff037224 */ /* 0x000fe400078e0a03 */
[----:B--2---:R-:W-:-:S04]  /*33c0*/  IMAD.HI.U32 R5, R2, R25, RZ ;  /* 0x0000001902057227 */ /* 0x004fc800078e00ff */
[----:B---3--:R-:W-:Y:S02]  /*33d0*/  IMAD.MOV.U32 R7, RZ, RZ, R0 ;  /* 0x000000ffff077224 */ /* 0x008fe400078e0000 */
[----:B------:R-:W-:Y:S01]  /*33e0*/  IMAD R22, R48, R3, R22 ;  /* 0x0000000330167224 */ /* 0x000fe200078e0216 */
[----:B------:R-:W-:Y:S01]  /*33f0*/  IABS R3, R19 ;  /* 0x0000001300037213 */ /* 0x000fe20000000000 */
[----:B------:R-:W-:Y:S02]  /*3400*/  @!P6 IMAD.MOV R7, RZ, RZ, -R7 ;  /* 0x000000ffff07e224 */ /* 0x000fe400078e0a07 */
[----:B------:R-:W-:Y:S02]  /*3410*/  @!P1 IMAD.IADD R20, R20, 0x1, -R48 ;  /* 0x0000000114149824 */ /* 0x000fe400078e0a30 */
[----:B------:R-:W-:Y:S01]  /*3420*/  IMAD.HI.U32 R6, R2, R24, RZ ;  /* 0x0000001802067227 */ /* 0x000fe200078e00ff */
[----:B------:R2:W-:Y:S01]  /*3430*/  STL [R1], R7 ;  /* 0x0000000701007387 */ /* 0x0005e20000100800 */
[----:B------:R-:W-:-:S02]  /*3440*/  ISETP.GT.U32.AND P6, PT, R48, R22, PT ;  /* 0x000000163000720c */ /* 0x000fc40003fc4070 */
[C---:B------:R-:W-:Y:S01]  /*3450*/  ISETP.GT.U32.AND P1, PT, R48.reuse, R20, PT ;  /* 0x000000143000720c */ /* 0x040fe20003f24070 */
[----:B------:R-:W3:Y:S01]  /*3460*/  LDL.LU R58, [R1+0x6c] ;  /* 0x00006c00013a7983 */ /* 0x000ee20000300800 */
[----:B------:R-:W-:Y:S02]  /*3470*/  IMAD.MOV R5, RZ, RZ, -R5 ;  /* 0x000000ffff057224 */ /* 0x000fe400078e0a05 */
[----:B------:R-:W-:Y:S01]  /*3480*/  IMAD.MOV R6, RZ, RZ, -R6 ;  /* 0x000000ffff067224 */ /* 0x000fe200078e0a06 */
[----:B------:R-:W4:Y:S01]  /*3490*/  LDL.LU R52, [R1+0x74] ;  /* 0x0000740001347983 */ /* 0x000f220000300800 */
[C---:B------:R-:W-:Y:S02]  /*34a0*/  IMAD R25, R48.reuse, R5, R25 ;  /* 0x0000000530197224 */ /* 0x040fe400078e0219 */
[----:B------:R-:W-:Y:S02]  /*34b0*/  @!P5 IMAD.IADD R61, R61, 0x1, -R48 ;  /* 0x000000013d3dd824 */ /* 0x000fe400078e0a30 */
[----:B------:R-:W-:-:S02]  /*34c0*/  IMAD R24, R48, R6, R24 ;  /* 0x0000000630187224 */ /* 0x000fc400078e0218 */
[--C-:B------:R-:W-:Y:S01]  /*34d0*/  @!P6 IMAD.IADD R22, R22, 0x1, -R48.reuse ;  /* 0x000000011616e824 */ /* 0x100fe200078e0a30 */
[----:B------:R-:W-:Y:S01]  /*34e0*/  ISETP.GT.U32.AND P6, PT, R48, R25, PT ;  /* 0x000000193000720c */ /* 0x000fe20003fc4070 */
[----:B------:R-:W-:Y:S01]  /*34f0*/  @!P1 IMAD.IADD R20, R20, 0x1, -R48 ;  /* 0x0000000114149824 */ /* 0x000fe200078e0a30 */
[----:B------:R-:W-:Y:S01]  /*3500*/  ISETP.GT.U32.AND P5, PT, R48, R61, PT ;  /* 0x0000003d3000720c */ /* 0x000fe20003fa4070 */
[----:B------:R-:W-:Y:S01]  /*3510*/  IMAD.HI.U32 R0, R2, R3, RZ ;  /* 0x0000000302007227 */ /* 0x000fe200078e00ff */
[----:B------:R-:W-:-:S03]  /*3520*/  ISETP.GT.U32.AND P1, PT, R48, R24, PT ;  /* 0x000000183000720c */ /* 0x000fc60003f24070 */
[----:B------:R-:W-:Y:S02]  /*3530*/  IMAD.MOV R0, RZ, RZ, -R0 ;  /* 0x000000ffff007224 */ /* 0x000fe400078e0a00 */
[----:B------:R-:W-:-:S04]  /*3540*/  IMAD.HI.U32 R4, R2, R29, RZ ;  /* 0x0000001d02047227 */ /* 0x000fc800078e00ff */
[--C-:B------:R-:W-:Y:S02]  /*3550*/  @!P6 IMAD.IADD R25, R25, 0x1, -R48.reuse ;  /* 0x000000011919e824 */ /* 0x100fe400078e0a30 */
[--C-:B------:R-:W-:Y:S02]  /*3560*/  @!P5 IMAD.IADD R61, R61, 0x1, -R48.reuse ;  /* 0x000000013d3dd824 */ /* 0x100fe400078e0a30 */
[----:B------:R-:W-:Y:S01]  /*3570*/  @!P1 IMAD.IADD R24, R24, 0x1, -R48 ;  /* 0x0000000118189824 */ /* 0x000fe200078e0a30 */
[----:B------:R-:W-:Y:S01]  /*3580*/  ISETP.GT.U32.AND P6, PT, R48, R25, PT ;  /* 0x000000193000720c */ /* 0x000fe20003fc4070 */
[----:B------:R-:W-:-:S04]  /*3590*/  IMAD.HI.U32 R5, R2, R34, RZ ;  /* 0x0000002202057227 */ /* 0x000fc800078e00ff */
[----:B------:R-:W-:Y:S01]  /*35a0*/  @!P0 IMAD.MOV R61, RZ, RZ, -R61 ;  /* 0x000000ffff3d8224 */ /* 0x000fe200078e0a3d */
[C---:B------:R-:W-:Y:S01]  /*35b0*/  ISETP.GT.U32.AND P0, PT, R48.reuse, R24, PT ;  /* 0x000000183000720c */ /* 0x040fe20003f04070 */
[----:B------:R-:W-:Y:S02]  /*35c0*/  IMAD R0, R48, R0, R3 ;  /* 0x0000000030007224 */ /* 0x000fe400078e0203 */
[----:B------:R-:W-:-:S04]  /*35d0*/  IMAD.HI.U32 R3, R2, R33, RZ ;  /* 0x0000002102037227 */ /* 0x000fc800078e00ff */
[----:B------:R-:W-:Y:S02]  /*35e0*/  IMAD.MOV R5, RZ, RZ, -R5 ;  /* 0x000000ffff057224 */ /* 0x000fe400078e0a05 */
[----:B------:R-:W-:Y:S02]  /*35f0*/  IMAD.MOV R3, RZ, RZ, -R3 ;  /* 0x000000ffff037224 */ /* 0x000fe400078e0a03 */
[C---:B------:R-:W-:Y:S02]  /*3600*/  IMAD R34, R48.reuse, R5, R34 ;  /* 0x0000000530227224 */ /* 0x040fe400078e0222 */
[----:B------:R-:W-:Y:S01]  /*3610*/  @!P4 IMAD.MOV R20, RZ, RZ, -R20 ;  /* 0x000000ffff14c224 */ /* 0x000fe200078e0a14 */
[C---:B------:R-:W-:Y:S01]  /*3620*/  ISETP.GT.U32.AND P4, PT, R48.reuse, R0, PT ;  /* 0x000000003000720c */ /* 0x040fe20003f84070 */
[C---:B------:R-:W-:Y:S02]  /*3630*/  IMAD R33, R48.reuse, R3, R33 ;  /* 0x0000000330217224 */ /* 0x040fe400078e0221 */
[--C-:B------:R-:W-:Y:S01]  /*3640*/  @!P6 IMAD.IADD R25, R25, 0x1, -R48.reuse ;  /* 0x000000011919e824 */ /* 0x100fe200078e0a30 */
[----:B------:R-:W-:Y:S01]  /*3650*/  ISETP.GT.U32.AND P6, PT, R48, R34, PT ;  /* 0x000000223000720c */ /* 0x000fe20003fc4070 */
[----:B------:R-:W-:Y:S01]  /*3660*/  @!P0 IMAD.IADD R24, R24, 0x1, -R48 ;  /* 0x0000000118188824 */ /* 0x000fe200078e0a30 */
[----:B------:R-:W-:-:S02]  /*3670*/  ISETP.GT.U32.AND P0, PT, R48, R33, PT ;  /* 0x000000213000720c */ /* 0x000fc40003f04070 */
[----:B------:R-:W-:Y:S01]  /*3680*/  ISETP.GT.U32.AND P1, PT, R48, R22, PT ;  /* 0x000000163000720c */ /* 0x000fe20003f24070 */
[----:B------:R-:W-:Y:S02]  /*3690*/  IMAD.MOV R4, RZ, RZ, -R4 ;  /* 0x000000ffff047224 */ /* 0x000fe400078e0a04 */
[----:B------:R-:W-:-:S04]  /*36a0*/  IMAD.HI.U32 R3, R2, R36, RZ ;  /* 0x0000002402037227 */ /* 0x000fc800078e00ff */
[--C-:B------:R-:W-:Y:S02]  /*36b0*/  @!P4 IMAD.IADD R0, R0, 0x1, -R48.reuse ;  /* 0x000000010000c824 */ /* 0x100fe400078e0a30 */
[----:B------:R-:W-:Y:S02]  /*36c0*/  IMAD R29, R48, R4, R29 ;  /* 0x00000004301d7224 */ /* 0x000fe400078e021d */
[--C-:B------:R-:W-:Y:S02]  /*36d0*/  @!P6 IMAD.IADD R34, R34, 0x1, -R48.reuse ;  /* 0x000000012222e824 */ /* 0x100fe400078e0a30 */
[----:B------:R-:W-:Y:S02]  /*36e0*/  IMAD.MOV R3, RZ, RZ, -R3 ;  /* 0x000000ffff037224 */ /* 0x000fe400078e0a03 */
[--C-:B------:R-:W-:Y:S01]  /*36f0*/  @!P0 IMAD.IADD R33, R33, 0x1, -R48.reuse ;  /* 0x0000000121218824 */ /* 0x100fe200078e0a30 */
[----:B------:R-:W-:Y:S01]  /*3700*/  ISETP.GT.U32.AND P0, PT, R48, R0, PT ;  /* 0x000000003000720c */ /* 0x000fe20003f04070 */
[----:B------:R-:W-:Y:S01]  /*3710*/  @!P1 IMAD.IADD R22, R22, 0x1, -R48 ;  /* 0x0000000116169824 */ /* 0x000fe200078e0a30 */
[C---:B------:R-:W-:Y:S01]  /*3720*/  ISETP.GT.U32.AND P1, PT, R48.reuse, R29, PT ;  /* 0x0000001d3000720c */ /* 0x040fe20003f24070 */
[----:B------:R-:W-:Y:S01]  /*3730*/  @!P2 IMAD.MOV R24, RZ, RZ, -R24 ;  /* 0x000000ffff18a224 */ /* 0x000fe200078e0a18 */
[C---:B------:R-:W-:Y:S01]  /*3740*/  ISETP.GT.U32.AND P2, PT, R48.reuse, R34, PT ;  /* 0x000000223000720c */ /* 0x040fe20003f44070 */
[----:B------:R-:W-:Y:S01]  /*3750*/  IMAD R36, R48, R3, R36 ;  /* 0x0000000330247224 */ /* 0x000fe200078e0224 */
[----:B------:R-:W-:-:S02]  /*3760*/  IABS R3, R30 ;  /* 0x0000001e00037213 */ /* 0x000fc40000000000 */
[----:B------:R-:W-:Y:S01]  /*3770*/  ISETP.GE.AND P4, PT, R19, RZ, PT ;  /* 0x000000ff1300720c */ /* 0x000fe20003f86270 */
[----:B------:R-:W-:Y:S02]  /*3780*/  @!P3 IMAD.MOV R22, RZ, RZ, -R22 ;  /* 0x000000ffff16b224 */ /* 0x000fe400078e0a16 */
[----:B------:R-:W-:Y:S01]  /*3790*/  IMAD.HI.U32 R6, R2, R3, RZ ;  /* 0x0000000302067227 */ /* 0x000fe200078e00ff */
[----:B------:R-:W-:-:S03]  /*37a0*/  ISETP.GT.U32.AND P3, PT, R48, R33, PT ;  /* 0x000000213000720c */ /* 0x000fc60003f64070 */
[----:B------:R-:W-:Y:S01]  /*37b0*/  IMAD.HI.U32 R4, R2, R37, RZ ;  /* 0x0000002502047227 */ /* 0x000fe200078e00ff */
[----:B------:R-:W-:-:S03]  /*37c0*/  ISETP.GE.AND P5, PT, R18, RZ, PT ;  /* 0x000000ff1200720c */ /* 0x000fc60003fa6270 */
[----:B------:R-:W-:Y:S02]  /*37d0*/  @!P0 IMAD.IADD R0, R0, 0x1, -R48 ;  /* 0x0000000100008824 */ /* 0x000fe400078e0a30 */
[----:B------:R-:W-:Y:S02]  /*37e0*/  IMAD.MOV R6, RZ, RZ, -R6 ;  /* 0x000000ffff067224 */ /* 0x000fe400078e0a06 */
[--C-:B------:R-:W-:Y:S02]  /*37f0*/  @!P1 IMAD.IADD R29, R29, 0x1, -R48.reuse ;  /* 0x000000011d1d9824 */ /* 0x100fe400078e0a30 */
[----:B------:R-:W-:Y:S01]  /*3800*/  @!P2 IMAD.IADD R34, R34, 0x1, -R48 ;  /* 0x000000012222a824 */ /* 0x000fe200078e0a30 */
[----:B------:R-:W-:Y:S01]  /*3810*/  ISETP.GE.AND P2, PT, R27, RZ, PT ;  /* 0x000000ff1b00720c */ /* 0x000fe20003f46270 */
[----:B------:R-:W-:Y:S02]  /*3820*/  IMAD.MOV R4, RZ, RZ, -R4 ;  /* 0x000000ffff047224 */ /* 0x000fe400078e0a04 */
[----:B------:R-:W-:-:S02]  /*3830*/  IMAD R39, R48, R6, R3 ;  /* 0x0000000630277224 */ /* 0x000fc400078e0203 */
[----:B------:R-:W-:Y:S01]  /*3840*/  IMAD.MOV.U32 R27, RZ, RZ, R0 ;  /* 0x000000ffff1b7224 */ /* 0x000fe200078e0000 */
[C---:B------:R-:W-:Y:S01]  /*3850*/  ISETP.GT.U32.AND P6, PT, R48.reuse, R29, PT ;  /* 0x0000001d3000720c */ /* 0x040fe20003fc4070 */
[C---:B------:R-:W-:Y:S01]  /*3860*/  IMAD R37, R48.reuse, R4, R37 ;  /* 0x0000000430257224 */ /* 0x040fe200078e0225 */
[----:B------:R-:W-:Y:S01]  /*3870*/  IABS R4, R31 ;  /* 0x0000001f00047213 */ /* 0x000fe20000000000 */
[----:B------:R-:W-:Y:S01]  /*3880*/  @!P4 IMAD.MOV R27, RZ, RZ, -R27 ;  /* 0x000000ffff1bc224 */ /* 0x000fe200078e0a1b */
[----:B------:R-:W-:Y:S01]  /*3890*/  ISETP.GT.U32.AND P4, PT, R48, R39, PT ;  /* 0x000000273000720c */ /* 0x000fe20003f84070 */
[----:B------:R-:W-:Y:S01]  /*38a0*/  @!P3 IMAD.IADD R33, R33, 0x1, -R48 ;  /* 0x000000012121b824 */ /* 0x000fe200078e0a30 */
[----:B------:R-:W-:Y:S01]  /*38b0*/  ISETP.GE.AND P3, PT, R26, RZ, PT ;  /* 0x000000ff1a00720c */ /* 0x000fe20003f66270 */
[----:B------:R-:W-:Y:S01]  /*38c0*/  IMAD.HI.U32 R5, R2, R4, RZ ;  /* 0x0000000402057227 */ /* 0x000fe200078e00ff */
[----:B------:R-:W-:-:S03]  /*38d0*/  ISETP.GE.AND P0, PT, R23, RZ, PT ;  /* 0x000000ff1700720c */ /* 0x000fc60003f06270 */
[----:B------:R-:W-:Y:S01]  /*38e0*/  @!P5 IMAD.MOV R25, RZ, RZ, -R25 ;  /* 0x000000ffff19d224 */ /* 0x000fe200078e0a19 */
[C---:B------:R-:W-:Y:S01]  /*38f0*/  ISETP.GT.U32.AND P5, PT, R48.reuse, R36, PT ;  /* 0x000000243000720c */ /* 0x040fe20003fa4070 */
[----:B------:R-:W-:Y:S02]  /*3900*/  IMAD.MOV R5, RZ, RZ, -R5 ;  /* 0x000000ffff057224 */ /* 0x000fe400078e0a05 */
[----:B------:R-:W-:Y:S01]  /*3910*/  @!P6 IMAD.IADD R29, R29, 0x1, -R48 ;  /* 0x000000011d1de824 */ /* 0x000fe200078e0a30 */
[C---:B------:R-:W-:Y:S01]  /*3920*/  ISETP.GT.U32.AND P6, PT, R48.reuse, R37, PT ;  /* 0x000000253000720c */ /* 0x040fe20003fc4070 */
[C---:B------:R-:W-:Y:S02]  /*3930*/  IMAD R40, R48.reuse, R5, R4 ;  /* 0x0000000530287224 */ /* 0x040fe400078e0204 */
[----:B------:R-:W-:Y:S01]  /*3940*/  @!P4 IMAD.IADD R39, R39, 0x1, -R48 ;  /* 0x000000012727c824 */ /* 0x000fe200078e0a30 */
[----:B------:R-:W-:Y:S01]  /*3950*/  IABS R43, R35 ;  /* 0x00000023002b7213 */ /* 0x000fe20000000000 */
[----:B------:R-:W-:Y:S01]  /*3960*/  @!P3 IMAD.MOV R34, RZ, RZ, -R34 ;  /* 0x000000ffff22b224 */ /* 0x000fe200078e0a22 */
[----:B------:R-:W-:-:S02]  /*3970*/  ISETP.GT.U32.AND P3, PT, R48, R40, PT ;  /* 0x000000283000720c */ /* 0x000fc40003f64070 */
[----:B------:R-:W-:Y:S01]  /*3980*/  ISETP.GT.U32.AND P4, PT, R48, R39, PT ;  /* 0x000000273000720c */ /* 0x000fe20003f84070 */
[----:B------:R-:W-:Y:S02]  /*3990*/  @!P5 IMAD.IADD R36, R36, 0x1, -R48 ;  /* 0x000000012424d824 */ /* 0x000fe400078e0a30 */
[----:B------:R-:W-:Y:S01]  /*39a0*/  @!P0 IMAD.MOV R33, RZ, RZ, -R33 ;  /* 0x000000ffff218224 */ /* 0x000fe200078e0a21 */
[----:B------:R-:W-:Y:S01]  /*39b0*/  ISETP.GE.AND P0, PT, R30, RZ, PT ;  /* 0x000000ff1e00720c */ /* 0x000fe20003f06270 */
[----:B------:R-:W-:Y:S01]  /*39c0*/  IMAD.HI.U32 R3, R2, R43, RZ ;  /* 0x0000002b02037227 */ /* 0x000fe200078e00ff */
[----:B------:R-:W-:-:S03]  /*39d0*/  IABS R42, R32 ;  /* 0x00000020002a7213 */ /* 0x000fc60000000000 */
[--C-:B------:R-:W-:Y:S01]  /*39e0*/  @!P6 IMAD.IADD R37, R37, 0x1, -R48.reuse ;  /* 0x000000012525e824 */ /* 0x100fe200078e0a30 */
[----:B------:R-:W-:Y:S01]  /*39f0*/  ISETP.GT.U32.AND P6, PT, R48, R36, PT ;  /* 0x000000243000720c */ /* 0x000fe20003fc4070 */
[----:B------:R-:W-:Y:S02]  /*3a00*/  IMAD.MOV R3, RZ, RZ, -R3 ;  /* 0x000000ffff037224 */ /* 0x000fe400078e0a03 */
[--C-:B------:R-:W-:Y:S02]  /*3a10*/  @!P3 IMAD.IADD R40, R40, 0x1, -R48.reuse ;  /* 0x000000012828b824 */ /* 0x100fe400078e0a30 */
[----:B------:R-:W-:Y:S02]  /*3a20*/  @!P4 IMAD.IADD R39, R39, 0x1, -R48 ;  /* 0x000000012727c824 */ /* 0x000fe400078e0a30 */
[----:B------:R-:W-:Y:S02]  /*3a30*/  IMAD R43, R48, R3, R43 ;  /* 0x00000003302b7224 */ /* 0x000fe400078e022b */
[----:B------:R-:W-:Y:S01]  /*3a40*/  IMAD.HI.U32 R0, R2, R42, RZ ;  /* 0x0000002a02007227 */ /* 0x000fe200078e00ff */
[----:B------:R-:W-:-:S02]  /*3a50*/  IABS R8, R38 ;  /* 0x0000002600087213 */ /* 0x000fc40000000000 */
[C---:B------:R-:W-:Y:S01]  /*3a60*/  ISETP.GT.U32.AND P3, PT, R48.reuse, R40, PT ;  /* 0x000000283000720c */ /* 0x040fe20003f64070 */
[----:B------:R-:W-:Y:S01]  /*3a70*/  @!P0 IMAD.MOV R39, RZ, RZ, -R39 ;  /* 0x000000ffff278224 */ /* 0x000fe200078e0a27 */
[----:B------:R-:W-:Y:S01]  /*3a80*/  ISETP.GT.U32.AND P0, PT, R48, R43, PT ;  /* 0x0000002b3000720c */ /* 0x000fe20003f04070 */
[----:B------:R-:W-:Y:S02]  /*3a90*/  IMAD.MOV R0, RZ, RZ, -R0 ;  /* 0x000000ffff007224 */ /* 0x000fe400078e0a00 */
[----:B------:R-:W-:Y:S01]  /*3aa0*/  @!P6 IMAD.IADD R36, R36, 0x1, -R48 ;  /* 0x000000012424e824 */ /* 0x000fe200078e0a30 */
[----:B------:R-:W-:Y:S01]  /*3ab0*/  ISETP.GE.AND P6, PT, R31, RZ, PT ;  /* 0x000000ff1f00720c */ /* 0x000fe20003fc6270 */
[----:B------:R-:W-:Y:S02]  /*3ac0*/  IMAD R42, R48, R0, R42 ;  /* 0x00000000302a7224 */ /* 0x000fe400078e022a */
[----:B------:R-:W-:-:S04]  /*3ad0*/  IMAD.HI.U32 R0, R2, R8, RZ ;  /* 0x0000000802007227 */ /* 0x000fc800078e00ff */
[----:B------:R-:W-:Y:S01]  /*3ae0*/  IMAD.MOV R0, RZ, RZ, -R0 ;  /* 0x000000ffff007224 */ /* 0x000fe200078e0a00 */
[----:B------:R-:W-:Y:S01]  /*3af0*/  IABS R13, R60 ;  /* 0x0000003c000d7213 */ /* 0x000fe20000000000 */
[----:B------:R-:W-:Y:S01]  /*3b00*/  @!P3 IMAD.IADD R40, R40, 0x1, -R48 ;  /* 0x000000012828b824 */ /* 0x000fe200078e0a30 */
[----:B------:R-:W-:Y:S01]  /*3b10*/  IABS R15, R57 ;  /* 0x00000039000f7213 */ /* 0x000fe20000000000 */
[C---:B------:R-:W-:Y:S02]  /*3b20*/  IMAD R8, R48.reuse, R0, R8 ;  /* 0x0000000030087224 */ /* 0x040fe400078e0208 */
[----:B------:R-:W-:Y:S02]  /*3b30*/  @!P0 IMAD.IADD R43, R43, 0x1, -R48 ;  /* 0x000000012b2b8824 */ /* 0x000fe400078e0a30 */
[----:B------:R-:W-:Y:S01]  /*3b40*/  @!P6 IMAD.MOV R40, RZ, RZ, -R40 ;  /* 0x000000ffff28e224 */ /* 0x000fe200078e0a28 */
[----:B------:R-:W-:Y:S01]  /*3b50*/  ISETP.GT.U32.AND P6, PT, R48, R8, PT ;  /* 0x000000083000720c */ /* 0x000fe20003fc4070 */
[----:B------:R-:W-:Y:S01]  /*3b60*/  IMAD.HI.U32 R5, R2, R13, RZ ;  /* 0x0000000d02057227 */ /* 0x000fe200078e00ff */
[----:B------:R-:W-:-:S03]  /*3b70*/  ISETP.GT.U32.AND P0, PT, R48, R43, PT ;  /* 0x0000002b3000720c */ /* 0x000fc60003f04070 */
[----:B------:R-:W-:-:S04]  /*3b80*/  IMAD.HI.U32 R4, R2, R15, RZ ;  /* 0x0000000f02047227 */ /* 0x000fc800078e00ff */
[----:B------:R-:W-:Y:S02]  /*3b90*/  IMAD.MOV R5, RZ, RZ, -R5 ;  /* 0x000000ffff057224 */ /* 0x000fe400078e0a05 */
[----:B------:R-:W-:Y:S02]  /*3ba0*/  IMAD.MOV R4, RZ, RZ, -R4 ;  /* 0x000000ffff047224 */ /* 0x000fe400078e0a04 */
[C---:B------:R-:W-:Y:S02]  /*3bb0*/  IMAD R13, R48.reuse, R5, R13 ;  /* 0x00000005300d7224 */ /* 0x040fe400078e020d */
[C---:B------:R-:W-:Y:S02]  /*3bc0*/  IMAD R15, R48.reuse, R4, R15 ;  /* 0x00000004300f7224 */ /* 0x040fe400078e020f */
[--C-:B------:R-:W-:Y:S01]  /*3bd0*/  @!P0 IMAD.IADD R43, R43, 0x1, -R48.reuse ;  /* 0x000000012b2b8824 */ /* 0x100fe200078e0a30 */
[----:B------:R-:W-:Y:S01]  /*3be0*/  ISETP.GT.U32.AND P0, PT, R48, R13, PT ;  /* 0x0000000d3000720c */ /* 0x000fe20003f04070 */
[----:B------:R-:W-:Y:S01]  /*3bf0*/  @!P6 IMAD.IADD R8, R8, 0x1, -R48 ;  /* 0x000000010808e824 */ /* 0x000fe200078e0a30 */
[----:B------:R-:W-:-:S02]  /*3c00*/  ISETP.GT.U32.AND P6, PT, R48, R15, PT ;  /* 0x0000000f3000720c */ /* 0x000fc40003fc4070 */
[----:B------:R-:W-:Y:S02]  /*3c10*/  IABS R18, R59 ;  /* 0x0000003b00127213 */ /* 0x000fe40000000000 */
[----:B------:R-:W-:Y:S02]  /*3c20*/  ISETP.GE.AND P1, PT, R21, RZ, PT ;  /* 0x000000ff1500720c */ /* 0x000fe40003f26270 */
[----:B------:R-:W-:Y:S01]  /*3c30*/  ISETP.GT.U32.AND P4, PT, R48, R42, PT ;  /* 0x0000002a3000720c */ /* 0x000fe20003f84070 */
[----:B------:R-:W-:Y:S01]  /*3c40*/  IMAD.HI.U32 R3, R2, R18, RZ ;  /* 0x0000001202037227 */ /* 0x000fe200078e00ff */
[----:B------:R-:W-:-:S03]  /*3c50*/  IABS R23, R53 ;  /* 0x0000003500177213 */ /* 0x000fc60000000000 */
[--C-:B------:R-:W-:Y:S01]  /*3c60*/  @!P0 IMAD.IADD R13, R13, 0x1, -R48.reuse ;  /* 0x000000010d0d8824 */ /* 0x100fe200078e0a30 */
[----:B------:R-:W-:Y:S01]  /*3c70*/  ISETP.GT.U32.AND P0, PT, R48, R8, PT ;  /* 0x000000083000720c */ /* 0x000fe20003f04070 */
[----:B------:R-:W-:Y:S02]  /*3c80*/  @!P6 IMAD.IADD R15, R15, 0x1, -R48 ;  /* 0x000000010f0fe824 */ /* 0x000fe400078e0a30 */
[----:B------:R-:W-:Y:S02]  /*3c90*/  IMAD.MOV R3, RZ, RZ, -R3 ;  /* 0x000000ffff037224 */ /* 0x000fe400078e0a03 */
[----:B------:R-:W-:Y:S01]  /*3ca0*/  IMAD.HI.U32 R4, R2, R23, RZ ;  /* 0x0000001702047227 */ /* 0x000fe200078e00ff */
[----:B------:R-:W-:-:S03]  /*3cb0*/  ISETP.GT.U32.AND P6, PT, R48, R15, PT ;  /* 0x0000000f3000720c */ /* 0x000fc60003fc4070 */
[C---:B------:R-:W-:Y:S02]  /*3cc0*/  IMAD R18, R48.reuse, R3, R18 ;  /* 0x0000000330127224 */ /* 0x040fe400078e0212 */
[----:B------:R-:W-:Y:S02]  /*3cd0*/  IMAD.MOV R4, RZ, RZ, -R4 ;  /* 0x000000ffff047224 */ /* 0x000fe400078e0a04 */
[----:B------:R-:W-:Y:S01]  /*3ce0*/  @!P1 IMAD.MOV R29, RZ, RZ, -R29 ;  /* 0x000000ffff1d9224 */ /* 0x000fe200078e0a1d */
[----:B------:R-:W-:Y:S01]  /*3cf0*/  ISETP.GT.U32.AND P1, PT, R48, R37, PT ;  /* 0x000000253000720c */ /* 0x000fe20003f24070 */
[--C-:B------:R-:W-:Y:S02]  /*3d00*/  @!P4 IMAD.IADD R42, R42, 0x1, -R48.reuse ;  /* 0x000000012a2ac824 */ /* 0x100fe400078e0a30 */
[--C-:B------:R-:W-:Y:S01]  /*3d10*/  @!P0 IMAD.IADD R8, R8, 0x1, -R48.reuse ;  /* 0x0000000108088824 */ /* 0x100fe200078e0a30 */
[C---:B------:R-:W-:Y:S01]  /*3d20*/  ISETP.GT.U32.AND P0, PT, R48.reuse, R18, PT ;  /* 0x000000123000720c */ /* 0x040fe20003f04070 */
[C---:B------:R-:W-:Y:S01]  /*3d30*/  IMAD R23, R48.reuse, R4, R23 ;  /* 0x0000000430177224 */ /* 0x040fe200078e0217 */
[----:B------:R-:W-:Y:S01]  /*3d40*/  ISETP.GT.U32.AND P4, PT, R48, R42, PT ;  /* 0x0000002a3000720c */ /* 0x000fe20003f84070 */
[----:B------:R-:W-:-:S03]  /*3d50*/  @!P6 IMAD.IADD R15, R15, 0x1, -R48 ;  /* 0x000000010f0fe824 */ /* 0x000fc600078e0a30 */
[----:B------:R-:W-:-:S03]  /*3d60*/  ISETP.GT.U32.AND P6, PT, R48, R23, PT ;  /* 0x000000173000720c */ /* 0x000fc60003fc4070 */
[--C-:B------:R-:W-:Y:S01]  /*3d70*/  @!P1 IMAD.IADD R37, R37, 0x1, -R48.reuse ;  /* 0x0000000125259824 */ /* 0x100fe200078e0a30 */
[----:B------:R-:W-:Y:S02]  /*3d80*/  ISETP.GE.AND P1, PT, R32, RZ, PT ;  /* 0x000000ff2000720c */ /* 0x000fe40003f26270 */
[----:B------:R-:W-:Y:S01]  /*3d90*/  IABS R26, R54 ;  /* 0x00000036001a7213 */ /* 0x000fe20000000000 */
[--C-:B------:R-:W-:Y:S01]  /*3da0*/  @!P0 IMAD.IADD R18, R18, 0x1, -R48.reuse ;  /* 0x0000000112128824 */ /* 0x100fe200078e0a30 */
[----:B------:R-:W-:Y:S01]  /*3db0*/  IABS R32, R46 ;  /* 0x0000002e00207213 */ /* 0x000fe20000000000 */
[----:B------:R-:W-:Y:S01]  /*3dc0*/  @!P4 IMAD.IADD R42, R42, 0x1, -R48 ;  /* 0x000000012a2ac824 */ /* 0x000fe200078e0a30 */
[----:B------:R-:W-:-:S03]  /*3dd0*/  ISETP.GE.AND P4, PT, R57, RZ, PT ;  /* 0x000000ff3900720c */ /* 0x000fc60003f86270 */
[----:B------:R-:W-:Y:S01]  /*3de0*/  @!P6 IMAD.IADD R23, R23, 0x1, -R48 ;  /* 0x000000011717e824 */ /* 0x000fe200078e0a30 */
[----:B------:R-:W-:Y:S01]  /*3df0*/  ISETP.GT.U32.AND P6, PT, R48, R18, PT ;  /* 0x000000123000720c */ /* 0x000fe20003fc4070 */
[----:B------:R-:W-:-:S04]  /*3e00*/  IMAD.HI.U32 R3, R2, R32, RZ ;  /* 0x0000002002037227 */ /* 0x000fc800078e00ff */
[----:B------:R-:W-:-:S04]  /*3e10*/  IMAD.MOV R3, RZ, RZ, -R3 ;  /* 0x000000ffff037224 */ /* 0x000fc800078e0a03 */
[----:B------:R-:W-:Y:S02]  /*3e20*/  IMAD R32, R48, R3, R32 ;  /* 0x0000000330207224 */ /* 0x000fe400078e0220 */
[----:B------:R-:W-:Y:S02]  /*3e30*/  @!P4 IMAD.MOV R15, RZ, RZ, -R15 ;  /* 0x000000ffff0fc224 */ /* 0x000fe400078e0a0f */
[----:B------:R-:W-:Y:S01]  /*3e40*/  @!P6 IMAD.IADD R18, R18, 0x1, -R48 ;  /* 0x000000011212e824 */ /* 0x000fe200078e0a30 */
[C---:B------:R-:W-:Y:S01]  /*3e50*/  ISETP.GT.U32.AND P6, PT, R48.reuse, R32, PT ;  /* 0x000000203000720c */ /* 0x040fe20003fc4070 */
[----:B------:R-:W-:Y:S01]  /*3e60*/  @!P1 IMAD.MOV R42, RZ, RZ, -R42 ;  /* 0x000000ffff2a9224 */ /* 0x000fe200078e0a2a */
[----:B------:R-:W-:Y:S02]  /*3e70*/  ISETP.GT.U32.AND P1, PT, R48, R13, PT ;  /* 0x0000000d3000720c */ /* 0x000fe40003f24070 */
[----:B---3--:R-:W-:-:S05]  /*3e80*/  IABS R16, R58 ;  /* 0x0000003a00107213 */ /* 0x008fca0000000000 */
[----:B------:R-:W-:Y:S01]  /*3e90*/  IMAD.HI.U32 R0, R2, R16, RZ ;  /* 0x0000001002007227 */ /* 0x000fe200078e00ff */
[----:B----4-:R-:W-:-:S03]  /*3ea0*/  IABS R19, R52 ;  /* 0x0000003400137213 */ /* 0x010fc60000000000 */
[----:B------:R-:W-:-:S04]  /*3eb0*/  IMAD.MOV R0, RZ, RZ, -R0 ;  /* 0x000000ffff007224 */ /* 0x000fc800078e0a00 */
[----:B------:R-:W-:Y:S02]  /*3ec0*/  IMAD R16, R48, R0, R16 ;  /* 0x0000000030107224 */ /* 0x000fe400078e0210 */
[----:B------:R-:W-:-:S04]  /*3ed0*/  IMAD.HI.U32 R0, R2, R19, RZ ;  /* 0x0000001302007227 */ /* 0x000fc800078e00ff */
[----:B------:R-:W-:-:S04]  /*3ee0*/  IMAD.MOV R0, RZ, RZ, -R0 ;  /* 0x000000ffff007224 */ /* 0x000fc800078e0a00 */
[----:B------:R-:W-:Y:S02]  /*3ef0*/  IMAD R19, R48, R0, R19 ;  /* 0x0000000030137224 */ /* 0x000fe400078e0213 */
[----:B------:R-:W-:-:S04]  /*3f00*/  IMAD.HI.U32 R0, R2, R26, RZ ;  /* 0x0000001a02007227 */ /* 0x000fc800078e00ff */
[----:B------:R-:W-:-:S04]  /*3f10*/  IMAD.MOV R0, RZ, RZ, -R0 ;  /* 0x000000ffff007224 */ /* 0x000fc800078e0a00 */
[----:B------:R-:W-:Y:S01]  /*3f20*/  IMAD R26, R48, R0, R26 ;  /* 0x00000000301a7224 */ /* 0x000fe200078e021a */
[----:B------:R-:W-:-:S04]  /*3f30*/  ISETP.GE.AND P0, PT, R59, RZ, PT ;  /* 0x000000ff3b00720c */ /* 0x000fc80003f06270 */
[----:B------:R-:W-:Y:S02]  /*3f40*/  ISETP.GT.U32.AND P4, PT, R48, R26, PT ;  /* 0x0000001a3000720c */ /* 0x000fe40003f84070 */
[----:B------:R-:W-:Y:S01]  /*3f50*/  ISETP.GE.AND P5, PT, R28, RZ, PT ;  /* 0x000000ff1c00720c */ /* 0x000fe20003fa6270 */
[--C-:B------:R-:W-:Y:S02]  /*3f60*/  @!P6 IMAD.IADD R32, R32, 0x1, -R48.reuse ;  /* 0x000000012020e824 */ /* 0x100fe400078e0a30 */
[----:B------:R-:W-:Y:S01]  /*3f70*/  @!P1 IMAD.IADD R13, R13, 0x1, -R48 ;  /* 0x000000010d0d9824 */ /* 0x000fe200078e0a30 */
[----:B------:R-:W-:-:S03]  /*3f80*/  ISETP.GT.U32.AND P1, PT, R48, R19, PT ;  /* 0x000000133000720c */ /* 0x000fc60003f24070 */
[----:B------:R-:W-:-:S04]  /*3f90*/  @!P0 IMAD.MOV R18, RZ, RZ, -R18 ;  /* 0x000000ffff128224 */ /* 0x000fc800078e0a12 */
[----:B------:R-:W-:Y:S01]  /*3fa0*/  @!P4 IMAD.IADD R26, R26, 0x1, -R48 ;  /* 0x000000011a1ac824 */ /* 0x000fe200078e0a30 */
[----:B------:R-:W-:Y:S01]  /*3fb0*/  ISETP.GT.U32.AND P0, PT, R48, R32, PT ;  /* 0x000000203000720c */ /* 0x000fe20003f04070 */
[----:B------:R-:W-:Y:S01]  /*3fc0*/  @!P5 IMAD.MOV R37, RZ, RZ, -R37 ;  /* 0x000000ffff25d224 */ /* 0x000fe200078e0a25 */
[----:B------:R-:W-:Y:S02]  /*3fd0*/  ISETP.GE.AND P5, PT, R38, RZ, PT ;  /* 0x000000ff2600720c */ /* 0x000fe40003fa6270 */
[----:B------:R-:W-:Y:S01]  /*3fe0*/  ISETP.GT.U32.AND P6, PT, R48, R26, PT ;  /* 0x0000001a3000720c */ /* 0x000fe20003fc4070 */
[----:B------:R-:W-:Y:S01]  /*3ff0*/  STL [R1+0x1674], R61 ;  /* 0x0016743d01007387 */ /* 0x000fe20000100800 */
[----:B------:R-:W-:-:S03]  /*4000*/  @!P2 IMAD.MOV R36, RZ, RZ, -R36 ;  /* 0x000000ffff24a224 */ /* 0x000fc600078e0a24 */
[----:B------:R-:W-:Y:S04]  /*4010*/  STL [R1+0x1678], R20 ;  /* 0x0016781401007387 */ /* 0x000fe80000100800 */
[----:B------:R-:W-:Y:S04]  /*4020*/  STL [R1+0x167c], R22 ;  /* 0x00167c1601007387 */ /* 0x000fe80000100800 */
[----:B------:R-:W-:Y:S01]  /*4030*/  STL [R1+0x1680], R24 ;  /* 0x0016801801007387 */ /* 0x000fe20000100800 */
[----:B------:R-:W-:-:S03]  /*4040*/  ISETP.GE.AND P4, PT, R46, RZ, PT ;  /* 0x000000ff2e00720c */ /* 0x000fc60003f86270 */
[----:B------:R-:W-:Y:S01]  /*4050*/  STL [R1+0x1684], R25 ;  /* 0x0016841901007387 */ /* 0x000fe20000100800 */
[----:B------:R-:W-:-:S03]  /*4060*/  @!P1 IMAD.IADD R19, R19, 0x1, -R48 ;  /* 0x0000000113139824 */ /* 0x000fc600078e0a30 */
[----:B------:R-:W-:Y:S01]  /*4070*/  STL [R1+0x1688], R27 ;  /* 0x0016881b01007387 */ /* 0x000fe20000100800 */
[----:B------:R-:W-:-:S03]  /*4080*/  IMAD.MOV.U32 R46, RZ, RZ, R41 ;  /* 0x000000ffff2e7224 */ /* 0x000fc600078e0029 */
[----:B------:R-:W-:Y:S04]  /*4090*/  STL [R1+0x168c], R29 ;  /* 0x00168c1d01007387 */ /* 0x000fe80000100800 */
[----:B------:R-:W-:Y:S01]  /*40a0*/  STL [R1+0x1690], R33 ;  /* 0x0016902101007387 */ /* 0x000fe20000100800 */
[----:B------:R-:W-:-:S03]  /*40b0*/  @!P6 IMAD.IADD R26, R26, 0x1, -R48 ;  /* 0x000000011a1ae824 */ /* 0x000fc600078e0a30 */
[----:B------:R-:W-:Y:S01]  /*40c0*/  STL [R1+0x1694], R34 ;  /* 0x0016942201007387 */ /* 0x000fe20000100800 */
[----:B------:R-:W-:-:S03]  /*40d0*/  @!P0 IMAD.IADD R32, R32, 0x1, -R48 ;  /* 0x0000000120208824 */ /* 0x000fc600078e0a30 */
[----:B------:R-:W-:Y:S01]  /*40e0*/  STL [R1+0x1698], R36 ;  /* 0x0016982401007387 */ /* 0x000fe20000100800 */
[----:B------:R-:W-:Y:S01]  /*40f0*/  IABS R3, R55 ;  /* 0x0000003700037213 */ /* 0x000fe20000000000 */
[----:B------:R-:W-:Y:S02]  /*4100*/  @!P5 IMAD.MOV R8, RZ, RZ, -R8 ;  /* 0x000000ffff08d224 */ /* 0x000fe400078e0a08 */
[----:B------:R-:W-:Y:S01]  /*4110*/  STL [R1+0x169c], R37 ;  /* 0x00169c2501007387 */ /* 0x000fe20000100800 */
[----:B------:R-:W-:Y:S02]  /*4120*/  IABS R41, R45 ;  /* 0x0000002d00297213 */ /* 0x000fe40000000000 */
[----:B------:R-:W-:Y:S01]  /*4130*/  ISETP.GE.AND P6, PT, R55, RZ, PT ;  /* 0x000000ff3700720c */ /* 0x000fe20003fc6270 */
[----:B------:R-:W-:Y:S01]  /*4140*/  STL [R1+0x16a0], R39 ;  /* 0x0016a02701007387 */ /* 0x000fe20000100800 */
[----:B------:R-:W-:Y:S01]  /*4150*/  ISETP.GE.AND P0, PT, R45, RZ, PT ;  /* 0x000000ff2d00720c */ /* 0x000fe20003f06270 */
[----:B------:R-:W-:Y:S01]  /*4160*/  IMAD.MOV.U32 R45, RZ, RZ, R46 ;  /* 0x000000ffff2d7224 */ /* 0x000fe200078e002e */
[----:B------:R-:W-:Y:S01]  /*4170*/  ISETP.GE.AND P3, PT, R60, RZ, PT ;  /* 0x000000ff3c00720c */ /* 0x000fe20003f66270 */
[----:B------:R-:W-:Y:S01]  /*4180*/  STL [R1+0x16a4], R40 ;  /* 0x0016a42801007387 */ /* 0x000fe20000100800 */
[----:B------:R-:W-:-:S03]  /*4190*/  ISETP.GT.U32.AND P5, PT, R48, R19, PT ;  /* 0x000000133000720c */ /* 0x000fc60003fa4070 */
[----:B------:R-:W3:Y:S04]  /*41a0*/  LDL.LU R55, [R1+0x7d0] ;  /* 0x0007d00001377983 */ /* 0x000ee80000300800 */
[----:B------:R-:W4:Y:S04]  /*41b0*/  LDL.LU R46, [R1+0x7d4] ;  /* 0x0007d400012e7983 */ /* 0x000f280000300800 */
[----:B------:R-:W-:Y:S01]  /*41c0*/  @!P3 IMAD.MOV R13, RZ, RZ, -R13 ;  /* 0x000000ffff0db224 */ /* 0x000fe200078e0a0d */
[----:B------:R-:W-:Y:S01]  /*41d0*/  ISETP.GT.U32.AND P3, PT, R48, R23, PT ;  /* 0x000000173000720c */ /* 0x000fe20003f64070 */
[----:B------:R-:W-:Y:S01]  /*41e0*/  @!P5 IMAD.IADD R19, R19, 0x1, -R48 ;  /* 0x000000011313d824 */ /* 0x000fe200078e0a30 */
[----:B------:R-:W-:-:S02]  /*41f0*/  ISETP.GE.AND P5, PT, R53, RZ, PT ;  /* 0x000000ff3500720c */ /* 0x000fc40003fa6270 */
[----:B------:R-:W2:Y:S01]  /*4200*/  LDL.LU R53, [R1+0x7d8] ;  /* 0x0007d80001357983 */ /* 0x000ea20000300800 */
[----:B------:R-:W-:-:S04]  /*4210*/  IMAD.HI.U32 R4, R2, R3, RZ ;  /* 0x0000000302047227 */ /* 0x000fc800078e00ff */
[----:B------:R-:W-:-:S04]  /*4220*/  IMAD.MOV R4, RZ, RZ, -R4 ;  /* 0x000000ffff047224 */ /* 0x000fc800078e0a04 */
[----:B------:R-:W-:Y:S02]  /*4230*/  @!P3 IMAD.IADD R23, R23, 0x1, -R48 ;  /* 0x000000011717b824 */ /* 0x000fe400078e0a30 */
[----:B------:R-:W-:Y:S02]  /*4240*/  IMAD R38, R48, R4, R3 ;  /* 0x0000000430267224 */ /* 0x000fe400078e0203 */
[----:B------:R-:W-:-:S03]  /*4250*/  @!P5 IMAD.MOV R23, RZ, RZ, -R23 ;  /* 0x000000ffff17d224 */ /* 0x000fc600078e0a17 */
[----:B------:R-:W-:Y:S02]  /*4260*/  ISETP.GT.U32.AND P5, PT, R48, R38, PT ;  /* 0x000000263000720c */ /* 0x000fe40003fa4070 */
[----:B------:R-:W-:-:S11]  /*4270*/  ISETP.GE.AND P3, PT, R54, RZ, PT ;  /* 0x000000ff3600720c */ /* 0x000fd60003f66270 */
[----:B------:R-:W-:Y:S02]  /*4280*/  @!P5 IMAD.IADD R38, R38, 0x1, -R48 ;  /* 0x000000012626d824 */ /* 0x000fe400078e0a30 */
[----:B------:R-:W-:-:S03]  /*4290*/  @!P3 IMAD.MOV R26, RZ, RZ, -R26 ;  /* 0x000000ffff1ab224 */ /* 0x000fc600078e0a1a */
[----:B------:R-:W-:Y:S02]  /*42a0*/  ISETP.GT.U32.AND P3, PT, R48, R38, PT ;  /* 0x000000263000720c */ /* 0x000fe40003f64070 */
[----:B------:R-:W-:-:S11]  /*42b0*/  IABS R17, R51 ;  /* 0x0000003300117213 */ /* 0x000fd60000000000 */
[----:B------:R-:W-:Y:S01]  /*42c0*/  @!P3 IMAD.IADD R38, R38, 0x1, -R48 ;  /* 0x000000012626b824 */ /* 0x000fe200078e0a30 */
[----:B------:R-:W-:Y:S02]  /*42d0*/  ISETP.GE.AND P3, PT, R51, RZ, PT ;  /* 0x000000ff3300720c */ /* 0x000fe40003f66270 */
[----:B------:R-:W3:Y:S01]  /*42e0*/  LDL.LU R51, [R1+0x7dc] ;  /* 0x0007dc0001337983 */ /* 0x000ee20000300800 */
[----:B------:R-:W-:Y:S02]  /*42f0*/  ISETP.GE.AND P2, PT, R35, RZ, PT ;  /* 0x000000ff2300720c */ /* 0x000fe40003f46270 */
[----:B------:R-:W-:Y:S02]  /*4300*/  IABS R0, R44 ;  /* 0x0000002c00007213 */ /* 0x000fe40000000000 */
[----:B------:R-:W-:Y:S01]  /*4310*/  IABS R14, R50 ;  /* 0x00000032000e7213 */ /* 0x000fe20000000000 */
[----:B------:R-:W-:Y:S01]  /*4320*/  IMAD.HI.U32 R6, R2, R17, RZ ;  /* 0x0000001102067227 */ /* 0x000fe200078e00ff */
[----:B------:R-:W-:Y:S01]  /*4330*/  ISETP.GE.AND P5, PT, R49, RZ, PT ;  /* 0x000000ff3100720c */ /* 0x000fe20003fa6270 */
[----:B------:R-:W3:Y:S06]  /*4340*/  LDL.LU R54, [R1+0x7e0] ;  /* 0x0007e00001367983 */ /* 0x000eec0000300800 */
[----:B------:R-:W-:Y:S01]  /*4350*/  @!P2 IMAD.MOV R43, RZ, RZ, -R43 ;  /* 0x000000ffff2ba224 */ /* 0x000fe200078e0a2b */
[----:B------:R-:W-:Y:S01]  /*4360*/  ISETP.GT.U32.AND P2, PT, R48, R16, PT ;  /* 0x000000103000720c */ /* 0x000fe20003f44070 */
[----:B------:R-:W-:-:S12]  /*4370*/  IMAD.HI.U32 R5, R2, R0, RZ ;  /* 0x0000000002057227 */ /* 0x000fd800078e00ff */
[----:B------:R-:W-:Y:S01]  /*4380*/  @!P2 IMAD.IADD R16, R16, 0x1, -R48 ;  /* 0x000000011010a824 */ /* 0x000fe200078e0a30 */
[----:B------:R-:W-:-:S04]  /*4390*/  ISETP.GE.AND P2, PT, R58, RZ, PT ;  /* 0x000000ff3a00720c */ /* 0x000fc80003f46270 */
[----:B------:R-:W-:Y:S01]  /*43a0*/  ISETP.GT.U32.AND P1, PT, R48, R16, PT ;  /* 0x000000103000720c */ /* 0x000fe20003f24070 */
[----:B------:R-:W-:-:S04]  /*43b0*/  IMAD.MOV R5, RZ, RZ, -R5 ;  /* 0x000000ffff057224 */ /* 0x000fc800078e0a05 */
[----:B------:R-:W-:-:S08]  /*43c0*/  IMAD R35, R48, R5, R0 ;  /* 0x0000000530237224 */ /* 0x000fd000078e0200 */
[----:B------:R-:W-:-:S04]  /*43d0*/  @!P1 IMAD.IADD R16, R16, 0x1, -R48 ;  /* 0x0000000110109824 */ /* 0x000fc800078e0a30 */
[----:B------:R-:W-:Y:S01]  /*43e0*/  @!P2 IMAD.MOV R16, RZ, RZ, -R16 ;  /* 0x000000ffff10a224 */ /* 0x000fe200078e0a10 */
[----:B------:R-:W-:Y:S02]  /*43f0*/  ISETP.GT.U32.AND P2, PT, R48, R35, PT ;  /* 0x000000233000720c */ /* 0x000fe40003f44070 */
[----:B------:R-:W-:-:S11]  /*4400*/  ISETP.GE.AND P1, PT, R52, RZ, PT ;  /* 0x000000ff3400720c */ /* 0x000fd60003f26270 */
[----:B------:R-:W-:Y:S02]  /*4410*/  @!P2 IMAD.IADD R35, R35, 0x1, -R48 ;  /* 0x000000012323a824 */ /* 0x000fe400078e0a30 */
[----:B------:R-:W-:Y:S01]  /*4420*/  @!P1 IMAD.MOV R19, RZ, RZ, -R19 ;  /* 0x000000ffff139224 */ /* 0x000fe200078e0a13 */
[----:B------:R-:W-:Y:S02]  /*4430*/  ISETP.GE.AND P1, PT, R44, RZ, PT ;  /* 0x000000ff2c00720c */ /* 0x000fe40003f26270 */
[----:B------:R-:W-:Y:S02]  /*4440*/  IABS R44, R49 ;  /* 0x00000031002c7213 */ /* 0x000fe40000000000 */
[----:B------:R-:W-:Y:S01]  /*4450*/  ISETP.GT.U32.AND P2, PT, R48, R35, PT ;  /* 0x000000233000720c */ /* 0x000fe20003f44070 */
[C---:B------:R-:W-:Y:S01]  /*4460*/  IMAD.HI.U32 R0, R2.reuse, R41, RZ ;  /* 0x0000002902007227 */ /* 0x040fe200078e00ff */
[----:B------:R-:W3:Y:S03]  /*4470*/  LDL.LU R49, [R1+0x7e4] ;  /* 0x0007e40001317983 */ /* 0x000ee60000300800 */
[----:B------:R-:W-:-:S04]  /*4480*/  IMAD.HI.U32 R3, R2, R44, RZ ;  /* 0x0000002c02037227 */ /* 0x000fc800078e00ff */
[----:B------:R-:W-:-:S04]  /*4490*/  IMAD.MOV R3, RZ, RZ, -R3 ;  /* 0x000000ffff037224 */ /* 0x000fc800078e0a03 */
[----:B------:R-:W-:Y:S02]  /*44a0*/  @!P2 IMAD.IADD R35, R35, 0x1, -R48 ;  /* 0x000000012323a824 */ /* 0x000fe400078e0a30 */
[----:B------:R-:W-:Y:S02]  /*44b0*/  IMAD R44, R48, R3, R44 ;  /* 0x00000003302c7224 */ /* 0x000fe400078e022c */
[----:B------:R-:W-:-:S03]  /*44c0*/  @!P1 IMAD.MOV R35, RZ, RZ, -R35 ;  /* 0x000000ffff239224 */ /* 0x000fc600078e0a23 */
[----:B------:R-:W-:Y:S01]  /*44d0*/  ISETP.GT.U32.AND P1, PT, R48, R44, PT ;  /* 0x0000002c3000720c */ /* 0x000fe20003f24070 */
[----:B------:R-:W-:-:S04]  /*44e0*/  IMAD.MOV R0, RZ, RZ, -R0 ;  /* 0x000000ffff007224 */ /* 0x000fc800078e0a00 */
[----:B------:R-:W-:-:S05]  /*44f0*/  IMAD R41, R48, R0, R41 ;  /* 0x0000000030297224 */ /* 0x000fca00078e0229 */
[----:B------:R-:W-:Y:S01]  /*4500*/  ISETP.GT.U32.AND P2, PT, R48, R41, PT ;  /* 0x000000293000720c */ /* 0x000fe20003f44070 */
[----:B------:R-:W-:-:S04]  /*4510*/  IMAD.HI.U32 R0, R2, R14, RZ ;  /* 0x0000000e02007227 */ /* 0x000fc800078e00ff */
[----:B------:R-:W-:Y:S02]  /*4520*/  @!P1 IMAD.IADD R44, R44, 0x1, -R48 ;  /* 0x000000012c2c9824 */ /* 0x000fe400078e0a30 */
[----:B------:R-:W-:-:S03]  /*4530*/  IMAD.MOV R0, RZ, RZ, -R0 ;  /* 0x000000ffff007224 */ /* 0x000fc600078e0a00 */
[C---:B------:R-:W-:Y:S01]  /*4540*/  ISETP.GT.U32.AND P1, PT, R48.reuse, R44, PT ;  /* 0x0000002c3000720c */ /* 0x040fe20003f24070 */
[C---:B------:R-:W-:Y:S02]  /*4550*/  IMAD R14, R48.reuse, R0, R14 ;  /* 0x00000000300e7224 */ /* 0x040fe400078e020e */
[----:B------:R-:W-:Y:S02]  /*4560*/  IMAD.MOV R6, RZ, RZ, -R6 ;  /* 0x000000ffff067224 */ /* 0x000fe400078e0a06 */
[----:B------:R-:W-:Y:S02]  /*4570*/  @!P2 IMAD.IADD R41, R41, 0x1, -R48 ;  /* 0x000000012929a824 */ /* 0x000fe400078e0a30 */
[----:B------:R-:W-:Y:S01]  /*4580*/  @!P6 IMAD.MOV R38, RZ, RZ, -R38 ;  /* 0x000000ffff26e224 */ /* 0x000fe200078e0a26 */
[C---:B------:R-:W-:Y:S01]  /*4590*/  ISETP.GT.U32.AND P6, PT, R48.reuse, R14, PT ;  /* 0x0000000e3000720c */ /* 0x040fe20003fc4070 */
[C---:B------:R-:W-:Y:S01]  /*45a0*/  IMAD R17, R48.reuse, R6, R17 ;  /* 0x0000000630117224 */ /* 0x040fe200078e0211 */
[----:B------:R-:W-:-:S03]  /*45b0*/  ISETP.GT.U32.AND P2, PT, R48, R41, PT ;  /* 0x000000293000720c */ /* 0x000fc60003f44070 */
[----:B------:R-:W-:Y:S01]  /*45c0*/  @!P1 IMAD.IADD R44, R44, 0x1, -R48 ;  /* 0x000000012c2c9824 */ /* 0x000fe200078e0a30 */
[----:B------:R-:W-:Y:S01]  /*45d0*/  ISETP.GT.U32.AND P1, PT, R48, R17, PT ;  /* 0x000000113000720c */ /* 0x000fe20003f24070 */
[----:B------:R-:W-:Y:S01]  /*45e0*/  @!P4 IMAD.MOV R32, RZ, RZ, -R32 ;  /* 0x000000ffff20c224 */ /* 0x000fe200078e0a20 */
[----:B------:R-:W-:Y:S02]  /*45f0*/  ISETP.GE.AND P4, PT, R50, RZ, PT ;  /* 0x000000ff3200720c */ /* 0x000fe40003f86270 */
[----:B------:R-:W3:Y:S01]  /*4600*/  LDL.LU R50, [R1+0x7e8] ;  /* 0x0007e80001327983 */ /* 0x000ee20000300800 */
[----:B------:R-:W-:Y:S02]  /*4610*/  IABS R21, R45 ;  /* 0x0000002d00157213 */ /* 0x000fe40000000000 */
[--C-:B------:R-:W-:Y:S02]  /*4620*/  @!P6 IMAD.IADD R14, R14, 0x1, -R48.reuse ;  /* 0x000000010e0ee824 */ /* 0x100fe400078e0a30 */
[----:B------:R-:W-:Y:S01]  /*4630*/  @!P2 IMAD.IADD R41, R41, 0x1, -R48 ;  /* 0x000000012929a824 */ /* 0x000fe200078e0a30 */
[----:B------:R-:W-:-:S02]  /*4640*/  ISETP.GE.AND P2, PT, R45, RZ, PT ;  /* 0x000000ff2d00720c */ /* 0x000fc40003f46270 */
[----:B------:R-:W3:Y:S01]  /*4650*/  LDL.LU R45, [R1+0x7ec] ;  /* 0x0007ec00012d7983 */ /* 0x000ee20000300800 */
[----:B------:R-:W-:Y:S01]  /*4660*/  @!P1 IMAD.IADD R17, R17, 0x1, -R48 ;  /* 0x0000000111119824 */ /* 0x000fe200078e0a30 */
[----:B------:R-:W-:Y:S01]  /*4670*/  ISETP.GT.U32.AND P1, PT, R48, R14, PT ;  /* 0x0000000e3000720c */ /* 0x000fe20003f24070 */
[----:B------:R-:W-:-:S04]  /*4680*/  IMAD.HI.U32 R4, R2, R21, RZ ;  /* 0x0000001502047227 */ /* 0x000fc800078e00ff */
[----:B------:R-:W-:Y:S02]  /*4690*/  IMAD.MOV R4, RZ, RZ, -R4 ;  /* 0x000000ffff047224 */ /* 0x000fe400078e0a04 */
[----:B------:R-:W-:Y:S01]  /*46a0*/  @!P0 IMAD.MOV R41, RZ, RZ, -R41 ;  /* 0x000000ffff298224 */ /* 0x000fe200078e0a29 */
[C---:B------:R-:W-:Y:S01]  /*46b0*/  ISETP.GT.U32.AND P0, PT, R48.reuse, R17, PT ;  /* 0x000000113000720c */ /* 0x040fe20003f04070 */
[----:B------:R-:W-:-:S04]  /*46c0*/  IMAD R21, R48, R4, R21 ;  /* 0x0000000430157224 */ /* 0x000fc800078e0215 */
[----:B------:R-:W-:-:S08]  /*46d0*/  @!P1 IMAD.IADD R14, R14, 0x1, -R48 ;  /* 0x000000010e0e9824 */ /* 0x000fd000078e0a30 */
[----:B------:R-:W-:Y:S02]  /*46e0*/  @!P0 IMAD.IADD R17, R17, 0x1, -R48 ;  /* 0x0000000111118824 */ /* 0x000fe400078e0a30 */
[----:B------:R-:W-:Y:S02]  /*46f0*/  @!P5 IMAD.MOV R44, RZ, RZ, -R44 ;  /* 0x000000ffff2cd224 */ /* 0x000fe400078e0a2c */
[----:B------:R-:W-:Y:S01]  /*4700*/  @!P3 IMAD.MOV R17, RZ, RZ, -R17 ;  /* 0x000000ffff11b224 */ /* 0x000fe200078e0a11 */
[----:B----4-:R-:W-:-:S05]  /*4710*/  IABS R5, R46 ;  /* 0x0000002e00057213 */ /* 0x010fca0000000000 */
[----:B------:R-:W-:-:S04]  /*4720*/  IMAD.HI.U32 R3, R2, R5, RZ ;  /* 0x0000000502037227 */ /* 0x000fc800078e00ff */
[----:B------:R-:W-:-:S04]  /*4730*/  IMAD.MOV R3, RZ, RZ, -R3 ;  /* 0x000000ffff037224 */ /* 0x000fc800078e0a03 */
[----:B------:R-:W-:Y:S01]  /*4740*/  IMAD R5, R48, R3, R5 ;  /* 0x0000000330057224 */ /* 0x000fe200078e0205 */
[----:B--2---:R-:W-:-:S05]  /*4750*/  IABS R3, R53 ;  /* 0x0000003500037213 */ /* 0x004fca0000000000 */
[----:B------:R-:W-:Y:S01]  /*4760*/  IMAD.HI.U32 R4, R2, R3, RZ ;  /* 0x0000000302047227 */ /* 0x000fe200078e00ff */
[----:B------:R-:W-:-:S03]  /*4770*/  ISETP.GT.U32.AND P1, PT, R48, R5, PT ;  /* 0x000000053000720c */ /* 0x000fc60003f24070 */
[----:B------:R-:W-:Y:S01]  /*4780*/  IMAD.MOV R4, RZ, RZ, -R4 ;  /* 0x000000ffff047224 */ /* 0x000fe200078e0a04 */
[----:B---3--:R-:W-:-:S03]  /*4790*/  IABS R28, R55 ;  /* 0x00000037001c7213 */ /* 0x008fc60000000000 */
[----:B------:R-:W-:Y:S02]  /*47a0*/  IMAD R3, R48, R4, R3 ;  /* 0x0000000430037224 */ /* 0x000fe400078e0203 */
[----:B------:R-:W-:-:S03]  /*47b0*/  IMAD.HI.U32 R0, R2, R28, RZ ;  /* 0x0000001c02007227 */ /* 0x000fc600078e00ff */
[----:B------:R-:W-:Y:S01]  /*47c0*/  ISETP.GT.U32.AND P0, PT, R48, R3, PT ;  /* 0x000000033000720c */ /* 0x000fe20003f04070 */
[----:B------:R-:W-:Y:S01]  /*47d0*/  @!P1 IMAD.IADD R5, R5, 0x1, -R48 ;  /* 0x0000000105059824 */ /* 0x000fe200078e0a30 */
[----:B------:R-:W-:Y:S01]  /*47e0*/  ISETP.GE.AND P1, PT, R46, RZ, PT ;  /* 0x000000ff2e00720c */ /* 0x000fe20003f26270 */
[----:B------:R-:W-:Y:S01]  /*47f0*/  IMAD.MOV R0, RZ, RZ, -R0 ;  /* 0x000000ffff007224 */ /* 0x000fe200078e0a00 */
[----:B------:R-:W2:Y:S03]  /*4800*/  LDL.LU R46, [R1+0x7f0] ;  /* 0x0007f000012e7983 */ /* 0x000ea60000300800 */
[----:B------:R-:W-:-:S06]  /*4810*/  IMAD R28, R48, R0, R28 ;  /* 0x00000000301c7224 */ /* 0x000fcc00078e021c */
[----:B------:R-:W-:Y:S01]  /*4820*/  @!P0 IMAD.IADD R3, R3, 0x1, -R48 ;  /* 0x0000000103038824 */ /* 0x000fe200078e0a30 */
[----:B------:R-:W-:-:S04]  /*4830*/  ISETP.GT.U32.AND P5, PT, R48, R28, PT ;  /* 0x0000001c3000720c */ /* 0x000fc80003fa4070 */
[----:B------:R-:W-:-:S09]  /*4840*/  ISETP.GT.U32.AND P3, PT, R48, R3, PT ;  /* 0x000000033000720c */ /* 0x000fd20003f64070 */
[--C-:B------:R-:W-:Y:S01]  /*4850*/  @!P5 IMAD.IADD R28, R28, 0x1, -R48.reuse ;  /* 0x000000011c1cd824 */ /* 0x100fe200078e0a30 */
[----:B------:R-:W-:Y:S02]  /*4860*/  ISETP.GE.AND P5, PT, R55, RZ, PT ;  /* 0x000000ff3700720c */ /* 0x000fe40003fa6270 */
[----:B------:R-:W3:Y:S01]  /*4870*/  LDL.LU R55, [R1+0x7f4] ;  /* 0x0007f40001377983 */ /* 0x000ee20000300800 */
[----:B------:R-:W-:Y:S01]  /*4880*/  @!P3 IMAD.IADD R3, R3, 0x1, -R48 ;  /* 0x000000010303b824 */ /* 0x000fe200078e0a30 */
[----:B------:R-:W-:Y:S02]  /*4890*/  IABS R0, R51 ;  /* 0x0000003300007213 */ /* 0x000fe40000000000 */
[----:B------:R-:W-:Y:S02]  /*48a0*/  ISETP.GE.AND P3, PT, R51, RZ, PT ;  /* 0x000000ff3300720c */ /* 0x000fe40003f66270 */
[----:B------:R-:W4:Y:S01]  /*48b0*/  LDL.LU R51, [R1+0x7f8] ;  /* 0x0007f80001337983 */ /* 0x000f220000300800 */
[----:B------:R-:W-:Y:S01]  /*48c0*/  ISETP.GT.U32.AND P6, PT, R48, R21, PT ;  /* 0x000000153000720c */ /* 0x000fe20003fc4070 */
[----:B------:R-:W-:-:S12]  /*48d0*/  IMAD.HI.U32 R10, R2, R0, RZ ;  /* 0x00000000020a7227 */ /* 0x000fd800078e00ff */
[----:B------:R-:W-:-:S05]  /*48e0*/  @!P6 IMAD.IADD R21, R21, 0x1, -R48 ;  /* 0x000000011515e824 */ /* 0x000fca00078e0a30 */
[----:B------:R-:W-:Y:S01]  /*48f0*/  ISETP.GT.U32.AND P6, PT, R48, R21, PT ;  /* 0x000000153000720c */ /* 0x000fe20003fc4070 */
[----:B------:R-:W-:Y:S01]  /*4900*/  IMAD.MOV R10, RZ, RZ, -R10 ;  /* 0x000000ffff0a7224 */ /* 0x000fe200078e0a0a */
[----:B------:R-:W-:-:S03]  /*4910*/  IABS R6, R54 ;  /* 0x0000003600067213 */ /* 0x000fc60000000000 */
[C---:B------:R-:W-:Y:S02]  /*4920*/  IMAD R0, R48.reuse, R10, R0 ;  /* 0x0000000a30007224 */ /* 0x040fe400078e0200 */
[----:B------:R-:W-:Y:S01]  /*4930*/  @!P4 IMAD.MOV R14, RZ, RZ, -R14 ;  /* 0x000000ffff0ec224 */ /* 0x000fe200078e0a0e */
[----:B------:R-:W-:Y:S01]  /*4940*/  ISETP.GT.U32.AND P4, PT, R48, R5, PT ;  /* 0x000000053000720c */ /* 0x000fe20003f84070 */
[----:B------:R-:W-:-:S04]  /*4950*/  IMAD.HI.U32 R4, R2, R6, RZ ;  /* 0x0000000602047227 */ /* 0x000fc800078e00ff */
[----:B------:R-:W-:Y:S01]  /*4960*/  @!P6 IMAD.IADD R21, R21, 0x1, -R48 ;  /* 0x000000011515e824 */ /* 0x000fe200078e0a30 */
[C---:B------:R-:W-:Y:S01]  /*4970*/  ISETP.GT.U32.AND P6, PT, R48.reuse, R0, PT ;  /* 0x000000003000720c */ /* 0x040fe20003fc4070 */
[----:B------:R-:W-:Y:S01]  /*4980*/  IMAD.MOV R4, RZ, RZ, -R4 ;  /* 0x000000ffff047224 */ /* 0x000fe200078e0a04 */
[----:B------:R-:W-:-:S03]  /*4990*/  ISETP.GT.U32.AND P0, PT, R48, R28, PT ;  /* 0x0000001c3000720c */ /* 0x000fc60003f04070 */
[----:B------:R-:W-:Y:S02]  /*49a0*/  IMAD R6, R48, R4, R6 ;  /* 0x0000000430067224 */ /* 0x000fe400078e0206 */
[----:B------:R-:W-:-:S06]  /*49b0*/  @!P4 IMAD.IADD R5, R5, 0x1, -R48 ;  /* 0x000000010505c824 */ /* 0x000fcc00078e0a30 */
[----:B------:R-:W-:Y:S01]  /*49c0*/  @!P6 IMAD.IADD R0, R0, 0x1, -R48 ;  /* 0x000000010000e824 */ /* 0x000fe200078e0a30 */
[----:B------:R-:W-:-:S05]  /*49d0*/  IABS R9, R49 ;  /* 0x0000003100097213 */ /* 0x000fca0000000000 */
[----:B------:R-:W-:-:S04]  /*49e0*/  IMAD.HI.U32 R7, R2, R9, RZ ;  /* 0x0000000902077227 */ /* 0x000fc800078e00ff */
[----:B------:R-:W-:-:S04]  /*49f0*/  IMAD.MOV R7, RZ, RZ, -R7 ;  /* 0x000000ffff077224 */ /* 0x000fc800078e0a07 */
[----:B------:R-:W-:-:S05]  /*4a00*/  IMAD R9, R48, R7, R9 ;  /* 0x0000000730097224 */ /* 0x000fca00078e0209 */
[C---:B------:R-:W-:Y:S02]  /*4a10*/  ISETP.GT.U32.AND P4, PT, R48.reuse, R9, PT ;  /* 0x000000093000720c */ /* 0x040fe40003f84070 */
[C---:B------:R-:W-:Y:S01]  /*4a20*/  ISETP.GT.U32.AND P6, PT, R48.reuse, R0, PT ;  /* 0x000000003000720c */ /* 0x040fe20003fc4070 */
[----:B------:R-:W-:Y:S01]  /*4a30*/  @!P2 IMAD.MOV R21, RZ, RZ, -R21 ;  /* 0x000000ffff15a224 */ /* 0x000fe200078e0a15 */
[----:B------:R-:W-:Y:S01]  /*4a40*/  ISETP.GT.U32.AND P2, PT, R48, R6, PT ;  /* 0x000000063000720c */ /* 0x000fe20003f44070 */
[----:B------:R-:W-:Y:S01]  /*4a50*/  @!P0 IMAD.IADD R28, R28, 0x1, -R48 ;  /* 0x000000011c1c8824 */ /* 0x000fe200078e0a30 */
[----:B------:R-:W-:Y:S01]  /*4a60*/  ISETP.GE.AND P0, PT, R53, RZ, PT ;  /* 0x000000ff3500720c */ /* 0x000fe20003f06270 */
[----:B------:R-:W-:Y:S02]  /*4a70*/  @!P1 IMAD.MOV R5, RZ, RZ, -R5 ;  /* 0x000000ffff059224 */ /* 0x000fe400078e0a05 */
[----:B------:R-:W-:-:S04]  /*4a80*/  @!P5 IMAD.MOV R28, RZ, RZ, -R28 ;  /* 0x000000ffff1cd224 */ /* 0x000fc800078e0a1c */
[--C-:B------:R-:W-:Y:S02]  /*4a90*/  @!P4 IMAD.IADD R9, R9, 0x1, -R48.reuse ;  /* 0x000000010909c824 */ /* 0x100fe400078e0a30 */
[----:B------:R-:W-:-:S03]  /*4aa0*/  @!P6 IMAD.IADD R0, R0, 0x1, -R48 ;  /* 0x000000010000e824 */ /* 0x000fc600078e0a30 */
[----:B------:R-:W-:Y:S02]  /*4ab0*/  ISETP.GT.U32.AND P5, PT, R48, R9, PT ;  /* 0x000000093000720c */ /* 0x000fe40003fa4070 */
[----:B------:R-:W-:-:S05]  /*4ac0*/  IABS R4, R50 ;  /* 0x0000003200047213 */ /* 0x000fca0000000000 */
[----:B------:R-:W-:Y:S01]  /*4ad0*/  IMAD.MOV.U32 R10, RZ, RZ, R4 ;  /* 0x000000ffff0a7224 */ /* 0x000fe200078e0004 */
[----:B------:R-:W-:-:S03]  /*4ae0*/  IABS R7, R45 ;  /* 0x0000002d00077213 */ /* 0x000fc60000000000 */
[----:B------:R-:W-:-:S04]  /*4af0*/  IMAD.HI.U32 R11, R2, R10, RZ ;  /* 0x0000000a020b7227 */ /* 0x000fc800078e00ff */
[----:B------:R-:W-:Y:S02]  /*4b00*/  IMAD.MOV.U32 R4, RZ, RZ, R7 ;  /* 0x000000ffff047224 */ /* 0x000fe400078e0007 */
[----:B------:R-:W-:Y:S02]  /*4b10*/  IMAD.MOV R11, RZ, RZ, -R11 ;  /* 0x000000ffff0b7224 */ /* 0x000fe400078e0a0b */
[----:B------:R-:W-:-:S04]  /*4b20*/  IMAD.HI.U32 R7, R2, R4, RZ ;  /* 0x0000000402077227 */ /* 0x000fc800078e00ff */
[----:B------:R-:W-:Y:S02]  /*4b30*/  IMAD.MOV R12, RZ, RZ, -R7 ;  /* 0x000000ffff0c7224 */ /* 0x000fe400078e0a07 */
[----:B------:R-:W-:Y:S01]  /*4b40*/  IMAD R7, R48, R11, R10 ;  /* 0x0000000b30077224 */ /* 0x000fe200078e020a */
[----:B------:R0:W-:Y:S01]  /*4b50*/  STL [R1+0x20], R5 ;  /* 0x0000200501007387 */ /* 0x0001e20000100800 */
[----:B------:R-:W-:-:S03]  /*4b60*/  IMAD.MOV.U32 R10, RZ, RZ, R3 ;  /* 0x000000ffff0a7224 */ /* 0x000fc600078e0003 */
[----:B------:R-:W-:Y:S01]  /*4b70*/  ISETP.GT.U32.AND P1, PT, R48, R7, PT ;  /* 0x000000073000720c */ /* 0x000fe20003f24070 */
[----:B------:R-:W-:Y:S02]  /*4b80*/  @!P2 IMAD.IADD R6, R6, 0x1, -R48 ;  /* 0x000000010606a824 */ /* 0x000fe400078e0a30 */
[----:B------:R-:W-:Y:S02]  /*4b90*/  @!P0 IMAD.MOV R10, RZ, RZ, -R10 ;  /* 0x000000ffff0a8224 */ /* 0x000fe400078e0a0a */
[----:B0-----:R-:W-:Y:S01]  /*4ba0*/  IMAD.MOV.U32 R5, RZ, RZ, R0 ;  /* 0x000000ffff057224 */ /* 0x001fe200078e0000 */
[----:B------:R-:W-:-:S03]  /*4bb0*/  ISETP.GT.U32.AND P4, PT, R48, R6, PT ;  /* 0x000000063000720c */ /* 0x000fc60003f84070 */
[----:B------:R-:W-:Y:S01]  /*4bc0*/  @!P3 IMAD.MOV R5, RZ, RZ, -R5 ;  /* 0x000000ffff05b224 */ /* 0x000fe200078e0a05 */
[----:B------:R0:W-:Y:S01]  /*4bd0*/  STL [R1+0x24], R10 ;  /* 0x0000240a01007387 */ /* 0x0001e20000100800 */
[----:B------:R-:W-:Y:S01]  /*4be0*/  ISETP.GE.AND P0, PT, R50, RZ, PT ;  /* 0x000000ff3200720c */ /* 0x000fe20003f06270 */
[--C-:B------:R-:W-:Y:S02]  /*4bf0*/  @!P5 IMAD.IADD R9, R9, 0x1, -R48.reuse ;  /* 0x000000010909d824 */ /* 0x100fe400078e0a30 */
[----:B------:R0:W-:Y:S01]  /*4c00*/  STL [R1+0x28], R5 ;  /* 0x0000280501007387 */ /* 0x0001e20000100800 */
[----:B------:R-:W-:-:S03]  /*4c10*/  @!P1 IMAD.IADD R7, R7, 0x1, -R48 ;  /* 0x0000000107079824 */ /* 0x000fc600078e0a30 */
[----:B------:R-:W4:Y:S01]  /*4c20*/  LDL.LU R50, [R1+0x7fc] ;  /* 0x0007fc0001327983 */ /* 0x000f220000300800 */
[----:B------:R-:W-:Y:S02]  /*4c30*/  ISETP.GE.AND P6, PT, R54, RZ, PT ;  /* 0x000000ff3600720c */ /* 0x000fe40003fc6270 */
[----:B------:R-:W-:Y:S01]  /*4c40*/  ISETP.GE.AND P2, PT, R49, RZ, PT ;  /* 0x000000ff3100720c */ /* 0x000fe20003f46270 */
[C---:B------:R-:W-:Y:S01]  /*4c50*/  IMAD R4, R48.reuse, R12, R4 ;  /* 0x0000000c30047224 */ /* 0x040fe200078e0204 */
[----:B------:R-:W-:Y:S01]  /*4c60*/  ISETP.GT.U32.AND P1, PT, R48, R7, PT ;  /* 0x000000073000720c */ /* 0x000fe20003f24070 */
[----:B------:R-:W-:-:S03]  /*4c70*/  @!P4 IMAD.IADD R6, R6, 0x1, -R48 ;  /* 0x000000010606c824 */ /* 0x000fc600078e0a30 */
[----:B------:R-:W-:Y:S01]  /*4c80*/  ISETP.GT.U32.AND P3, PT, R48, R4, PT ;  /* 0x000000043000720c */ /* 0x000fe20003f64070 */
[----:B0-----:R-:W-:Y:S01]  /*4c90*/  IMAD.MOV.U32 R10, RZ, RZ, R6 ;  /* 0x000000ffff0a7224 */ /* 0x001fe200078e0006 */
[----:B------:R-:W-:-:S03]  /*4ca0*/  ISETP.GE.AND P4, PT, R45, RZ, PT ;  /* 0x000000ff2d00720c */ /* 0x000fc60003f86270 */
[----:B------:R-:W-:-:S04]  /*4cb0*/  @!P6 IMAD.MOV R10, RZ, RZ, -R10 ;  /* 0x000000ffff0ae224 */ /* 0x000fc800078e0a0a */
[--C-:B------:R-:W-:Y:S02]  /*4cc0*/  @!P1 IMAD.IADD R7, R7, 0x1, -R48.reuse ;  /* 0x0000000107079824 */ /* 0x100fe400078e0a30 */
[----:B------:R-:W-:Y:S02]  /*4cd0*/  @!P2 IMAD.MOV R9, RZ, RZ, -R9 ;  /* 0x000000ffff09a224 */ /* 0x000fe400078e0a09 */
[----:B------:R-:W-:-:S05]  /*4ce0*/  @!P3 IMAD.IADD R4, R4, 0x1, -R48 ;  /* 0x000000010404b824 */ /* 0x000fca00078e0a30 */
[----:B------:R-:W-:-:S13]  /*4cf0*/  ISETP.GT.U32.AND P6, PT, R48, R4, PT ;  /* 0x000000043000720c */ /* 0x000fda0003fc4070 */
[----:B------:R-:W-:-:S04]  /*4d00*/  @!P6 IMAD.IADD R4, R4, 0x1, -R48 ;  /* 0x000000010404e824 */ /* 0x000fc800078e0a30 */
[----:B------:R-:W-:Y:S01]  /*4d10*/  @!P4 IMAD.MOV R4, RZ, RZ, -R4 ;  /* 0x000000ffff04c224 */ /* 0x000fe200078e0a04 */
[----:B--2---:R-:W-:Y:S02]  /*4d20*/  IABS R3, R46 ;  /* 0x0000002e00037213 */ /* 0x004fe40000000000 */
[----:B------:R-:W-:Y:S02]  /*4d30*/  ISETP.GE.AND P5, PT, R46, RZ, PT ;  /* 0x000000ff2e00720c */ /* 0x000fe40003fa6270 */
[----:B------:R-:W2:Y:S04]  /*4d40*/  LDL.LU R46, [R1+0x800] ;  /* 0x00080000012e7983 */ /* 0x000ea80000300800 */
[----:B------:R-:W2:Y:S01]  /*4d50*/  LDL.LU R49, [R1+0x804] ;  /* 0x0008040001317983 */ /* 0x000ea20000300800 */
[----:B------:R-:W-:-:S03]  /*4d60*/  IMAD.HI.U32 R5, R2, R3, RZ ;  /* 0x0000000302057227 */ /* 0x000fc600078e00ff */
[----:B------:R-:W2:Y:S01]  /*4d70*/  LDL.LU R45, [R1+0x808] ;  /* 0x00080800012d7983 */ /* 0x000ea20000300800 */
[----:B------:R-:W-:-:S04]  /*4d80*/  IMAD.MOV R5, RZ, RZ, -R5 ;  /* 0x000000ffff057224 */ /* 0x000fc800078e0a05 */
[C---:B------:R-:W-:Y:S01]  /*4d90*/  IMAD R3, R48.reuse, R5, R3 ;  /* 0x0000000530037224 */ /* 0x040fe200078e0203 */
[----:B------:R0:W-:Y:S04]  /*4da0*/  STL [R1+0x38], R10 ;  /* 0x0000380a01007387 */ /* 0x0001e80000100800 */
[----:B------:R-:W-:Y:S01]  /*4db0*/  ISETP.GT.U32.AND P1, PT, R48, R3, PT ;  /* 0x000000033000720c */ /* 0x000fe20003f24070 */
[----:B------:R-:W-:Y:S01]  /*4dc0*/  STL [R1+0x30], R9 ;  /* 0x0000300901007387 */ /* 0x000fe20000100800 */
[----:B---3--:R-:W-:Y:S01]  /*4dd0*/  IABS R0, R55 ;  /* 0x0000003700007213 */ /* 0x008fe20000000000 */
[----:B0-----:R-:W-:Y:S01]  /*4de0*/  IMAD.MOV.U32 R10, RZ, RZ, R7 ;  /* 0x000000ffff0a7224 */ /* 0x001fe200078e0007 */
[----:B----4-:R-:W-:-:S03]  /*4df0*/  IABS R11, R51 ;  /* 0x00000033000b7213 */ /* 0x010fc60000000000 */
[----:B------:R-:W-:Y:S01]  /*4e00*/  @!P0 IMAD.MOV R10, RZ, RZ, -R10 ;  /* 0x000000ffff0a8224 */ /* 0x000fe200078e0a0a */
[----:B------:R-:W-:Y:S02]  /*4e10*/  ISETP.GE.AND P2, PT, R51, RZ, PT ;  /* 0x000000ff3300720c */ /* 0x000fe40003f46270 */
[----:B------:R-:W3:Y:S01]  /*4e20*/  LDL.LU R51, [R1+0x80c] ;  /* 0x00080c0001337983 */ /* 0x000ee20000300800 */
[----:B------:R-:W-:-:S03]  /*4e30*/  IMAD.HI.U32 R6, R2, R0, RZ ;  /* 0x0000000002067227 */ /* 0x000fc600078e00ff */
[----:B------:R-:W-:Y:S01]  /*4e40*/  STL [R1+0x34], R10 ;  /* 0x0000340a01007387 */ /* 0x000fe20000100800 */
[----:B------:R-:W-:-:S03]  /*4e50*/  IMAD.MOV R6, RZ, RZ, -R6 ;  /* 0x000000ffff067224 */ /* 0x000fc600078e0a06 */
[----:B------:R-:W4:Y:S01]  /*4e60*/  LDL.LU R58, [R1+0x810] ;  /* 0x00081000013a7983 */ /* 0x000f220000300800 */
[----:B------:R-:W-:Y:S02]  /*4e70*/  @!P1 IMAD.IADD R3, R3, 0x1, -R48 ;  /* 0x0000000103039824 */ /* 0x000fe400078e0a30 */
[C---:B------:R-:W-:Y:S01]  /*4e80*/  IMAD R0, R48.reuse, R6, R0 ;  /* 0x0000000630007224 */ /* 0x040fe200078e0200 */
[----:B------:R-:W4:Y:S02]  /*4e90*/  LDL.LU R36, [R1+0x814] ;  /* 0x0008140001247983 */ /* 0x000f240000300800 */
[C---:B------:R-:W-:Y:S02]  /*4ea0*/  ISETP.GT.U32.AND P1, PT, R48.reuse, R3, PT ;  /* 0x000000033000720c */ /* 0x040fe40003f24070 */
[----:B------:R-:W-:Y:S01]  /*4eb0*/  ISETP.GT.U32.AND P6, PT, R48, R0, PT ;  /* 0x000000003000720c */ /* 0x000fe20003fc4070 */
[----:B------:R-:W-:Y:S04]  /*4ec0*/  STL [R1+0x2c], R4 ;  /* 0x00002c0401007387 */ /* 0x000fe80000100800 */
[----:B------:R-:W4:Y:S06]  /*4ed0*/  LDL.LU R40, [R1+0x818] ;  /* 0x0008180001287983 */ /* 0x000f2c0000300800 */
[----:B------:R-:W-:-:S02]  /*4ee0*/  @!P1 IMAD.IADD R3, R3, 0x1, -R48 ;  /* 0x0000000103039824 */ /* 0x000fc400078e0a30 */
[----:B------:R-:W-:Y:S02]  /*4ef0*/  @!P6 IMAD.IADD R0, R0, 0x1, -R48 ;  /* 0x000000010000e824 */ /* 0x000fe400078e0a30 */
[----:B------:R-:W-:-:S03]  /*4f00*/  @!P5 IMAD.MOV R3, RZ, RZ, -R3 ;  /* 0x000000ffff03d224 */ /* 0x000fc600078e0a03 */
[----:B------:R-:W-:Y:S02]  /*4f10*/  ISETP.GT.U32.AND P6, PT, R48, R0, PT ;  /* 0x000000003000720c */ /* 0x000fe40003fc4070 */
[----:B------:R0:W-:Y:S04]  /*4f20*/  STL [R1+0x18], R3 ;  /* 0x0000180301007387 */ /* 0x0001e80000100800 */
[----:B------:R-:W4:Y:S01]  /*4f30*/  LDL.LU R39, [R1+0x81c] ;  /* 0x00081c0001277983 */ /* 0x000f220000300800 */
[----:B------:R-:W-:-:S03]  /*4f40*/  ISETP.GE.AND P3, PT, R55, RZ, PT ;  /* 0x000000ff3700720c */ /* 0x000fc60003f66270 */
[----:B------:R-:W4:Y:S03]  /*4f50*/  LDL.LU R37, [R1+0x820] ;  /* 0x0008200001257983 */ /* 0x000f260000300800 */
[----:B------:R-:W-:-:S04]  /*4f60*/  @!P6 IMAD.IADD R0, R0, 0x1, -R48 ;  /* 0x000000010000e824 */ /* 0x000fc800078e0a30 */
[----:B0-----:R-:W-:-:S04]  /*4f70*/  IMAD.MOV.U32 R3, RZ, RZ, R0 ;  /* 0x000000ffff037224 */ /* 0x001fc800078e0000 */
[----:B------:R-:W-:-:S05]  /*4f80*/  @!P3 IMAD.MOV R3, RZ, RZ, -R3 ;  /* 0x000000ffff03b224 */ /* 0x000fca00078e0a03 */
[----:B------:R0:W-:Y:S04]  /*4f90*/  STL [R1+0x1c], R3 ;  /* 0x00001c0301007387 */ /* 0x0001e80000100800 */
[----:B------:R-:W4:Y:S04]  /*4fa0*/  LDL.LU R33, [R1+0x824] ;  /* 0x0008240001217983 */ /* 0x000f280000300800 */
[----:B------:R-:W4:Y:S04]  /*4fb0*/  LDL.LU R34, [R1+0x828] ;  /* 0x0008280001227983 */ /* 0x000f280000300800 */
[----:B------:R-:W4:Y:S04]  /*4fc0*/  LDL.LU R22, [R1+0x82c] ;  /* 0x00082c0001167983 */ /* 0x000f280000300800 */
[----:B------:R-:W4:Y:S04]  /*4fd0*/  LDL.LU R20, [R1+0x830] ;  /* 0x0008300001147983 */ /* 0x000f280000300800 */
[----:B------:R-:W4:Y:S04]  /*4fe0*/  LDL.LU R27, [R1+0x834] ;  /* 0x00083400011b7983 */ /* 0x000f280000300800 */
[----:B------:R-:W4:Y:S04]  /*4ff0*/  LDL.LU R29, [R1+0x838] ;  /* 0x00083800011d7983 */ /* 0x000f280000300800 */
[----:B------:R-:W4:Y:S04]  /*5000*/  LDL.LU R61, [R1+0x83c] ;  /* 0x00083c00013d7983 */ /* 0x000f280000300800 */
[----:B------:R-:W4:Y:S04]  /*5010*/  LDL R25, [R1+0x874] ;  /* 0x0008740001197983 */ /* 0x000f280000100800 */
[----:B------:R-:W4:Y:S04]  /*5020*/  LDL R59, [R1+0xb80] ;  /* 0x000b8000013b7983 */ /* 0x000f280000100800 */
[----:B------:R-:W4:Y:S01]  /*5030*/  LDL R60, [R1+0xb88] ;  /* 0x000b8800013c7983 */ /* 0x000f220000100800 */
[----:B------:R-:W-:-:S03]  /*5040*/  IMAD.HI.U32 R5, R2, R11, RZ ;  /* 0x0000000b02057227 */ /* 0x000fc600078e00ff */
[----:B------:R-:W4:Y:S01]  /*5050*/  LDL R24, [R1+0xb7c] ;  /* 0x000b7c0001187983 */ /* 0x000f220000100800 */
[----:B------:R-:W-:-:S04]  /*5060*/  IMAD.MOV R5, RZ, RZ, -R5 ;  /* 0x000000ffff057224 */ /* 0x000fc800078e0a05 */
[----:B------:R-:W-:-:S05]  /*5070*/  IMAD R11, R48, R5, R11 ;  /* 0x00000005300b7224 */ /* 0x000fca00078e020b */
[----:B------:R-:W-:-:S13]  /*5080*/  ISETP.GT.U32.AND P4, PT, R48, R11, PT ;  /* 0x0000000b3000720c */ /* 0x000fda0003f84070 */
[----:B------:R-:W-:Y:S01]  /*5090*/  @!P4 IMAD.IADD R11, R11, 0x1, -R48 ;  /* 0x000000010b0bc824 */ /* 0x000fe200078e0a30 */
[----:B------:R-:W-:-:S05]  /*50a0*/  IABS R9, R50 ;  /* 0x0000003200097213 */ /* 0x000fca0000000000 */
[----:B------:R-:W-:-:S04]  /*50b0*/  IMAD.HI.U32 R7, R2, R9, RZ ;  /* 0x0000000902077227 */ /* 0x000fc800078e00ff */
[----:B------:R-:W-:-:S04]  /*50c0*/  IMAD.MOV R7, RZ, RZ, -R7 ;  /* 0x000000ffff077224 */ /* 0x000fc800078e0a07 */
[----:B------:R-:W-:-:S05]  /*50d0*/  IMAD R9, R48, R7, R9 ;  /* 0x0000000730097224 */ /* 0x000fca00078e0209 */
[----:B------:R-:W-:-:S13]  /*50e0*/  ISETP.GT.U32.AND P6, PT, R48, R9, PT ;  /* 0x000000093000720c */ /* 0x000fda0003fc4070 */
[----:B------:R-:W-:-:S05]  /*50f0*/  @!P6 IMAD.IADD R9, R9, 0x1, -R48 ;  /* 0x000000010909e824 */ /* 0x000fca00078e0a30 */
[----:B------:R-:W-:Y:S02]  /*5100*/  ISETP.GT.U32.AND P6, PT, R48, R9, PT ;  /* 0x000000093000720c */ /* 0x000fe40003fc4070 */
[----:B------:R-:W-:-:S11]  /*5110*/  ISETP.GE.AND P0, PT, R50, RZ, PT ;  /* 0x000000ff3200720c */ /* 0x000fd60003f06270 */
[----:B------:R-:W-:Y:S01]  /*5120*/  @!P6 IMAD.IADD R9, R9, 0x1, -R48 ;  /* 0x000000010909e824 */ /* 0x000fe200078e0a30 */
[----:B--2---:R-:W-:Y:S02]  /*5130*/  IABS R10, R46 ;  /* 0x0000002e000a7213 */ /* 0x004fe40000000000 */
[----:B------:R-:W-:-:S03]  /*5140*/  IABS R54, R49 ;  /* 0x0000003100367213 */ /* 0x000fc60000000000 */
[----:B------:R-:W-:-:S04]  /*5150*/  IMAD.HI.U32 R6, R2, R10, RZ ;  /* 0x0000000a02067227 */ /* 0x000fc800078e00ff */
[----:B------:R-:W-:-:S04]  /*5160*/  IMAD.HI.U32 R5, R2, R54, RZ ;  /* 0x0000003602057227 */ /* 0x000fc800078e00ff */
[----:B------:R-:W-:Y:S02]  /*5170*/  IMAD.MOV R6, RZ, RZ, -R6 ;  /* 0x000000ffff067224 */ /* 0x000fe400078e0a06 */
[----:B------:R-:W-:Y:S02]  /*5180*/  IMAD.MOV R5, RZ, RZ, -R5 ;  /* 0x000000ffff057224 */ /* 0x000fe400078e0a05 */
[C---:B------:R-:W-:Y:S02]  /*5190*/  IMAD R10, R48.reuse, R6, R10 ;  /* 0x00000006300a7224 */ /* 0x040fe400078e020a */
[----:B------:R-:W-:-:S03]  /*51a0*/  IMAD R54, R48, R5, R54 ;  /* 0x0000000530367224 */ /* 0x000fc600078e0236 */
[C---:B------:R-:W-:Y:S02]  /*51b0*/  ISETP.GT.U32.AND P4, PT, R48.reuse, R10, PT ;  /* 0x0000000a3000720c */ /* 0x040fe40003f84070 */
[----:B------:R-:W-:Y:S02]  /*51c0*/  ISETP.GT.U32.AND P3, PT, R48, R54, PT ;  /* 0x000000363000720c */ /* 0x000fe40003f64070 */
[----:B---3--:R-:W-:-:S09]  /*51d0*/  IABS R57, R51 ;  /* 0x0000003300397213 */ /* 0x008fd20000000000 */
[----:B------:R-:W-:Y:S02]  /*51e0*/  @!P4 IMAD.IADD R10, R10, 0x1, -R48 ;  /* 0x000000010a0ac824 */ /* 0x000fe400078e0a30 */
[----:B------:R-:W-:Y:S01]  /*51f0*/  IMAD.HI.U32 R0, R2, R57, RZ ;  /* 0x0000003902007227 */ /* 0x000fe200078e00ff */
[----:B----4-:R-:W-:-:S03]  /*5200*/  IABS R52, R58 ;  /* 0x0000003a00347213 */ /* 0x010fc60000000000 */
[----:B------:R-:W-:Y:S01]  /*5210*/  @!P3 IMAD.IADD R54, R54, 0x1, -R48 ;  /* 0x000000013636b824 */ /* 0x000fe200078e0a30 */
[----:B------:R-:W-:Y:S01]  /*5220*/  ISETP.GT.U32.AND P4, PT, R48, R10, PT ;  /* 0x0000000a3000720c */ /* 0x000fe20003f84070 */
[----:B------:R-:W-:Y:S01]  /*5230*/  IMAD.MOV R0, RZ, RZ, -R0 ;  /* 0x000000ffff007224 */ /* 0x000fe200078e0a00 */
[----:B------:R-:W-:Y:S01]  /*5240*/  IABS R53, R36 ;  /* 0x0000002400357213 */ /* 0x000fe20000000000 */
[----:B0-----:R-:W-:Y:S01]  /*5250*/  IMAD.HI.U32 R3, R2, R52, RZ ;  /* 0x0000003402037227 */ /* 0x001fe200078e00ff */
[----:B------:R-:W-:-:S03]  /*5260*/  ISETP.GT.U32.AND P3, PT, R48, R54, PT ;  /* 0x000000363000720c */ /* 0x000fc60003f64070 */
[----:B------:R-:W-:Y:S02]  /*5270*/  IMAD R57, R48, R0, R57 ;  /* 0x0000000030397224 */ /* 0x000fe400078e0239 */
[----:B------:R-:W-:-:S04]  /*5280*/  IMAD.HI.U32 R0, R2, R53, RZ ;  /* 0x0000003502007227 */ /* 0x000fc800078e00ff */
[----:B------:R-:W-:Y:S02]  /*5290*/  IMAD.MOV R3, RZ, RZ, -R3 ;  /* 0x000000ffff037224 */ /* 0x000fe400078e0a03 */
[----:B------:R-:W-:Y:S02]  /*52a0*/  IMAD.MOV R0, RZ, RZ, -R0 ;  /* 0x000000ffff007224 */ /* 0x000fe400078e0a00 */
[C---:B------:R-:W-:Y:S02]  /*52b0*/  IMAD R52, R48.reuse, R3, R52 ;  /* 0x0000000330347224 */ /* 0x040fe400078e0234 */
[----:B------:R-:W-:Y:S02]  /*52c0*/  IMAD R53, R48, R0, R53 ;  /* 0x0000000030357224 */ /* 0x000fe400078e0235 */
[--C-:B------:R-:W-:Y:S01]  /*52d0*/  @!P4 IMAD.IADD R10, R10, 0x1, -R48.reuse ;  /* 0x000000010a0ac824 */ /* 0x100fe200078e0a30 */
[----:B------:R-:W-:Y:S01]  /*52e0*/  ISETP.GT.U32.AND P4, PT, R48, R52, PT ;  /* 0x000000343000720c */ /* 0x000fe20003f84070 */
[----:B------:R-:W-:Y:S01]  /*52f0*/  @!P3 IMAD.IADD R54, R54, 0x1, -R48 ;  /* 0x000000013636b824 */ /* 0x000fe200078e0a30 */
[----:B------:R-:W-:-:S02]  /*5300*/  ISETP.GT.U32.AND P6, PT, R48, R57, PT ;  /* 0x000000393000720c */ /* 0x000fc40003fc4070 */
[----:B------:R-:W-:Y:S02]  /*5310*/  ISETP.GT.U32.AND P3, PT, R48, R53, PT ;  /* 0x000000353000720c */ /* 0x000fe40003f64070 */
[----:B------:R-:W-:Y:S01]  /*5320*/  IABS R56, R45 ;  /* 0x0000002d00387213 */ /* 0x000fe20000000000 */
[----:B------:R-:W-:-:S04]  /*5330*/  IMAD.MOV.U32 R50, RZ, RZ, R47 ;  /* 0x000000ffff327224 */ /* 0x000fc800078e002f */
[----:B------:R-:W-:Y:S01]  /*5340*/  IMAD.HI.U32 R4, R2, R56, RZ ;  /* 0x0000003802047227 */ /* 0x000fe200078e00ff */
[----:B------:R-:W-:-:S03]  /*5350*/  IABS R47, R39 ;  /* 0x00000027002f7213 */ /* 0x000fc60000000000 */
[----:B------:R-:W-:Y:S02]  /*5360*/  @!P4 IMAD.IADD R52, R52, 0x1, -R48 ;  /* 0x000000013434c824 */ /* 0x000fe400078e0a30 */
[----:B------:R-:W-:Y:S01]  /*5370*/  IMAD.MOV R4, RZ, RZ, -R4 ;  /* 0x000000ffff047224 */ /* 0x000fe200078e0a04 */
[----:B------:R-:W-:Y:S01]  /*5380*/  IABS R55, R40 ;  /* 0x0000002800377213 */ /* 0x000fe20000000000 */
[--C-:B------:R-:W-:Y:S01]  /*5390*/  @!P6 IMAD.IADD R57, R57, 0x1, -R48.reuse ;  /* 0x000000013939e824 */ /* 0x100fe200078e0a30 */
[----:B------:R-:W-:Y:S01]  /*53a0*/  ISETP.GE.AND P1, PT, R46, RZ, PT ;  /* 0x000000ff2e00720c */ /* 0x000fe20003f26270 */
[----:B------:R-:W-:Y:S01]  /*53b0*/  @!P3 IMAD.IADD R53, R53, 0x1, -R48 ;  /* 0x000000013535b824 */ /* 0x000fe200078e0a30 */
[----:B------:R-:W-:Y:S01]  /*53c0*/  IABS R46, R37 ;  /* 0x00000025002e7213 */ /* 0x000fe20000000000 */
[C---:B------:R-:W-:Y:S01]  /*53d0*/  IMAD R56, R48.reuse, R4, R56 ;  /* 0x0000000430387224 */ /* 0x040fe200078e0238 */
[----:B------:R-:W-:Y:S01]  /*53e0*/  ISETP.GT.U32.AND P4, PT, R48, R52, PT ;  /* 0x000000343000720c */ /* 0x000fe20003f84070 */
[----:B------:R-:W-:Y:S01]  /*53f0*/  IMAD.HI.U32 R4, R2, R47, RZ ;  /* 0x0000002f02047227 */ /* 0x000fe200078e00ff */
[----:B------:R-:W-:-:S02]  /*5400*/  ISETP.GT.U32.AND P6, PT, R48, R57, PT ;  /* 0x000000393000720c */ /* 0x000fc40003fc4070 */
[----:B------:R-:W-:Y:S01]  /*5410*/  ISETP.GT.U32.AND P3, PT, R48, R53, PT ;  /* 0x000000353000720c */ /* 0x000fe20003f64070 */
[----:B------:R-:W-:-:S04]  /*5420*/  IMAD.HI.U32 R0, R2, R55, RZ ;  /* 0x0000003702007227 */ /* 0x000fc800078e00ff */
[----:B------:R-:W-:-:S04]  /*5430*/  IMAD.HI.U32 R3, R2, R46, RZ ;  /* 0x0000002e02037227 */ /* 0x000fc800078e00ff */
[----:B------:R-:W-:Y:S02]  /*5440*/  IMAD.MOV R4, RZ, RZ, -R4 ;  /* 0x000000ffff047224 */ /* 0x000fe400078e0a04 */
[----:B------:R-:W-:Y:S02]  /*5450*/  IMAD.MOV R0, RZ, RZ, -R0 ;  /* 0x000000ffff007224 */ /* 0x000fe400078e0a00 */
[----:B------:R-:W-:Y:S02]  /*5460*/  IMAD.MOV R3, RZ, RZ, -R3 ;  /* 0x000000ffff037224 */ /* 0x000fe400078e0a03 */
[C---:B------:R-:W-:Y:S02]  /*5470*/  IMAD R47, R48.reuse, R4, R47 ;  /* 0x00000004302f7224 */ /* 0x040fe400078e022f */
[C---:B------:R-:W-:Y:S02]  /*5480*/  IMAD R55, R48.reuse, R0, R55 ;  /* 0x0000000030377224 */ /* 0x040fe400078e0237 */
[----:B------:R-:W-:-:S02]  /*5490*/  IMAD R46, R48, R3, R46 ;  /* 0x00000003302e7224 */ /* 0x000fc400078e022e */
[--C-:B------:R-:W-:Y:S01]  /*54a0*/  @!P4 IMAD.IADD R52, R52, 0x1, -R48.reuse ;  /* 0x000000013434c824 */ /* 0x100fe200078e0a30 */
[C---:B------:R-:W-:Y:S01]  /*54b0*/  ISETP.GT.U32.AND P4, PT, R48.reuse, R47, PT ;  /* 0x0000002f3000720c */ /* 0x040fe20003f84070 */
[--C-:B------:R-:W-:Y:S01]  /*54c0*/  @!P6 IMAD.IADD R57, R57, 0x1, -R48.reuse ;  /* 0x000000013939e824 */ /* 0x100fe200078e0a30 */
[C---:B------:R-:W-:Y:S01]  /*54d0*/  ISETP.GT.U32.AND P6, PT, R48.reuse, R55, PT ;  /* 0x000000373000720c */ /* 0x040fe20003fc4070 */
[----:B------:R-:W-:Y:S01]  /*54e0*/  @!P3 IMAD.IADD R53, R53, 0x1, -R48 ;  /* 0x000000013535b824 */ /* 0x000fe200078e0a30 */
[C---:B------:R-:W-:Y:S02]  /*54f0*/  ISETP.GT.U32.AND P3, PT, R48.reuse, R46, PT ;  /* 0x0000002e3000720c */ /* 0x040fe40003f64070 */
[----:B------:R-:W-:Y:S02]  /*5500*/  IABS R0, R33 ;  /* 0x0000002100007213 */ /* 0x000fe40000000000 */
[----:B------:R-:W-:-:S03]  /*5510*/  ISETP.GT.U32.AND P5, PT, R48, R11, PT ;  /* 0x0000000b3000720c */ /* 0x000fc60003fa4070 */
[----:B------:R-:W-:Y:S01]  /*5520*/  IMAD.HI.U32 R3, R2, R0, RZ ;  /* 0x0000000002037227 */ /* 0x000fe200078e00ff */
[----:B------:R-:W-:-:S03]  /*5530*/  IABS R12, R34 ;  /* 0x00000022000c7213 */ /* 0x000fc60000000000 */
[--C-:B------:R-:W-:Y:S02]  /*5540*/  @!P4 IMAD.IADD R47, R47, 0x1, -R48.reuse ;  /* 0x000000012f2fc824 */ /* 0x100fe400078e0a30 */
[----:B------:R-:W-:Y:S02]  /*5550*/  IMAD.MOV R3, RZ, RZ, -R3 ;  /* 0x000000ffff037224 */ /* 0x000fe400078e0a03 */
[--C-:B------:R-:W-:Y:S02]  /*5560*/  @!P6 IMAD.IADD R55, R55, 0x1, -R48.reuse ;  /* 0x000000013737e824 */ /* 0x100fe400078e0a30 */
[----:B------:R-:W-:Y:S01]  /*5570*/  @!P3 IMAD.IADD R46, R46, 0x1, -R48 ;  /* 0x000000012e2eb824 */ /* 0x000fe200078e0a30 */
[C---:B------:R-:W-:Y:S01]  /*5580*/  ISETP.GT.U32.AND P3, PT, R48.reuse, R47, PT ;  /* 0x0000002f3000720c */ /* 0x040fe20003f64070 */
[C---:B------:R-:W-:Y:S01]  /*5590*/  IMAD R0, R48.reuse, R3, R0 ;  /* 0x0000000330007224 */ /* 0x040fe200078e0200 */
[----:B------:R-:W-:Y:S01]  /*55a0*/  ISETP.GT.U32.AND P4, PT, R48, R55, PT ;  /* 0x000000373000720c */ /* 0x000fe20003f84070 */
[----:B------:R-:W-:-:S04]  /*55b0*/  IMAD.HI.U32 R3, R2, R12, RZ ;  /* 0x0000000c02037227 */ /* 0x000fc800078e00ff */
[----:B------:R-:W-:Y:S01]  /*55c0*/  @!P5 IMAD.IADD R11, R11, 0x1, -R48 ;  /* 0x000000010b0bd824 */ /* 0x000fe200078e0a30 */
[----:B------:R-:W-:Y:S01]  /*55d0*/  ISETP.GT.U32.AND P5, PT, R48, R56, PT ;  /* 0x000000383000720c */ /* 0x000fe20003fa4070 */
[----:B------:R-:W-:Y:S01]  /*55e0*/  IMAD.MOV R3, RZ, RZ, -R3 ;  /* 0x000000ffff037224 */ /* 0x000fe200078e0a03 */
[----:B------:R-:W-:-:S03]  /*55f0*/  IABS R7, R20 ;  /* 0x0000001400077213 */ /* 0x000fc60000000000 */
[----:B------:R-:W-:Y:S01]  /*5600*/  IMAD R12, R48, R3, R12 ;  /* 0x00000003300c7224 */ /* 0x000fe200078e020c */
[----:B------:R-:W-:Y:S01]  /*5610*/  ISETP.GE.AND P6, PT, R45, RZ, PT ;  /* 0x000000ff2d00720c */ /* 0x000fe20003fc6270 */
[----:B------:R-:W-:Y:S01]  /*5620*/  @!P3 IMAD.IADD R47, R47, 0x1, -R48 ;  /* 0x000000012f2fb824 */ /* 0x000fe200078e0a30 */
[----:B------:R-:W-:Y:S01]  /*5630*/  IABS R45, R22 ;  /* 0x00000016002d7213 */ /* 0x000fe20000000000 */
[----:B------:R-:W-:Y:S01]  /*5640*/  IMAD.HI.U32 R3, R2, R7, RZ ;  /* 0x0000000702037227 */ /* 0x000fe200078e00ff */
[----:B------:R-:W-:-:S03]  /*5650*/  ISETP.GT.U32.AND P3, PT, R48, R12, PT ;  /* 0x0000000c3000720c */ /* 0x000fc60003f64070 */
[--C-:B------:R-:W-:Y:S01]  /*5660*/  @!P4 IMAD.IADD R55, R55, 0x1, -R48.reuse ;  /* 0x000000013737c824 */ /* 0x100fe200078e0a30 */
[----:B------:R-:W-:Y:S01]  /*5670*/  ISETP.GT.U32.AND P4, PT, R48, R0, PT ;  /* 0x000000003000720c */ /* 0x000fe20003f84070 */
[----:B------:R-:W-:Y:S02]  /*5680*/  @!P5 IMAD.IADD R56, R56, 0x1, -R48 ;  /* 0x000000013838d824 */ /* 0x000fe400078e0a30 */
[----:B------:R-:W-:-:S04]  /*5690*/  IMAD.HI.U32 R4, R2, R45, RZ ;  /* 0x0000002d02047227 */ /* 0x000fc800078e00ff */
[----:B------:R-:W-:Y:S01]  /*56a0*/  IMAD.MOV R3, RZ, RZ, -R3 ;  /* 0x000000ffff037224 */ /* 0x000fe200078e0a03 */
[C---:B------:R-:W-:Y:S01]  /*56b0*/  ISETP.GT.U32.AND P5, PT, R48.reuse, R56, PT ;  /* 0x000000383000720c */ /* 0x040fe20003fa4070 */
[----:B------:R-:W-:Y:S02]  /*56c0*/  IMAD.MOV R4, RZ, RZ, -R4 ;  /* 0x000000ffff047224 */ /* 0x000fe400078e0a04 */
[C---:B------:R-:W-:Y:S02]  /*56d0*/  IMAD R7, R48.reuse, R3, R7 ;  /* 0x0000000330077224 */ /* 0x040fe400078e0207 */
[----:B------:R-:W-:Y:S02]  /*56e0*/  IMAD R45, R48, R4, R45 ;  /* 0x00000004302d7224 */ /* 0x000fe400078e022d */
[--C-:B------:R-:W-:Y:S01]  /*56f0*/  @!P3 IMAD.IADD R12, R12, 0x1, -R48.reuse ;  /* 0x000000010c0cb824 */ /* 0x100fe200078e0a30 */
[----:B------:R-:W-:Y:S01]  /*5700*/  ISETP.GT.U32.AND P3, PT, R48, R7, PT ;  /* 0x000000073000720c */ /* 0x000fe20003f64070 */
[----:B------:R-:W-:Y:S01]  /*5710*/  @!P4 IMAD.IADD R0, R0, 0x1, -R48 ;  /* 0x000000010000c824 */ /* 0x000fe200078e0a30 */
[----:B------:R-:W-:-:S02]  /*5720*/  ISETP.GT.U32.AND P4, PT, R48, R45, PT ;  /* 0x0000002d3000720c */ /* 0x000fc40003f84070 */
[----:B------:R-:W-:Y:S01]  /*5730*/  IABS R5, R27 ;  /* 0x0000001b00057213 */ /* 0x000fe20000000000 */
[----:B------:R-:W-:Y:S01]  /*5740*/  @!P5 IMAD.IADD R56, R56, 0x1, -R48 ;  /* 0x000000013838d824 */ /* 0x000fe200078e0a30 */
[----:B------:R-:W-:-:S03]  /*5750*/  ISETP.GE.AND P5, PT, R49, RZ, PT ;  /* 0x000000ff3100720c */ /* 0x000fc60003fa6270 */
[----:B------:R-:W-:Y:S01]  /*5760*/  IMAD.HI.U32 R49, R2, R5, RZ ;  /* 0x0000000502317227 */ /* 0x000fe200078e00ff */
[----:B------:R-:W-:Y:S02]  /*5770*/  IABS R4, R29 ;  /* 0x0000001d00047213 */ /* 0x000fe40000000000 */
[----:B------:R-:W-:Y:S01]  /*5780*/  IABS R3, R61 ;  /* 0x0000003d00037213 */ /* 0x000fe20000000000 */
[----:B------:R-:W-:Y:S02]  /*5790*/  IMAD.MOV R49, RZ, RZ, -R49 ;  /* 0x000000ffff317224 */ /* 0x000fe400078e0a31 */
[--C-:B------:R-:W-:Y:S02]  /*57a0*/  @!P3 IMAD.IADD R7, R7, 0x1, -R48.reuse ;  /* 0x000000010707b824 */ /* 0x100fe400078e0a30 */
[----:B------:R-:W-:Y:S01]  /*57b0*/  @!P4 IMAD.IADD R45, R45, 0x1, -R48 ;  /* 0x000000012d2dc824 */ /* 0x000fe200078e0a30 */
[C---:B------:R-:W-:Y:S01]  /*57c0*/  ISETP.GT.U32.AND P4, PT, R48.reuse, R0, PT ;  /* 0x000000003000720c */ /* 0x040fe20003f84070 */
[----:B------:R-:W-:Y:S01]  /*57d0*/  @!P0 IMAD.MOV R9, RZ, RZ, -R9 ;  /* 0x000000ffff098224 */ /* 0x000fe200078e0a09 */
[C---:B------:R-:W-:Y:S01]  /*57e0*/  ISETP.GT.U32.AND P0, PT, R48.reuse, R12, PT ;  /* 0x0000000c3000720c */ /* 0x040fe20003f04070 */
[C---:B------:R-:W-:Y:S01]  /*57f0*/  IMAD R5, R48.reuse, R49, R5 ;  /* 0x0000003130057224 */ /* 0x040fe200078e0205 */
[----:B------:R-:W-:Y:S01]  /*5800*/  IABS R6, R50 ;  /* 0x0000003200067213 */ /* 0x000fe20000000000 */
[----:B------:R-:W-:Y:S01]  /*5810*/  @!P1 IMAD.MOV R10, RZ, RZ, -R10 ;  /* 0x000000ffff0a9224 */ /* 0x000fe200078e0a0a */
[----:B------:R-:W-:Y:S01]  /*5820*/  ISETP.GT.U32.AND P1, PT, R48, R7, PT ;  /* 0x000000073000720c */ /* 0x000fe20003f24070 */
[----:B------:R-:W-:-:S04]  /*5830*/  IMAD.HI.U32 R49, R2, R4, RZ ;  /* 0x0000000402317227 */ /* 0x000fc800078e00ff */
[----:B------:R-:W-:-:S04]  /*5840*/  IMAD.HI.U32 R50, R2, R3, RZ ;  /* 0x0000000302327227 */ /* 0x000fc800078e00ff */
[----:B------:R-:W-:Y:S02]  /*5850*/  IMAD.MOV R49, RZ, RZ, -R49 ;  /* 0x000000ffff317224 */ /* 0x000fe400078e0a31 */
[----:B------:R-:W-:Y:S02]  /*5860*/  IMAD.MOV R50, RZ, RZ, -R50 ;  /* 0x000000ffff327224 */ /* 0x000fe400078e0a32 */
[C---:B------:R-:W-:Y:S02]  /*5870*/  IMAD R4, R48.reuse, R49, R4 ;  /* 0x0000003130047224 */ /* 0x040fe400078e0204 */
[----:B------:R-:W-:Y:S01]  /*5880*/  IMAD R3, R48, R50, R3 ;  /* 0x0000003230037224 */ /* 0x000fe200078e0203 */
[----:B------:R-:W-:Y:S01]  /*5890*/  IABS R30, R25 ;  /* 0x00000019001e7213 */ /* 0x000fe20000000000 */
[--C-:B------:R-:W-:Y:S01]  /*58a0*/  @!P4 IMAD.IADD R0, R0, 0x1, -R48.reuse ;  /* 0x000000010000c824 */ /* 0x100fe200078e0a30 */
[----:B------:R-:W-:Y:S01]  /*58b0*/  ISETP.GT.U32.AND P4, PT, R48, R5, PT ;  /* 0x000000053000720c */ /* 0x000fe20003f84070 */
[--C-:B------:R-:W-:Y:S01]  /*58c0*/  @!P0 IMAD.IADD R12, R12, 0x1, -R48.reuse ;  /* 0x000000010c0c8824 */ /* 0x100fe200078e0a30 */
[C---:B------:R-:W-:Y:S01]  /*58d0*/  ISETP.GT.U32.AND P0, PT, R48.reuse, R4, PT ;  /* 0x000000043000720c */ /* 0x040fe20003f04070 */
[----:B------:R-:W-:Y:S01]  /*58e0*/  @!P1 IMAD.IADD R7, R7, 0x1, -R48 ;  /* 0x0000000107079824 */ /* 0x000fe200078e0a30 */
[----:B------:R-:W-:Y:S01]  /*58f0*/  ISETP.GT.U32.AND P1, PT, R48, R3, PT ;  /* 0x000000033000720c */ /* 0x000fe20003f24070 */
[----:B------:R-:W-:Y:S01]  /*5900*/  IMAD.HI.U32 R2, R2, R30, RZ ;  /* 0x0000001e02027227 */ /* 0x000fe200078e00ff */
[----:B------:R-:W0:Y:S01]  /*5910*/  I2F.RP R31, R6 ;  /* 0x00000006001f7306 */ /* 0x000e220000209400 */
[----:B------:R-:W2:Y:S02]  /*5920*/  LDL R49, [R1+0xb84] ;  /* 0x000b840001317983 */ /* 0x000ea40000100800 */
[----:B------:R-:W-:Y:S01]  /*5930*/  IMAD.MOV R2, RZ, RZ, -R2 ;  /* 0x000000ffff027224 */ /* 0x000fe200078e0a02 */
[----:B------:R-:W-:-:S02]  /*5940*/  IABS R50, R59 ;  /* 0x0000003b00327213 */ /* 0x000fc40000000000 */
[----:B------:R-:W3:Y:S01]  /*5950*/  LDL R59, [R1+0xb90] ;  /* 0x000b9000013b7983 */ /* 0x000ee20000100800 */
[----:B------:R-:W-:Y:S02]  /*5960*/  IMAD R2, R48, R2, R30 ;  /* 0x0000000230027224 */ /* 0x000fe400078e021e */
[--C-:B------:R-:W-:Y:S02]  /*5970*/  @!P4 IMAD.IADD R5, R5, 0x1, -R48.reuse ;  /* 0x000000010505c824 */ /* 0x100fe400078e0a30 */
[--C-:B------:R-:W-:Y:S02]  /*5980*/  @!P0 IMAD.IADD R4, R4, 0x1, -R48.reuse ;  /* 0x0000000104048824 */ /* 0x100fe400078e0a30 */
[----:B------:R-:W-:Y:S01]  /*5990*/  @!P1 IMAD.IADD R3, R3, 0x1, -R48 ;  /* 0x0000000103039824 */ /* 0x000fe200078e0a30 */
[C---:B------:R-:W-:Y:S01]  /*59a0*/  ISETP.GT.U32.AND P0, PT, R48.reuse, R2, PT ;  /* 0x000000023000720c */ /* 0x040fe20003f04070 */
[----:B------:R-:W-:Y:S01]  /*59b0*/  @!P6 IMAD.MOV R56, RZ, RZ, -R56 ;  /* 0x000000ffff38e224 */ /* 0x000fe200078e0a38 */
[C---:B------:R-:W-:Y:S01]  /*59c0*/  ISETP.GT.U32.AND P1, PT, R48.reuse, R5, PT ;  /* 0x000000053000720c */ /* 0x040fe20003f24070 */
[----:B------:R-:W-:Y:S01]  /*59d0*/  @!P5 IMAD.MOV R54, RZ, RZ, -R54 ;  /* 0x000000ffff36d224 */ /* 0x000fe200078e0a36 */
[----:B------:R-:W-:-:S02]  /*59e0*/  ISETP.GT.U32.AND P6, PT, R48, R4, PT ;  /* 0x000000043000720c */ /* 0x000fc40003fc4070 */
[----:B------:R-:W-:Y:S02]  /*59f0*/  ISETP.GE.AND P4, PT, R36, RZ, PT ;  /* 0x000000ff2400720c */ /* 0x000fe40003f86270 */
[----:B------:R-:W-:Y:S01]  /*5a00*/  ISETP.GT.U32.AND P5, PT, R48, R3, PT ;  /* 0x000000033000720c */ /* 0x000fe20003fa4070 */
[----:B------:R-:W4:Y:S01]  /*5a10*/  LDL R36, [R1+0xb8c] ;  /* 0x000b8c0001247983 */ /* 0x000f220000100800 */
[----:B0-----:R-:W0:Y:S01]  /*5a20*/  MUFU.RCP R31, R31 ;  /* 0x0000001f001f7308 */ /* 0x001e220000001000 */
[----:B------:R-:W-:Y:S02]  /*5a30*/  @!P2 IMAD.MOV R11, RZ, RZ, -R11 ;  /* 0x000000ffff0ba224 */ /* 0x000fe400078e0a0b */
[--C-:B------:R-:W-:Y:S01]  /*5a40*/  @!P0 IMAD.IADD R2, R2, 0x1, -R48.reuse ;  /* 0x0000000102028824 */ /* 0x100fe200078e0a30 */
[----:B------:R-:W-:Y:S01]  /*5a50*/  ISETP.GE.AND P0, PT, R40, RZ, PT ;  /* 0x000000ff2800720c */ /* 0x000fe20003f06270 */
[--C-:B------:R-:W-:Y:S01]  /*5a60*/  @!P1 IMAD.IADD R5, R5, 0x1, -R48.reuse ;  /* 0x0000000105059824 */ /* 0x100fe200078e0a30 */
[----:B------:R-:W-:Y:S01]  /*5a70*/  ISETP.GT.U32.AND P2, PT, R48, R46, PT ;  /* 0x0000002e3000720c */ /* 0x000fe20003f44070 */
[----:B------:R-:W4:Y:S01]  /*5a80*/  LDL.LU R40, [R1+0x16a4] ;  /* 0x0016a40001287983 */ /* 0x000f220000300800 */
[----:B------:R-:W-:Y:S01]  /*5a90*/  ISETP.GE.AND P1, PT, R39, RZ, PT ;  /* 0x000000ff2700720c */ /* 0x000fe20003f26270 */
[--C-:B------:R-:W-:Y:S01]  /*5aa0*/  @!P6 IMAD.IADD R4, R4, 0x1, -R48.reuse ;  /* 0x000000010404e824 */ /* 0x100fe200078e0a30 */
[----:B------:R-:W-:Y:S01]  /*5ab0*/  ISETP.GE.AND P6, PT, R37, RZ, PT ;  /* 0x000000ff2500720c */ /* 0x000fe20003fc6270 */
[----:B------:R-:W4:Y:S01]  /*5ac0*/  LDL.LU R39, [R1+0x16a0] ;  /* 0x0016a00001277983 */ /* 0x000f220000300800 */
[----:B------:R-:W-:Y:S01]  /*5ad0*/  @!P5 IMAD.IADD R3, R3, 0x1, -R48 ;  /* 0x000000010303d824 */ /* 0x000fe200078e0a30 */
[----:B------:R-:W-:-:S02]  /*5ae0*/  ISETP.GE.AND P5, PT, R33, RZ, PT ;  /* 0x000000ff2100720c */ /* 0x000fc40003fa6270 */
[----:B------:R-:W4:Y:S04]  /*5af0*/  LDL.LU R37, [R1+0x169c] ;  /* 0x00169c0001257983 */ /* 0x000f280000300800 */
[----:B------:R-:W4:Y:S01]  /*5b00*/  LDL R33, [R1+0xb94] ;  /* 0x000b940001217983 */ /* 0x000f220000100800 */
[----:B0-----:R-:W-:Y:S02]  /*5b10*/  VIADD R31, R31, 0xffffffe ;  /* 0x0ffffffe1f1f7836 */ /* 0x001fe40000000000 */
[----:B------:R-:W-:Y:S01]  /*5b20*/  @!P2 IMAD.IADD R46, R46, 0x1, -R48 ;  /* 0x000000012e2ea824 */ /* 0x000fe200078e0a30 */
[----:B------:R-:W-:-:S03]  /*5b30*/  ISETP.GE.AND P2, PT, R51, RZ, PT ;  /* 0x000000ff3300720c */ /* 0x000fc60003f46270 */
[----:B------:R-:W0:Y:S01]  /*5b40*/  F2I.FTZ.U32.TRUNC.NTZ R31, R31 ;  /* 0x0000001f001f7305 */ /* 0x000e22000021f000 */
[----:B------:R-:W-:-:S09]  /*5b50*/  ISETP.GT.U32.AND P3, PT, R48, R45, PT ;  /* 0x0000002d3000720c */ /* 0x000fd20003f64070 */
[----:B------:R-:W-:Y:S01]  /*5b60*/  @!P2 IMAD.MOV R57, RZ, RZ, -R57 ;  /* 0x000000ffff39a224 */ /* 0x000fe200078e0a39 */
[----:B------:R-:W-:Y:S01]  /*5b70*/  ISETP.GT.U32.AND P2, PT, R48, R2, PT ;  /* 0x000000023000720c */ /* 0x000fe20003f44070 */
[----:B0-----:R-:W-:Y:S02]  /*5b80*/  IMAD.MOV R51, RZ, RZ, -R31 ;  /* 0x000000ffff337224 */ /* 0x001fe400078e0a1f */
[----:B------:R-:W-:Y:S01]  /*5b90*/  @!P3 IMAD.IADD R45, R45, 0x1, -R48 ;  /* 0x000000012d2db824 */ /* 0x000fe200078e0a30 */
[----:B------:R-:W-:Y:S01]  /*5ba0*/  ISETP.GE.AND P3, PT, R58, RZ, PT ;  /* 0x000000ff3a00720c */ /* 0x000fe20003f66270 */
[----:B------:R-:W-:Y:S02]  /*5bb0*/  IMAD R58, R51, R6, RZ ;  /* 0x00000006333a7224 */ /* 0x000fe400078e02ff */
[----:B------:R-:W-:-:S06]  /*5bc0*/  IMAD.MOV.U32 R30, RZ, RZ, RZ ;  /* 0x000000ffff1e7224 */ /* 0x000fcc00078e00ff */
[----:B------:R-:W-:Y:S01]  /*5bd0*/  @!P2 IMAD.IADD R2, R2, 0x1, -R48 ;  /* 0x000000010202a824 */ /* 0x000fe200078e0a30 */
[----:B------:R-:W-:Y:S01]  /*5be0*/  IABS R48, R60 ;  /* 0x0000003c00307213 */ /* 0x000fe20000000000 */
[----:B------:R-:W-:-:S06]  /*5bf0*/  IMAD.HI.U32 R58, R31, R58, R30 ;  /* 0x0000003a1f3a7227 */ /* 0x000fcc00078e001e */
[----:B------:R-:W-:-:S04]  /*5c00*/  IMAD.HI.U32 R60, R58, R48, RZ ;  /* 0x000000303a3c7227 */ /* 0x000fc800078e00ff */
[----:B------:R-:W-:-:S04]  /*5c10*/  IMAD.MOV R60, RZ, RZ, -R60 ;  /* 0x000000ffff3c7224 */ /* 0x000fc800078e0a3c */
[----:B------:R-:W-:Y:S02]  /*5c20*/  IMAD R48, R6, R60, R48 ;  /* 0x0000003c06307224 */ /* 0x000fe400078e0230 */
[----:B------:R-:W4:Y:S01]  /*5c30*/  LDL R60, [R1+0xb78] ;  /* 0x000b7800013c7983 */ /* 0x000f220000100800 */
[----:B------:R-:W-:-:S05]  /*5c40*/  IABS R51, R24 ;  /* 0x0000001800337213 */ /* 0x000fca0000000000 */
[----:B------:R-:W-:-:S04]  /*5c50*/  IMAD.HI.U32 R30, R58, R51, RZ ;  /* 0x000000333a1e7227 */ /* 0x000fc800078e00ff */
[----:B------:R-:W-:Y:S02]  /*5c60*/  IMAD.MOV R30, RZ, RZ, -R30 ;  /* 0x000000ffff1e7224 */ /* 0x000fe400078e0a1e */
[----:B------:R-:W-:-:S04]  /*5c70*/  IMAD.HI.U32 R31, R58, R50, RZ ;  /* 0x000000323a1f7227 */ /* 0x000fc800078e00ff */
[----:B------:R-:W-:Y:S02]  /*5c80*/  IMAD R51, R6, R30, R51 ;  /* 0x0000001e06337224 */ /* 0x000fe400078e0233 */
[----:B------:R-:W-:-:S04]  /*5c90*/  IMAD.MOV R31, RZ, RZ, -R31 ;  /* 0x000000ffff1f7224 */ /* 0x000fc800078e0a1f */
[C---:B------:R-:W-:Y:S02]  /*5ca0*/  IMAD R50, R6.reuse, R31, R50 ;  /* 0x0000001f06327224 */ /* 0x040fe400078e0232 */
[----:B------:R-:W-:Y:S01]  /*5cb0*/  @!P4 IMAD.MOV R53, RZ, RZ, -R53 ;  /* 0x000000ffff35c224 */ /* 0x000fe200078e0a35 */
[C---:B------:R-:W-:Y:S02]  /*5cc0*/  ISETP.GT.U32.AND P4, PT, R6.reuse, R48, PT ;  /* 0x000000300600720c */ /* 0x040fe40003f84070 */
[----:B------:R-:W-:-:S11]  /*5cd0*/  ISETP.GT.U32.AND P2, PT, R6, R51, PT ;  /* 0x000000330600720c */ /* 0x000fd60003f44070 */
[--C-:B------:R-:W-:Y:S02]  /*5ce0*/  @!P4 IMAD.IADD R48, R48, 0x1, -R6.reuse ;  /* 0x000000013030c824 */ /* 0x100fe400078e0a06 */
[----:B------:R-:W-:Y:S02]  /*5cf0*/  @!P2 IMAD.IADD R51, R51, 0x1, -R6 ;  /* 0x000000013333a824 */ /* 0x000fe400078e0a06 */
[----:B------:R-:W-:-:S03]  /*5d00*/  @!P0 IMAD.MOV R55, RZ, RZ, -R55 ;  /* 0x000000ffff378224 */ /* 0x000fc600078e0a37 */
[C---:B------:R-:W-:Y:S01]  /*5d10*/  ISETP.GT.U32.AND P2, PT, R6.reuse, R51, PT ;  /* 0x000000330600720c */ /* 0x040fe20003f44070 */
[----:B------:R-:W-:Y:S01]  /*5d20*/  @!P3 IMAD.MOV R52, RZ, RZ, -R52 ;  /* 0x000000ffff34b224 */ /* 0x000fe200078e0a34 */
[----:B------:R-:W-:-:S11]  /*5d30*/  ISETP.GT.U32.AND P3, PT, R6, R50, PT ;  /* 0x000000320600720c */ /* 0x000fd60003f64070 */
[--C-:B------:R-:W-:Y:S02]  /*5d40*/  @!P2 IMAD.IADD R51, R51, 0x1, -R6.reuse ;  /* 0x000000013333a824 */ /* 0x100fe400078e0a06 */
[----:B------:R-:W-:Y:S01]  /*5d50*/  @!P3 IMAD.IADD R50, R50, 0x1, -R6 ;  /* 0x000000013232b824 */ /* 0x000fe200078e0a06 */
[----:B------:R-:W-:Y:S02]  /*5d60*/  ISETP.GE.AND P3, PT, R34, RZ, PT ;  /* 0x000000ff2200720c */ /* 0x000fe40003f66270 */
[----:B--2---:R-:W-:Y:S02]  /*5d70*/  IABS R49, R49 ;  /* 0x0000003100317213 */ /* 0x004fe40000000000 */
[----:B---3--:R-:W-:-:S03]  /*5d80*/  IABS R30, R59 ;  /* 0x0000003b001e7213 */ /* 0x008fc60000000000 */
[----:B------:R-:W-:-:S04]  /*5d90*/  IMAD.HI.U32 R59, R58, R49, RZ ;  /* 0x000000313a3b7227 */ /* 0x000fc800078e00ff */
[----:B------:R-:W-:-:S04]  /*5da0*/  IMAD.MOV R59, RZ, RZ, -R59 ;  /* 0x000000ffff3b7224 */ /* 0x000fc800078e0a3b */
[----:B------:R-:W-:Y:S01]  /*5db0*/  IMAD R49, R6, R59, R49 ;  /* 0x0000003b06317224 */ /* 0x000fe200078e0231 */
[----:B----4-:R-:W-:-:S05]  /*5dc0*/  IABS R31, R36 ;  /* 0x00000024001f7213 */ /* 0x010fca0000000000 */
[----:B------:R-:W-:-:S04]  /*5dd0*/  IMAD.HI.U32 R59, R58, R31, RZ ;  /* 0x0000001f3a3b7227 */ /* 0x000fc800078e00ff */
[----:B------:R-:W-:-:S04]  /*5de0*/  IMAD.MOV R59, RZ, RZ, -R59 ;  /* 0x000000ffff3b7224 */ /* 0x000fc800078e0a3b */
[----:B------:R-:W-:Y:S01]  /*5df0*/  IMAD R31, R6, R59, R31 ;  /* 0x0000003b061f7224 */ /* 0x000fe200078e021f */
[----:B------:R-:W-:-:S05]  /*5e00*/  IABS R59, R33 ;  /* 0x00000021003b7213 */ /* 0x000fca0000000000 */
[----:B------:R-:W-:Y:S02]  /*5e10*/  IMAD.MOV.U32 R33, RZ, RZ, R59 ;  /* 0x000000ffff217224 */ /* 0x000fe400078e003b */
[----:B------:R-:W-:-:S04]  /*5e20*/  IMAD.MOV.U32 R59, RZ, RZ, R47 ;  /* 0x000000ffff3b7224 */ /* 0x000fc800078e002f */
[----:B------:R-:W-:Y:S01]  /*5e30*/  @!P1 IMAD.MOV R59, RZ, RZ, -R59 ;  /* 0x000000ffff3b9224 */ /* 0x000fe200078e0a3b */
[----:B------:R-:W-:Y:S01]  /*5e40*/  ISETP.GT.U32.AND P1, PT, R6, R31, PT ;  /* 0x0000001f0600720c */ /* 0x000fe20003f24070 */
[----:B------:R-:W-:Y:S01]  /*5e50*/  IMAD.HI.U32 R36, R58, R30, RZ ;  /* 0x0000001e3a247227 */ /* 0x000fe200078e00ff */
[----:B------:R-:W-:-:S11]  /*5e60*/  ISETP.GT.U32.AND P0, PT, R6, R49, PT ;  /* 0x000000310600720c */ /* 0x000fd60003f04070 */
[----:B------:R-:W-:Y:S01]  /*5e70*/  @!P1 IMAD.IADD R31, R31, 0x1, -R6 ;  /* 0x000000011f1f9824 */ /* 0x000fe200078e0a06 */
[----:B------:R-:W-:Y:S01]  /*5e80*/  ISETP.GT.U32.AND P1, PT, R6, R48, PT ;  /* 0x000000300600720c */ /* 0x000fe20003f24070 */
[----:B------:R-:W-:-:S04]  /*5e90*/  IMAD.MOV R36, RZ, RZ, -R36 ;  /* 0x000000ffff247224 */ /* 0x000fc800078e0a24 */
[----:B------:R-:W-:-:S08]  /*5ea0*/  IMAD R30, R6, R36, R30 ;  /* 0x00000024061e7224 */ /* 0x000fd000078e021e */
[--C-:B------:R-:W-:Y:S01]  /*5eb0*/  @!P1 IMAD.IADD R48, R48, 0x1, -R6.reuse ;  /* 0x0000000130309824 */ /* 0x100fe200078e0a06 */
[----:B------:R-:W-:Y:S02]  /*5ec0*/  ISETP.GE.AND P1, PT, R20, RZ, PT ;  /* 0x000000ff1400720c */ /* 0x000fe40003f26270 */
[----:B------:R-:W0:Y:S01]  /*5ed0*/  S2R R20, SR_TID.X ;  /* 0x0000000000147919 */ /* 0x000e220000002100 */
[----:B------:R-:W-:Y:S01]  /*5ee0*/  ISETP.GT.U32.AND P2, PT, R6, R30, PT ;  /* 0x0000001e0600720c */ /* 0x000fe20003f44070 */
[----:B------:R-:W-:Y:S02]  /*5ef0*/  @!P0 IMAD.IADD R49, R49, 0x1, -R6 ;  /* 0x0000000131318824 */ /* 0x000fe400078e0a06 */
[----:B------:R-:W-:-:S03]  /*5f00*/  IMAD.HI.U32 R36, R58, R33, RZ ;  /* 0x000000213a247227 */ /* 0x000fc600078e00ff */
[C---:B------:R-:W-:Y:S01]  /*5f10*/  ISETP.GT.U32.AND P4, PT, R6.reuse, R49, PT ;  /* 0x000000310600720c */ /* 0x040fe20003f84070 */
[----:B------:R-:W-:Y:S01]  /*5f20*/  IMAD.MOV R47, RZ, RZ, -R36 ;  /* 0x000000ffff2f7224 */ /* 0x000fe200078e0a24 */
[----:B------:R-:W-:Y:S01]  /*5f30*/  IABS R60, R60 ;  /* 0x0000003c003c7213 */ /* 0x000fe20000000000 */
[----:B------:R-:W2:Y:S01]  /*5f40*/  LDL.LU R36, [R1+0x1698] ;  /* 0x0016980001247983 */ /* 0x000ea20000300800 */
[C---:B------:R-:W-:Y:S01]  /*5f50*/  ISETP.GT.U32.AND P0, PT, R6.reuse, R50, PT ;  /* 0x000000320600720c */ /* 0x040fe20003f04070 */
[----:B------:R-:W-:Y:S02]  /*5f60*/  IMAD R47, R6, R47, R33 ;  /* 0x0000002f062f7224 */ /* 0x000fe400078e0221 */
[----:B------:R-:W-:Y:S01]  /*5f70*/  @!P2 IMAD.IADD R30, R30, 0x1, -R6 ;  /* 0x000000011e1ea824 */ /* 0x000fe200078e0a06 */
[----:B------:R-:W-:Y:S01]  /*5f80*/  ISETP.GT.U32.AND P2, PT, R6, R31, PT ;  /* 0x0000001f0600720c */ /* 0x000fe20003f44070 */
[----:B------:R-:W-:-:S04]  /*5f90*/  IMAD.HI.U32 R33, R58, R60, RZ ;  /* 0x0000003c3a217227 */ /* 0x000fc800078e00ff */
[----:B------:R-:W-:Y:S02]  /*5fa0*/  IMAD.MOV.U32 R58, RZ, RZ, R46 ;  /* 0x000000ffff3a7224 */ /* 0x000fe400078e002e */
[----:B------:R-:W-:Y:S02]  /*5fb0*/  IMAD.MOV R46, RZ, RZ, -R33 ;  /* 0x000000ffff2e7224 */ /* 0x000fe400078e0a21 */
[----:B------:R-:W-:Y:S01]  /*5fc0*/  @!P4 IMAD.IADD R49, R49, 0x1, -R6 ;  /* 0x000000013131c824 */ /* 0x000fe200078e0a06 */
[C---:B------:R-:W-:Y:S01]  /*5fd0*/  ISETP.GT.U32.AND P4, PT, R6.reuse, R47, PT ;  /* 0x0000002f0600720c */ /* 0x040fe20003f84070 */
[----:B------:R-:W-:Y:S01]  /*5fe0*/  @!P6 IMAD.MOV R58, RZ, RZ, -R58 ;  /* 0x000000ffff3ae224 */ /* 0x000fe200078e0a3a */
[C---:B------:R-:W-:Y:S01]  /*5ff0*/  ISETP.GT.U32.AND P6, PT, R6.reuse, R30, PT ;  /* 0x0000001e0600720c */ /* 0x040fe20003fc4070 */
[----:B------:R-:W-:Y:S02]  /*6000*/  IMAD R46, R6, R46, R60 ;  /* 0x0000002e062e7224 */ /* 0x000fe400078e023c */
[--C-:B------:R-:W-:Y:S01]  /*6010*/  @!P0 IMAD.IADD R50, R50, 0x1, -R6.reuse ;  /* 0x0000000132328824 */ /* 0x100fe200078e0a06 */
[----:B------:R-:W-:Y:S01]  /*6020*/  ISETP.GE.AND P0, PT, R22, RZ, PT ;  /* 0x000000ff1600720c */ /* 0x000fe20003f06270 */
[----:B------:R-:W-:Y:S01]  /*6030*/  @!P2 IMAD.IADD R31, R31, 0x1, -R6 ;  /* 0x000000011f1fa824 */ /* 0x000fe200078e0a06 */
[----:B------:R-:W-:-:S02]  /*6040*/  ISETP.GT.U32.AND P2, PT, R6, R46, PT ;  /* 0x0000002e0600720c */ /* 0x000fc40003f44070 */
[----:B0-----:R-:W-:Y:S02]  /*6050*/  LOP3.LUT R22, R20, 0x3, RZ, 0xc0, !PT ;  /* 0x0000000314167812 */ /* 0x001fe400078ec0ff */
[----:B------:R-:W-:Y:S01]  /*6060*/  SHF.R.S32.HI R60, RZ, 0x2, R20 ;  /* 0x00000002ff3c7819 */ /* 0x000fe20000011414 */
[--C-:B------:R-:W-:Y:S02]  /*6070*/  @!P4 IMAD.IADD R47, R47, 0x1, -R6.reuse ;  /* 0x000000012f2fc824 */ /* 0x100fe400078e0a06 */
[----:B------:R-:W-:Y:S01]  /*6080*/  IMAD.SHL.U32 R33, R22, 0x20, RZ ;  /* 0x0000002016217824 */ /* 0x000fe200078e00ff */
[----:B------:R-:W-:Y:S01]  /*6090*/  SGXT R34, R60, 0x1 ;  /* 0x000000013c22781a */ /* 0x000fe20000000200 */
[----:B------:R-:W-:Y:S01]  /*60a0*/  @!P6 IMAD.IADD R30, R30, 0x1, -R6 ;  /* 0x000000011e1ee824 */ /* 0x000fe200078e0a06 */
[----:B------:R-:W-:Y:S01]  /*60b0*/  ISETP.GE.AND P6, PT, R27, RZ, PT ;  /* 0x000000ff1b00720c */ /* 0x000fe20003fc6270 */
[----:B------:R-:W-:Y:S01]  /*60c0*/  IMAD.SHL.U32 R27, R20, 0x2, RZ ;  /* 0x00000002141b7824 */ /* 0x000fe200078e00ff */
[----:B------:R-:W-:Y:S01]  /*60d0*/  ISETP.GT.U32.AND P4, PT, R6, R47, PT ;  /* 0x0000002f0600720c */ /* 0x000fe20003f84070 */
[----:B------:R-:W-:Y:S01]  /*60e0*/  IMAD.MOV.U32 R60, RZ, RZ, R0 ;  /* 0x000000ffff3c7224 */ /* 0x000fe200078e0000 */
[----:B------:R-:W-:Y:S01]  /*60f0*/  LOP3.LUT R0, R33, 0x90, R34, 0xf8, !PT ;  /* 0x0000009021007812 */ /* 0x000fe200078ef822 */
[----:B------:R-:W-:-:S03]  /*6100*/  @!P2 IMAD.IADD R46, R46, 0x1, -R6 ;  /* 0x000000012e2ea824 */ /* 0x000fc600078e0a06 */
[----:B------:R-:W-:Y:S02]  /*6110*/  LOP3.LUT R27, R0, 0x10, R27, 0x78, !PT ;  /* 0x00000010001b7812 */ /* 0x000fe400078e781b */
[----:B------:R-:W-:Y:S01]  /*6120*/  SHF.R.U32.HI R0, RZ, 0x2, R20 ;  /* 0x00000002ff007819 */ /* 0x000fe20000011614 */
[----:B------:R-:W-:Y:S02]  /*6130*/  IMAD.SHL.U32 R20, R20, 0x10, RZ ;  /* 0x0000001014147824 */ /* 0x000fe400078e00ff */
[----:B------:R-:W-:Y:S01]  /*6140*/  @!P5 IMAD.MOV R60, RZ, RZ, -R60 ;  /* 0x000000ffff3cd224 */ /* 0x000fe200078e0a3c */
[----:B------:R-:W-:Y:S01]  /*6150*/  ISETP.GT.U32.AND P5, PT, R6, R46, PT ;  /* 0x0000002e0600720c */ /* 0x000fe20003fa4070 */
[----:B------:R-:W-:Y:S01]  /*6160*/  IMAD.SHL.U32 R34, R22, 0x400, RZ ;  /* 0x0000040016227824 */ /* 0x000fe200078e00ff */
[----:B------:R-:W-:Y:S01]  /*6170*/  SGXT.U32 R0, R0, 0x3 ;  /* 0x000000030000781a */ /* 0x000fe20000000000 */
[----:B------:R-:W-:Y:S01]  /*6180*/  @!P4 IMAD.IADD R47, R47, 0x1, -R6 ;  /* 0x000000012f2fc824 */ /* 0x000fe200078e0a06 */
[----:B------:R-:W-:Y:S01]  /*6190*/  ISETP.GE.AND P2, PT, R29, RZ, PT ;  /* 0x000000ff1d00720c */ /* 0x000fe20003f46270 */
[----:B------:R-:W3:Y:S01]  /*61a0*/  LDL.LU R22, [R1+0x14] ;  /* 0x0000140001167983 */ /* 0x000ee20000300800 */
[----:B------:R-:W-:-:S02]  /*61b0*/  LOP3.LUT R29, R20, 0x100, RZ, 0xc0, !PT ;  /* 0x00000100141d7812 */ /* 0x000fc400078ec0ff */
[----:B------:R-:W-:Y:S01]  /*61c0*/  LOP3.LUT R0, R33, R34, R0, 0xfe, !PT ;  /* 0x0000002221007212 */ /* 0x000fe200078efe00 */
[----:B------:R-:W4:Y:S01]  /*61d0*/  LDL.LU R20, [R1+0x10] ;  /* 0x0000100001147983 */ /* 0x000f220000300800 */
[----:B------:R-:W-:Y:S02]  /*61e0*/  ISETP.GE.AND P4, PT, R61, RZ, PT ;  /* 0x000000ff3d00720c */ /* 0x000fe40003f86270 */
[----:B------:R-:W-:Y:S01]  /*61f0*/  IADD3 R27, PT, PT, R27, UR5, R29 ;  /* 0x000000051b1b7c10 */ /* 0x000fe2000fffe01d */
[----:B------:R-:W2:Y:S04]  /*6200*/  LDL.LU R61, [R1+0xc] ;  /* 0x00000c00013d7983 */ /* 0x000ea80000300800 */
[----:B------:R-:W2:Y:S04]  /*6210*/  LDL.LU R34, [R1+0x1694] ;  /* 0x0016940001227983 */ /* 0x000ea80000300800 */
[----:B------:R-:W2:Y:S01]  /*6220*/  LDL.LU R33, [R1+0x1690] ;  /* 0x0016900001217983 */ /* 0x000ea20000300800 */
[----:B------:R-:W-:-:S03]  /*6230*/  @!P5 IMAD.IADD R46, R46, 0x1, -R6 ;  /* 0x000000012e2ed824 */ /* 0x000fc600078e0a06 */
[----:B------:R0:W-:Y:S04]  /*6240*/  STL [R1+0x1658], R0 ;  /* 0x0016580001007387 */ /* 0x0001e80000100800 */
[----:B0-----:R-:W2:Y:S04]  /*6250*/  LDL.LU R0, [R1] ;  /* 0x0000000001007983 */ /* 0x001ea80000300800 */
[----:B------:R-:W2:Y:S04]  /*6260*/  LDL.LU R29, [R1+0x168c] ;  /* 0x00168c00011d7983 */ /* 0x000ea80000300800 */
[----:B------:R-:W2:Y:S04]  /*6270*/  LDL.LU R27, [R1+0x1688] ;  /* 0x00168800011b7983 */ /* 0x000ea80000300800 */
[----:B------:R-:W2:Y:S01]  /*6280*/  LDL.LU R6, [R1+0x64] ;  /* 0x0000640001067983 */ /* 0x000ea20000300800 */
[----:B------:R-:W-:Y:S01]  /*6290*/  @!P3 IMAD.MOV R12, RZ, RZ, -R12 ;  /* 0x000000ffff0cb224 */ /* 0x000fe200078e0a0c */
[----:B------:R-:W-:Y:S01]  /*62a0*/  ISETP.GE.AND P3, PT, R25, RZ, PT ;  /* 0x000000ff1900720c */ /* 0x000fe20003f66270 */
[----:B------:R-:W-:Y:S01]  /*62b0*/  @!P0 IMAD.MOV R45, RZ, RZ, -R45 ;  /* 0x000000ffff2d8224 */ /* 0x000fe200078e0a2d */
[----:B------:R-:W3:Y:S01]  /*62c0*/  LDL.LU R25, [R1+0x1684] ;  /* 0x0016840001197983 */ /* 0x000ee20000300800 */
[----:B------:R-:W-:-:S03]  /*62d0*/  ISETP.GE.AND P0, PT, R24, RZ, PT ;  /* 0x000000ff1800720c */ /* 0x000fc60003f06270 */
[----:B------:R-:W4:Y:S01]  /*62e0*/  LDL.LU R24, [R1+0x1680] ;  /* 0x0016800001187983 */ /* 0x000f220000300800 */
[----:B--2---:R-:W-:Y:S02]  /*62f0*/  ISETP.NE.AND P5, PT, R6, RZ, PT ;  /* 0x000000ff0600720c */ /* 0x004fe40003fa5270 */
[----:B------:R-:W-:-:S04]  /*6300*/  LOP3.LUT R6, RZ, R6, RZ, 0x33, !PT ;  /* 0x00000006ff067212 */ /* 0x000fc800078e33ff */
[C---:B---3--:R-:W-:Y:S02]  /*6310*/  SEL R22, R6.reuse, R22, !P5 ;  /* 0x0000001606167207 */ /* 0x048fe40006800000 */
[C---:B----4-:R-:W-:Y:S02]  /*6320*/  SEL R20, R6.reuse, R20, !P5 ;  /* 0x0000001406147207 */ /* 0x050fe40006800000 */
[C---:B------:R-:W-:Y:S01]  /*6330*/  SEL R61, R6.reuse, R61, !P5 ;  /* 0x0000003d063d7207 */ /* 0x040fe20006800000 */
[----:B------:R0:W-:Y:S04]  /*6340*/  STL [R1+0xa0], R22 ;  /* 0x0000a01601007387 */ /* 0x0001e80000100800 */
[----:B0-----:R-:W2:Y:S04]  /*6350*/  LDL.LU R22, [R1+0x167c] ;  /* 0x00167c0001167983 */ /* 0x001ea80000300800 */
[----:B------:R0:W-:Y:S04]  /*6360*/  STL [R1+0x9c], R20 ;  /* 0x00009c1401007387 */ /* 0x0001e80000100800 */
[----:B0-----:R-:W3:Y:S04]  /*6370*/  LDL.LU R20, [R1+0x1678] ;  /* 0x0016780001147983 */ /* 0x001ee80000300800 */
[----:B------:R0:W-:Y:S04]  /*6380*/  STL [R1+0x98], R61 ;  /* 0x0000983d01007387 */ /* 0x0001e80000100800 */
[----:B0-----:R-:W4:Y:S01]  /*6390*/  LDL.LU R61, [R1+0x1674] ;  /* 0x00167400013d7983 */ /* 0x001f220000300800 */
[----:B------:R-:W-:-:S05]  /*63a0*/  SEL R0, R6, R0, !P5 ;  /* 0x0000000006007207 */ /* 0x000fca0006800000 */
[----:B------:R3:W-:Y:S01]  /*63b0*/  STL [R1+0x94], R0 ;  /* 0x0000940001007387 */ /* 0x0007e20000100800 */
[C---:B--2---:R-:W-:Y:S02]  /*63c0*/  SEL R22, R6.reuse, R22, !P5 ;  /* 0x0000001606167207 */ /* 0x044fe40006800000 */
[C---:B---3--:R-:W-:Y:S02]  /*63d0*/  SEL R0, R6.reuse, R20, !P5 ;  /* 0x0000001406007207 */ /* 0x048fe40006800000 */
[C---:B------:R-:W-:Y:S02]  /*63e0*/  SEL R20, R6.reuse, R24, !P5 ;  /* 0x0000001806147207 */ /* 0x040fe40006800000 */
[----:B----4-:R-:W-:-:S05]  /*63f0*/  SEL R61, R6, R61, !P5 ;  /* 0x0000003d063d7207 */ /* 0x010fca0006800000 */
[----:B------:R-:W-:Y:S04]  /*6400*/  STL [R1+0x90], R61 ;  /* 0x0000903d01007387 */ /* 0x000fe80000100800 */
[----:B------:R0:W-:Y:S04]  /*6410*/  STL [R1+0x8c], R0 ;  /* 0x00008c0001007387 */ /* 0x0001e80000100800 */
[----:B------:R2:W-:Y:S01]  /*6420*/  STL [R1+0x88], R22 ;  /* 0x0000881601007387 */ /* 0x0005e20000100800 */
[----:B0-----:R-:W-:-:S03]  /*6430*/  SEL R0, R6, R25, !P5 ;  /* 0x0000001906007207 */ /* 0x001fc60006800000 */
[----:B------:R0:W-:Y:S01]  /*6440*/  STL [R1+0x84], R20 ;  /* 0x0000841401007387 */ /* 0x0001e20000100800 */
[----:B--2---:R-:W-:-:S03]  /*6450*/  SEL R22, R6, R27, !P5 ;  /* 0x0000001b06167207 */ /* 0x004fc60006800000 */
        /* <DEDUP_REMOVED lines=16> */
[----:B------:R-:W2:Y:S04]  /*6560*/  LDL.LU R34, [R1+0x20] ;  /* 0x0000200001227983 */ /* 0x000ea80000300800 */
[----:B------:R-:W-:Y:S04]  /*6570*/  STL [R1+0x5c], R20 ;  /* 0x00005c1401007387 */ /* 0x000fe80000100800 */
[----:B------:R-:W3:Y:S04]  /*6580*/  LDL.LU R33, [R1+0x24] ;  /* 0x0000240001217983 */ /* 0x000ee80000300800 */
[----:B------:R4:W-:Y:S01]  /*6590*/  STL [R1+0x58], R0 ;  /* 0x0000580001007387 */ /* 0x0009e20000100800 */
[----:B------:R-:W-:-:S03]  /*65a0*/  SEL R25, R6, R8, !P5 ;  /* 0x0000000806197207 */ /* 0x000fc60006800000 */
[----:B------:R-:W3:Y:S04]  /*65b0*/  LDL.LU R29, [R1+0x28] ;  /* 0x00002800011d7983 */ /* 0x000ee80000300800 */
[----:B0-----:R-:W3:Y:S01]  /*65c0*/  LDL.LU R22, [R1+0x38] ;  /* 0x0000380001167983 */ /* 0x001ee20000300800 */
[----:B----4-:R-:W-:-:S03]  /*65d0*/  SEL R0, R6, R43, !P5 ;  /* 0x0000002b06007207 */ /* 0x010fc60006800000 */
[----:B------:R-:W4:Y:S04]  /*65e0*/  LDL.LU R24, [R1+0x30] ;  /* 0x0000300001187983 */ /* 0x000f280000300800 */
[----:B------:R-:W4:Y:S04]  /*65f0*/  LDL.LU R27, [R1+0x34] ;  /* 0x00003400011b7983 */ /* 0x000f280000300800 */
[----:B------:R-:W4:Y:S04]  /*6600*/  LDL.LU R20, [R1+0x2c] ;  /* 0x00002c0001147983 */ /* 0x000f280000300800 */
[----:B------:R0:W-:Y:S04]  /*6610*/  STL [R1+0x54], R0 ;  /* 0x0000540001007387 */ /* 0x0001e80000100800 */
[----:B------:R1:W-:Y:S01]  /*6620*/  STL [R1+0x50], R25 ;  /* 0x0000501901007387 */ /* 0x0003e20000100800 */
[----:B0-----:R-:W-:-:S03]  /*6630*/  SEL R0, R6, R13, !P5 ;  /* 0x0000000d06007207 */ /* 0x001fc60006800000 */
[----:B-1----:R-:W4:Y:S04]  /*6640*/  LDL.LU R25, [R1+0x18] ;  /* 0x0000180001197983 */ /* 0x002f280000300800 */
[----:B------:R0:W-:Y:S04]  /*6650*/  STL [R1+0x4c], R0 ;  /* 0x00004c0001007387 */ /* 0x0001e80000100800 */
[----:B0-----:R-:W4:Y:S01]  /*6660*/  LDL.LU R0, [R1+0x1c] ;  /* 0x00001c0001007983 */ /* 0x001f220000300800 */
[C---:B------:R-:W-:Y:S02]  /*6670*/  SEL R8, R6.reuse, R15, !P5 ;  /* 0x0000000f06087207 */ /* 0x040fe40006800000 */
[----:B------:R-:W-:-:S02]  /*6680*/  SEL R15, R6, R16, !P5 ;  /* 0x00000010060f7207 */ /* 0x000fc40006800000 */
[C---:B------:R-:W-:Y:S01]  /*6690*/  SEL R13, R6.reuse, R18, !P5 ;  /* 0x00000012060d7207 */ /* 0x040fe20006800000 */
[----:B------:R0:W-:Y:S04]  /*66a0*/  STL [R1+0x48], R8 ;  /* 0x0000480801007387 */ /* 0x0001e80000100800 */
[----:B------:R1:W-:Y:S01]  /*66b0*/  STL [R1+0x44], R15 ;  /* 0x0000440f01007387 */ /* 0x0003e20000100800 */
[----:B0-----:R-:W-:-:S03]  /*66c0*/  SEL R8, R6, R19, !P5 ;  /* 0x0000001306087207 */ /* 0x001fc60006800000 */
[----:B------:R0:W-:Y:S01]  /*66d0*/  STL [R1+0x40], R13 ;  /* 0x0000400d01007387 */ /* 0x0001e20000100800 */
[----:B-1----:R-:W-:-:S03]  /*66e0*/  SEL R15, R6, R23, !P5 ;  /* 0x00000017060f7207 */ /* 0x002fc60006800000 */
[----:B------:R1:W-:Y:S01]  /*66f0*/  STL [R1+0x3c], R8 ;  /* 0x00003c0801007387 */ /* 0x0003e20000100800 */
[----:B0-----:R-:W-:-:S03]  /*6700*/  SEL R13, R6, R26, !P5 ;  /* 0x0000001a060d7207 */ /* 0x001fc60006800000 */
[----:B------:R0:W-:Y:S01]  /*6710*/  STL [R1+0x14], R15 ;  /* 0x0000140f01007387 */ /* 0x0001e20000100800 */
[----:B-1----:R-:W-:-:S03]  /*6720*/  SEL R8, R6, R32, !P5 ;  /* 0x0000002006087207 */ /* 0x002fc60006800000 */
[----:B------:R1:W-:Y:S01]  /*6730*/  STL [R1+0x10], R13 ;  /* 0x0000100d01007387 */ /* 0x0003e20000100800 */
[----:B------:R-:W-:-:S03]  /*6740*/  SEL R61, R6, R44, !P5 ;  /* 0x0000002c063d7207 */ /* 0x000fc60006800000 */
[----:B------:R1:W-:Y:S01]  /*6750*/  STL [R1+0xc], R8 ;  /* 0x00000c0801007387 */ /* 0x0003e20000100800 */
[C---:B0-----:R-:W-:Y:S02]  /*6760*/  SEL R15, R6.reuse, R35, !P5 ;  /* 0x00000023060f7207 */ /* 0x041fe40006800000 */
[----:B-1----:R-:W-:-:S03]  /*6770*/  SEL R13, R6, R38, !P5 ;  /* 0x00000026060d7207 */ /* 0x002fc60006800000 */
[----:B------:R-:W-:Y:S01]  /*6780*/  STL [R1+0x8], R15 ;  /* 0x0000080f01007387 */ /* 0x000fe20000100800 */
[C---:B------:R-:W-:Y:S02]  /*6790*/  SEL R14, R6.reuse, R14, !P5 ;  /* 0x0000000e060e7207 */ /* 0x040fe40006800000 */
[C---:B------:R-:W-:Y:S01]  /*67a0*/  SEL R8, R6.reuse, R41, !P5 ;  /* 0x0000002906087207 */ /* 0x040fe20006800000 */
[----:B------:R-:W-:Y:S01]  /*67b0*/  STL [R1+0x4], R13 ;  /* 0x0000040d01007387 */ /* 0x000fe20000100800 */
[C---:B------:R-:W-:Y:S02]  /*67c0*/  SEL R17, R6.reuse, R17, !P5 ;  /* 0x0000001106117207 */ /* 0x040fe40006800000 */
[C---:B------:R-:W-:Y:S01]  /*67d0*/  SEL R21, R6.reuse, R21, !P5 ;  /* 0x0000001506157207 */ /* 0x040fe20006800000 */
[----:B------:R-:W-:Y:S04]  /*67e0*/  STL [R1+0x1664], R61 ;  /* 0x0016643d01007387 */ /* 0x000fe80000100800 */
[----:B------:R0:W-:Y:S04]  /*67f0*/  STL [R1], R8 ;  /* 0x0000000801007387 */ /* 0x0001e80000100800 */
[----:B------:R-:W-:Y:S04]  /*6800*/  STL [R1+0x1668], R14 ;  /* 0x0016680e01007387 */ /* 0x000fe80000100800 */
[----:B------:R1:W-:Y:S04]  /*6810*/  STL [R1+0x166c], R17 ;  /* 0x00166c1101007387 */ /* 0x0003e80000100800 */
[----:B------:R-:W-:Y:S01]  /*6820*/  STL [R1+0x1670], R21 ;  /* 0x0016701501007387 */ /* 0x000fe20000100800 */
[----:B--2---:R-:W-:-:S02]  /*6830*/  SEL R23, R6, R34, !P5 ;  /* 0x0000002206177207 */ /* 0x004fc40006800000 */
[C---:B---3--:R-:W-:Y:S02]  /*6840*/  SEL R16, R6.reuse, R33, !P5 ;  /* 0x0000002106107207 */ /* 0x048fe40006800000 */
[C---:B----4-:R-:W-:Y:S02]  /*6850*/  SEL R18, R6.reuse, R24, !P5 ;  /* 0x0000001806127207 */ /* 0x050fe40006800000 */
[----:B------:R-:W2:Y:S04]  /*6860*/  LDL.LU R24, [R1+0x60] ;  /* 0x0000600001187983 */ /* 0x000ea80000300800 */
[----:B------:R-:W3:Y:S04]  /*6870*/  LDL R36, [R1+0xb80] ;  /* 0x000b800001247983 */ /* 0x000ee80000100800 */
[----:B------:R-:W4:Y:S01]  /*6880*/  LDL R34, [R1+0xb84] ;  /* 0x000b840001227983 */ /* 0x000f220000100800 */
[----:B------:R-:W-:-:S03]  /*6890*/  SEL R19, R6, R29, !P5 ;  /* 0x0000001d06137207 */ /* 0x000fc60006800000 */
[----:B------:R-:W2:Y:S01]  /*68a0*/  LDL R33, [R1+0xb88] ;  /* 0x000b880001217983 */ /* 0x000ea20000100800 */
[----:B0-----:R-:W-:-:S03]  /*68b0*/  SEL R8, R6, R27, !P5 ;  /* 0x0000001b06087207 */ /* 0x001fc60006800000 */
[----:B------:R-:W2:Y:S04]  /*68c0*/  LDL R29, [R1+0xb90] ;  /* 0x000b9000011d7983 */ /* 0x000ea80000100800 */
[----:B------:R-:W2:Y:S01]  /*68d0*/  LDL R27, [R1+0xb94] ;  /* 0x000b9400011b7983 */ /* 0x000ea20000100800 */
[----:B------:R-:W-:-:S03]  /*68e0*/  SEL R13, R6, R25, !P5 ;  /* 0x00000019060d7207 */ /* 0x000fc60006800000 */
[----:B------:R-:W2:Y:S01]  /*68f0*/  LDL R25, [R1+0xb8c] ;  /* 0x000b8c0001197983 */ /* 0x000ea20000100800 */
[----:B------:R-:W-:-:S03]  /*6900*/  SEL R15, R6, R0, !P5 ;  /* 0x00000000060f7207 */ /* 0x000fc60006800000 */
[----:B------:R-:W2:Y:S01]  /*6910*/  LDL R0, [R1+0xb78] ;  /* 0x000b780001007983 */ /* 0x000ea20000100800 */
[----:B------:R-:W-:Y:S02]  /*6920*/  @!P6 IMAD.MOV R5, RZ, RZ, -R5 ;  /* 0x000000ffff05e224 */ /* 0x000fe400078e0a05 */
[----:B------:R-:W-:Y:S02]  /*6930*/  @!P1 IMAD.MOV R7, RZ, RZ, -R7 ;  /* 0x000000ffff079224 */ /* 0x000fe400078e0a07 */
[----:B------:R-:W-:Y:S02]  /*6940*/  @!P2 IMAD.MOV R4, RZ, RZ, -R4 ;  /* 0x000000ffff04a224 */ /* 0x000fe400078e0a04 */
[----:B------:R-:W-:Y:S02]  /*6950*/  @!P4 IMAD.MOV R3, RZ, RZ, -R3 ;  /* 0x000000ffff03c224 */ /* 0x000fe400078e0a03 */
[----:B------:R-:W-:Y:S01]  /*6960*/  @!P3 IMAD.MOV R2, RZ, RZ, -R2 ;  /* 0x000000ffff02b224 */ /* 0x000fe200078e0a02 */
[----:B------:R-:W-:-:S02]  /*6970*/  SEL R28, R6, R28, !P5 ;  /* 0x0000001c061c7207 */ /* 0x000fc40006800000 */
[C---:B------:R-:W-:Y:S02]  /*6980*/  SEL R22, R6.reuse, R22, !P5 ;  /* 0x0000001606167207 */ /* 0x040fe40006800000 */
[C---:B------:R-:W-:Y:S02]  /*6990*/  SEL R20, R6.reuse, R20, !P5 ;  /* 0x0000001406147207 */ /* 0x040fe40006800000 */
[C---:B------:R-:W-:Y:S02]  /*69a0*/  SEL R11, R6.reuse, R11, !P5 ;  /* 0x0000000b060b7207 */ /* 0x040fe40006800000 */
[C---:B------:R-:W-:Y:S02]  /*69b0*/  SEL R9, R6.reuse, R9, !P5 ;  /* 0x0000000906097207 */ /* 0x040fe40006800000 */
[C---:B------:R-:W-:Y:S02]  /*69c0*/  SEL R10, R6.reuse, R10, !P5 ;  /* 0x0000000a060a7207 */ /* 0x040fe40006800000 */
        /* <DEDUP_REMOVED lines=15> */
[----:B------:R-:W-:Y:S01]  /*6ac0*/  SEL R2, R6, R2, !P5 ;  /* 0x0000000206027207 */ /* 0x000fe20006800000 */
[----:B------:R-:W-:Y:S01]  /*6ad0*/  @!P0 IMAD.MOV R51, RZ, RZ, -R51 ;  /* 0x000000ffff338224 */ /* 0x000fe200078e0a33 */
[----:B---3--:R-:W-:Y:S02]  /*6ae0*/  ISETP.GE.AND P6, PT, R36, RZ, PT ;  /* 0x000000ff2400720c */ /* 0x008fe40003fc6270 */
[----:B----4-:R-:W-:Y:S02]  /*6af0*/  ISETP.GE.AND P3, PT, R34, RZ, PT ;  /* 0x000000ff2200720c */ /* 0x010fe40003f66270 */
[----:B--2---:R-:W-:-:S02]  /*6b00*/  ISETP.GE.AND P1, PT, R33, RZ, PT ;  /* 0x000000ff2100720c */ /* 0x004fc40003f26270 */
[----:B------:R-:W-:Y:S02]  /*6b10*/  ISETP.GE.AND P4, PT, R29, RZ, PT ;  /* 0x000000ff1d00720c */ /* 0x000fe40003f86270 */
[----:B------:R-:W-:Y:S02]  /*6b20*/  ISETP.NE.AND P2, PT, R24, RZ, PT ;  /* 0x000000ff1800720c */ /* 0x000fe40003f45270 */
[----:B------:R-:W-:Y:S02]  /*6b30*/  ISETP.GE.AND P0, PT, R27, RZ, PT ;  /* 0x000000ff1b00720c */ /* 0x000fe40003f06270 */
[----:B------:R-:W-:Y:S01]  /*6b40*/  ISETP.GE.AND P5, PT, R25, RZ, PT ;  /* 0x000000ff1900720c */ /* 0x000fe20003fa6270 */
[----:B------:R-:W-:Y:S01]  /*6b50*/  @!P6 IMAD.MOV R50, RZ, RZ, -R50 ;  /* 0x000000ffff32e224 */ /* 0x000fe200078e0a32 */
[----:B------:R-:W-:Y:S01]  /*6b60*/  LOP3.LUT R24, RZ, R24, RZ, 0x33, !PT ;  /* 0x00000018ff187212 */ /* 0x000fe200078e33ff */
[----:B------:R-:W0:Y:S01]  /*6b70*/  S2R R25, SR_TID.X ;  /* 0x0000000000197919 */ /* 0x000e220000002100 */
[----:B------:R-:W-:-:S02]  /*6b80*/  @!P3 IMAD.MOV R49, RZ, RZ, -R49 ;  /* 0x000000ffff31b224 */ /* 0x000fc400078e0a31 */
[----:B------:R-:W-:Y:S01]  /*6b90*/  @!P1 IMAD.MOV R48, RZ, RZ, -R48 ;  /* 0x000000ffff309224 */ /* 0x000fe200078e0a30 */
[C---:B-1----:R-:W-:Y:S01]  /*6ba0*/  SEL R17, R24.reuse, R50, !P2 ;  /* 0x0000003218117207 */ /* 0x042fe20005000000 */
[----:B------:R-:W-:Y:S01]  /*6bb0*/  @!P4 IMAD.MOV R30, RZ, RZ, -R30 ;  /* 0x000000ffff1ec224 */ /* 0x000fe200078e0a1e */
[----:B------:R-:W-:Y:S02]  /*6bc0*/  SEL R14, R24, R49, !P2 ;  /* 0x00000031180e7207 */ /* 0x000fe40005000000 */
[----:B------:R-:W-:Y:S02]  /*6bd0*/  ISETP.GE.AND P6, PT, R0, RZ, PT ;  /* 0x000000ff0000720c */ /* 0x000fe40003fc6270 */
[----:B------:R-:W-:Y:S01]  /*6be0*/  SEL R0, R24, R51, !P2 ;  /* 0x0000003318007207 */ /* 0x000fe20005000000 */
[----:B------:R-:W-:Y:S02]  /*6bf0*/  @!P5 IMAD.MOV R31, RZ, RZ, -R31 ;  /* 0x000000ffff1fd224 */ /* 0x000fe400078e0a1f */
[----:B------:R-:W-:-:S02]  /*6c00*/  @!P0 IMAD.MOV R47, RZ, RZ, -R47 ;  /* 0x000000ffff2f8224 */ /* 0x000fc400078e0a2f */
[----:B------:R1:W-:Y:S04]  /*6c10*/  STL [R1+0x34], R0 ;  /* 0x0000340001007387 */ /* 0x0003e80000100800 */
[----:B------:R2:W-:Y:S01]  /*6c20*/  STL [R1+0x30], R17 ;  /* 0x0000301101007387 */ /* 0x0005e20000100800 */
[----:B-1----:R-:W-:-:S03]  /*6c30*/  SEL R0, R24, R48, !P2 ;  /* 0x0000003018007207 */ /* 0x002fc60005000000 */
[----:B------:R1:W-:Y:S01]  /*6c40*/  STL [R1+0x2c], R14 ;  /* 0x00002c0e01007387 */ /* 0x0003e20000100800 */
[----:B--2---:R-:W-:-:S03]  /*6c50*/  SEL R17, R24, R31, !P2 ;  /* 0x0000001f18117207 */ /* 0x004fc60005000000 */
[----:B------:R2:W-:Y:S01]  /*6c60*/  STL [R1+0x28], R0 ;  /* 0x0000280001007387 */ /* 0x0005e20000100800 */
[----:B-1----:R-:W-:-:S03]  /*6c70*/  SEL R14, R24, R30, !P2 ;  /* 0x0000001e180e7207 */ /* 0x002fc60005000000 */
[----:B------:R-:W-:Y:S01]  /*6c80*/  STL [R1+0x24], R17 ;  /* 0x0000241101007387 */ /* 0x000fe20000100800 */
[----:B--2---:R-:W-:-:S03]  /*6c90*/  SEL R0, R24, R47, !P2 ;  /* 0x0000002f18007207 */ /* 0x004fc60005000000 */
[----:B------:R-:W2:Y:S04]  /*6ca0*/  LDL.LU R26, [R1+0x9c] ;  /* 0x00009c00011a7983 */ /* 0x000ea80000300800 */
[----:B------:R-:W-:Y:S04]  /*6cb0*/  STL [R1+0x20], R14 ;  /* 0x0000200e01007387 */ /* 0x000fe80000100800 */
[----:B------:R-:W3:Y:S04]  /*6cc0*/  LDL.LU R27, [R1+0x98] ;  /* 0x00009800011b7983 */ /* 0x000ee80000300800 */
[----:B------:R1:W-:Y:S04]  /*6cd0*/  STL [R1+0x1c], R0 ;  /* 0x00001c0001007387 */ /* 0x0003e80000100800 */
[----:B------:R-:W4:Y:S04]  /*6ce0*/  LDL.LU R29, [R1+0x94] ;  /* 0x00009400011d7983 */ /* 0x000f280000300800 */
[----:B------:R-:W4:Y:S04]  /*6cf0*/  LDL.LU R30, [R1+0x90] ;  /* 0x00009000011e7983 */ /* 0x000f280000300800 */
[----:B------:R-:W4:Y:S04]  /*6d00*/  LDL.LU R31, [R1+0x8c] ;  /* 0x00008c00011f7983 */ /* 0x000f280000300800 */
[----:B------:R-:W4:Y:S04]  /*6d10*/  LDL.LU R32, [R1+0x88] ;  /* 0x0000880001207983 */ /* 0x000f280000300800 */
[----:B------:R-:W4:Y:S04]  /*6d20*/  LDL.LU R33, [R1+0x84] ;  /* 0x0000840001217983 */ /* 0x000f280000300800 */
[----:B------:R-:W4:Y:S04]  /*6d30*/  LDL.LU R34, [R1+0x80] ;  /* 0x0000800001227983 */ /* 0x000f280000300800 */
[----:B------:R-:W4:Y:S01]  /*6d40*/  LDL.LU R35, [R1+0x7c] ;  /* 0x00007c0001237983 */ /* 0x000f220000300800 */
[----:B0-----:R-:W-:-:S03]  /*6d50*/  LOP3.LUT R25, R25, 0x1f, RZ, 0xc0, !PT ;  /* 0x0000001f19197812 */ /* 0x001fc600078ec0ff */
[----:B------:R-:W4:Y:S04]  /*6d60*/  LDL.LU R36, [R1+0x78] ;  /* 0x0000780001247983 */ /* 0x000f280000300800 */
[----:B------:R-:W4:Y:S04]  /*6d70*/  LDL.LU R37, [R1+0x74] ;  /* 0x0000740001257983 */ /* 0x000f280000300800 */
[----:B------:R-:W4:Y:S04]  /*6d80*/  LDL.LU R38, [R1+0x70] ;  /* 0x0000700001267983 */ /* 0x000f280000300800 */
[----:B------:R-:W4:Y:S04]  /*6d90*/  LDL.LU R39, [R1+0x6c] ;  /* 0x00006c0001277983 */ /* 0x000f280000300800 */
[----:B------:R-:W4:Y:S01]  /*6da0*/  LDL.LU R40, [R1+0x68] ;  /* 0x0000680001287983 */ /* 0x000f220000300800 */
[----:B------:R-:W-:-:S03]  /*6db0*/  IMAD R25, R25, UR4, RZ ;  /* 0x0000000419197c24 */ /* 0x000fc6000f8e02ff */
[----:B------:R-:W4:Y:S01]  /*6dc0*/  LDL.LU R41, [R1+0x64] ;  /* 0x0000640001297983 */ /* 0x000f220000300800 */
[----:B------:R-:W-:-:S03]  /*6dd0*/  @!P6 IMAD.MOV R46, RZ, RZ, -R46 ;  /* 0x000000ffff2ee224 */ /* 0x000fc600078e0a2e */
[----:B------:R-:W4:Y:S04]  /*6de0*/  LDL.LU R42, [R1+0x5c] ;  /* 0x00005c00012a7983 */ /* 0x000f280000300800 */
[----:B------:R-:W4:Y:S04]  /*6df0*/  LDL.LU R43, [R1+0x58] ;  /* 0x00005800012b7983 */ /* 0x000f280000300800 */
[----:B------:R-:W4:Y:S04]  /*6e00*/  LDL.LU R44, [R1+0x54] ;  /* 0x00005400012c7983 */ /* 0x000f280000300800 */
[----:B------:R-:W4:Y:S01]  /*6e10*/  LDL.LU R47, [R1+0x4c] ;  /* 0x00004c00012f7983 */ /* 0x000f220000300800 */
[----:B------:R-:W-:-:S03]  /*6e20*/  IADD3 R6, P3, PT, R25, UR30, RZ ;  /* 0x0000001e19067c10 */ /* 0x000fc6000ff7e0ff */
[----:B------:R-:W4:Y:S01]  /*6e30*/  LDL.LU R48, [R1+0x48] ;  /* 0x0000480001307983 */ /* 0x000f220000300800 */
[----:B-1----:R-:W-:-:S03]  /*6e40*/  SEL R0, R24, R46, !P2 ;  /* 0x0000002e18007207 */ /* 0x002fc60005000000 */
[----:B------:R-:W4:Y:S04]  /*6e50*/  LDL.LU R49, [R1+0x44] ;  /* 0x0000440001317983 */ /* 0x000f280000300800 */
[----:B------:R-:W4:Y:S04]  /*6e60*/  LDL.LU R50, [R1+0x40] ;  /* 0x0000400001327983 */ /* 0x000f280000300800 */
[----:B------:R-:W4:Y:S01]  /*6e70*/  LDL.LU R51, [R1+0x3c] ;  /* 0x00003c0001337983 */ /* 0x000f220000300800 */
[----:B------:R-:W-:Y:S01]  /*6e80*/  LEA.HI.X.SX32 R24, R25, UR31, 0x1, P3 ;  /* 0x0000001f19187c11 */ /* 0x000fe200098f0eff */
[----:B------:R-:W-:Y:S01]  /*6e90*/  IMAD R28, R28, UR21, RZ ;  /* 0x000000151c1c7c24 */ /* 0x000fe2000f8e02ff */
[----:B------:R-:W0:Y:S01]  /*6ea0*/  LDCU.64 UR30, c[0x0][0x380] ;  /* 0x00007000ff1e77ac */ /* 0x000e220008000a00 */
[----:B------:R-:W4:Y:S04]  /*6eb0*/  LDL.LU R21, [R1+0x14] ;  /* 0x0000140001157983 */ /* 0x000f280000300800 */
[----:B------:R-:W4:Y:S04]  /*6ec0*/  LDL.LU R17, [R1+0x10] ;  /* 0x0000100001117983 */ /* 0x000f280000300800 */
[----:B------:R-:W4:Y:S04]  /*6ed0*/  LDL.LU R14, [R1+0xc] ;  /* 0x00000c00010e7983 */ /* 0x000f280000300800 */
[----:B------:R-:W4:Y:S04]  /*6ee0*/  LDL.LU R61, [R1+0x8] ;  /* 0x00000800013d7983 */ /* 0x000f280000300800 */
[----:B------:R-:W4:Y:S04]  /*6ef0*/  LDL.LU R46, [R1+0x50] ;  /* 0x00005000012e7983 */ /* 0x000f280000300800 */
[----:B------:R1:W-:Y:S04]  /*6f00*/  STL [R1+0x165c], R0 ;  /* 0x00165c0001007387 */ /* 0x0003e80000100800 */
[----:B-1----:R-:W4:Y:S04]  /*6f10*/  LDL.LU R0, [R1] ;  /* 0x0000000001007983 */ /* 0x002f280000300800 */
[----:B------:R-:W4:Y:S04]  /*6f20*/  LDL.LU R25, [R1+0xa0] ;  /* 0x0000a00001197983 */ /* 0x000f280000300800 */
[----:B------:R1:W-:Y:S04]  /*6f30*/  STL [R1+0x1660], R24 ;  /* 0x0016601801007387 */ /* 0x0003e80000100800 */
[----:B-1----:R-:W4:Y:S01]  /*6f40*/  LDL.LU R24, [R1+0x4] ;  /* 0x0000040001187983 */ /* 0x002f220000300800 */
[----:B--2---:R-:W-:-:S02]  /*6f50*/  IMAD R26, R26, UR21, RZ ;  /* 0x000000151a1a7c24 */ /* 0x004fc4000f8e02ff */
[----:B---3--:R-:W-:Y:S02]  /*6f60*/  IMAD R27, R27, UR21, RZ ;  /* 0x000000151b1b7c24 */ /* 0x008fe4000f8e02ff */
[----:B----4-:R-:W-:Y:S02]  /*6f70*/  IMAD R29, R29, UR21, RZ ;  /* 0x000000151d1d7c24 */ /* 0x010fe4000f8e02ff */
[----:B------:R-:W-:Y:S02]  /*6f80*/  IMAD R30, R30, UR21, RZ ;  /* 0x000000151e1e7c24 */ /* 0x000fe4000f8e02ff */
[----:B------:R-:W-:Y:S02]  /*6f90*/  IMAD R31, R31, UR21, RZ ;  /* 0x000000151f1f7c24 */ /* 0x000fe4000f8e02ff */
[----:B------:R-:W-:Y:S02]  /*6fa0*/  IMAD R32, R32, UR21, RZ ;  /* 0x0000001520207c24 */ /* 0x000fe4000f8e02ff */
[----:B------:R-:W-:-:S02]  /*6fb0*/  IMAD R21, R21, UR21, RZ ;  /* 0x0000001515157c24 */ /* 0x000fc4000f8e02ff */
[----:B------:R-:W-:-:S03]  /*6fc0*/  IMAD R17, R17, UR21, RZ ;  /* 0x0000001511117c24 */ /* 0x000fc6000f8e02ff */
[----:B------:R1:W-:Y:S01]  /*6fd0*/  STL [R1+0x14], R21 ;  /* 0x0000141501007387 */ /* 0x0003e20000100800 */
[----:B------:R-:W-:Y:S02]  /*6fe0*/  IMAD R14, R14, UR21, RZ ;  /* 0x000000150e0e7c24 */ /* 0x000fe4000f8e02ff */
[----:B------:R-:W-:Y:S01]  /*6ff0*/  IMAD R61, R61, UR21, RZ ;  /* 0x000000153d3d7c24 */ /* 0x000fe2000f8e02ff */
[----:B-1----:R-:W2:Y:S04]  /*7000*/  LDL.LU R21, [R1+0x1670] ;  /* 0x0016700001157983 */ /* 0x002ea80000300800 */
[----:B------:R1:W-:Y:S04]  /*7010*/  STL [R1+0x10], R17 ;  /* 0x0000101101007387 */ /* 0x0003e80000100800 */
[----:B-1----:R-:W3:Y:S04]  /*7020*/  LDL.LU R17, [R1+0x166c] ;  /* 0x00166c0001117983 */ /* 0x002ee80000300800 */
[----:B------:R1:W-:Y:S01]  /*7030*/  STL [R1+0xc], R14 ;  /* 0x00000c0e01007387 */ /* 0x0003e20000100800 */
[----:B------:R-:W-:-:S03]  /*7040*/  IMAD R25, R25, UR21, RZ ;  /* 0x0000001519197c24 */ /* 0x000fc6000f8e02ff */
[----:B-1----:R-:W4:Y:S01]  /*7050*/  LDL.LU R14, [R1+0x1668] ;  /* 0x00166800010e7983 */ /* 0x002f220000300800 */
[----:B------:R-:W-:-:S03]  /*7060*/  IMAD R24, R24, UR21, RZ ;  /* 0x0000001518187c24 */ /* 0x000fc6000f8e02ff */
[----:B------:R1:W-:Y:S04]  /*7070*/  STL [R1+0x8], R61 ;  /* 0x0000083d01007387 */ /* 0x0003e80000100800 */
[----:B-1----:R-:W2:Y:S04]  /*7080*/  LDL.LU R61, [R1+0x1664] ;  /* 0x00166400013d7983 */ /* 0x002ea80000300800 */
[----:B------:R1:W-:Y:S02]  /*7090*/  STL [R1+0x4], R24 ;  /* 0x0000041801007387 */ /* 0x0003e40000100800 */
[----:B-1----:R-:W-:-:S05]  /*70a0*/  IADD3 R24, P6, PT, R25, R6, RZ ;  /* 0x0000000619187210 */ /* 0x002fca0007fde0ff */
        /* <DEDUP_REMOVED lines=12> */
[----:B------:R1:W-:Y:S04]  /*7170*/  STL [R1+0x1554], R24 ;  /* 0x0015541801007387 */ /* 0x0003e80000100800 */
[----:B-1----:R-:W2:Y:S01]  /*7180*/  LDL.LU R24, [R1+0x1660] ;  /* 0x0016600001187983 */ /* 0x002ea20000300800 */
[----:B------:R-:W-:Y:S02]  /*7190*/  IMAD R33, R33, UR21, RZ ;  /* 0x0000001521217c24 */ /* 0x000fe4000f8e02ff */
[----:B------:R-:W-:Y:S02]  /*71a0*/  IMAD R34, R34, UR21, RZ ;  /* 0x0000001522227c24 */ /* 0x000fe4000f8e02ff */
[----:B------:R-:W-:Y:S02]  /*71b0*/  IMAD R35, R35, UR21, RZ ;  /* 0x0000001523237c24 */ /* 0x000fe4000f8e02ff */
[----:B------:R-:W-:-:S02]  /*71c0*/  IMAD R36, R36, UR21, RZ ;  /* 0x0000001524247c24 */ /* 0x000fc4000f8e02ff */
[----:B------:R-:W-:Y:S02]  /*71d0*/  IMAD R37, R37, UR21, RZ ;  /* 0x0000001525257c24 */ /* 0x000fe4000f8e02ff */
[----:B------:R-:W-:Y:S02]  /*71e0*/  IMAD R38, R38, UR21, RZ ;  /* 0x0000001526267c24 */ /* 0x000fe4000f8e02ff */
[----:B------:R-:W-:Y:S02]  /*71f0*/  IMAD R39, R39, UR21, RZ ;  /* 0x0000001527277c24 */ /* 0x000fe4000f8e02ff */
[----:B------:R-:W-:Y:S02]  /*7200*/  IMAD R40, R40, UR21, RZ ;  /* 0x0000001528287c24 */ /* 0x000fe4000f8e02ff */
[----:B------:R-:W-:Y:S01]  /*7210*/  IMAD R41, R41, UR21, RZ ;  /* 0x0000001529297c24 */ /* 0x000fe2000f8e02ff */
[-C--:B--2---:R-:W-:Y:S02]  /*7220*/  LEA.HI.X.SX32 R25, R25, R24.reuse, 0x1, P6 ;  /* 0x0000001819197211 */ /* 0x084fe400030f0eff */
[----:B------:R-:W-:-:S03]  /*7230*/  LEA.HI.X.SX32 R26, R26, R24, 0x1, P5 ;  /* 0x000000181a1a7211 */ /* 0x000fc600028f0eff */
[----:B------:R1:W-:Y:S02]  /*7240*/  STL [R1+0x1534], R25 ;  /* 0x0015341901007387 */ /* 0x0003e40000100800 */
[----:B-1----:R-:W-:-:S05]  /*7250*/  IADD3 R25, P6, PT, R33, R6, RZ ;  /* 0x0000000621197210 */ /* 0x002fca0007fde0ff */
[----:B------:R1:W-:Y:S04]  /*7260*/  STL [R1+0x1538], R25 ;  /* 0x0015381901007387 */ /* 0x0003e80000100800 */
[----:B------:R2:W-:Y:S01]  /*7270*/  STL [R1+0x152c], R26 ;  /* 0x00152c1a01007387 */ /* 0x0005e20000100800 */
[----:B-1----:R-:W-:Y:S02]  /*7280*/  IADD3 R25, P5, PT, R34, R6, RZ ;  /* 0x0000000622197210 */ /* 0x002fe40007fbe0ff */
[----:B--2---:R-:W-:Y:S02]  /*7290*/  LEA.HI.X.SX32 R26, R27, R24, 0x1, P3 ;  /* 0x000000181b1a7211 */ /* 0x004fe400018f0eff */
[----:B------:R-:W-:Y:S01]  /*72a0*/  IADD3 R27, P3, PT, R35, R6, RZ ;  /* 0x00000006231b7210 */ /* 0x000fe20007f7e0ff */
[----:B------:R1:W-:Y:S04]  /*72b0*/  STL [R1+0x1530], R25 ;  /* 0x0015301901007387 */ /* 0x0003e80000100800 */
[----:B------:R2:W-:Y:S04]  /*72c0*/  STL [R1+0x1524], R26 ;  /* 0x0015241a01007387 */ /* 0x0005e80000100800 */
[----:B------:R0:W-:Y:S01]  /*72d0*/  STL [R1+0x1528], R27 ;  /* 0x0015281b01007387 */ /* 0x0001e20000100800 */
[----:B-1----:R-:W-:-:S02]  /*72e0*/  LEA.HI.X.SX32 R25, R29, R24, 0x1, P2 ;  /* 0x000000181d197211 */ /* 0x002fc400010f0eff */
[----:B--2---:R-:W-:-:S03]  /*72f0*/  IADD3 R26, P2, PT, R36, R6, RZ ;  /* 0x00000006241a7210 */ /* 0x004fc60007f5e0ff */
[----:B------:R1:W-:Y:S01]  /*7300*/  STL [R1+0x151c], R25 ;  /* 0x00151c1901007387 */ /* 0x0003e20000100800 */
[----:B0-----:R-:W-:-:S03]  /*7310*/  LEA.HI.X.SX32 R27, R30, R24, 0x1, P1 ;  /* 0x000000181e1b7211 */ /* 0x001fc600008f0eff */
[----:B------:R0:W-:Y:S04]  /*7320*/  STL [R1+0x1520], R26 ;  /* 0x0015201a01007387 */ /* 0x0001e80000100800 */
[----:B------:R-:W-:Y:S01]  /*7330*/  STL [R1+0x1514], R27 ;  /* 0x0015141b01007387 */ /* 0x000fe20000100800 */
[----:B-1----:R-:W-:-:S03]  /*7340*/  IADD3 R25, P1, PT, R37, R6, RZ ;  /* 0x0000000625197210 */ /* 0x002fc60007f3e0ff */
[----:B------:R-:W2:Y:S01]  /*7350*/  LDL.LU R30, [R1+0x14] ;  /* 0x00001400011e7983 */ /* 0x000ea20000300800 */
[----:B0-----:R-:W-:-:S03]  /*7360*/  LEA.HI.X.SX32 R26, R31, R24, 0x1, P0 ;  /* 0x000000181f1a7211 */ /* 0x001fc600000f0eff */
[----:B------:R0:W-:Y:S04]  /*7370*/  STL [R1+0x1518], R25 ;  /* 0x0015181901007387 */ /* 0x0001e80000100800 */
[----:B------:R1:W-:Y:S04]  /*7380*/  STL [R1+0x150c], R26 ;  /* 0x00150c1a01007387 */ /* 0x0003e80000100800 */
[----:B------:R-:W2:Y:S01]  /*7390*/  LDL.LU R29, [R1+0x10] ;  /* 0x00001000011d7983 */ /* 0x000ea20000300800 */
[----:B0-----:R-:W-:Y:S02]  /*73a0*/  IADD3 R25, P0, PT, R38, R6, RZ ;  /* 0x0000000626197210 */ /* 0x001fe40007f1e0ff */
[----:B-1----:R-:W-:-:S03]  /*73b0*/  LEA.HI.X.SX32 R26, R32, R24, 0x1, P4 ;  /* 0x00000018201a7211 */ /* 0x002fc600020f0eff */
[----:B------:R0:W-:Y:S04]  /*73c0*/  STL [R1+0x1510], R25 ;  /* 0x0015101901007387 */ /* 0x0001e80000100800 */
[----:B------:R-:W2:Y:S04]  /*73d0*/  LDL.LU R27, [R1+0xc] ;  /* 0x00000c00011b7983 */ /* 0x000ea80000300800 */
[----:B------:R1:W-:Y:S01]  /*73e0*/  STL [R1+0x1504], R26 ;  /* 0x0015041a01007387 */ /* 0x0003e20000100800 */
[----:B0-----:R-:W-:-:S03]  /*73f0*/  IADD3 R25, P4, PT, R39, R6, RZ ;  /* 0x0000000627197210 */ /* 0x001fc60007f9e0ff */
[----:B-1----:R-:W2:Y:S04]  /*7400*/  LDL.LU R26, [R1+0x8] ;  /* 0x00000800011a7983 */ /* 0x002ea80000300800 */
[----:B------:R0:W-:Y:S04]  /*7410*/  STL [R1+0x1508], R25 ;  /* 0x0015081901007387 */ /* 0x0001e80000100800 */
[----:B0-----:R-:W2:Y:S01]  /*7420*/  LDL.LU R25, [R1+0x4] ;  /* 0x0000040001197983 */ /* 0x001ea20000300800 */
[----:B------:R-:W-:Y:S02]  /*7430*/  LEA.HI.X.SX32 R31, R33, R24, 0x1, P6 ;  /* 0x00000018211f7211 */ /* 0x000fe400030f0eff */
[----:B------:R-:W-:Y:S01]  /*7440*/  IADD3 R32, P6, PT, R40, R6, RZ ;  /* 0x0000000628207210 */ /* 0x000fe20007fde0ff */
[----:B------:R-:W-:-:S02]  /*7450*/  IMAD R42, R42, UR21, RZ ;  /* 0x000000152a2a7c24 */ /* 0x000fc4000f8e02ff */
[----:B------:R0:W-:Y:S01]  /*7460*/  STL [R1+0x14fc], R31 ;  /* 0x0014fc1f01007387 */ /* 0x0001e20000100800 */
[----:B------:R-:W-:-:S03]  /*7470*/  IMAD R43, R43, UR21, RZ ;  /* 0x000000152b2b7c24 */ /* 0x000fc6000f8e02ff */
[----:B------:R1:W-:Y:S01]  /*7480*/  STL [R1+0x1500], R32 ;  /* 0x0015002001007387 */ /* 0x0003e20000100800 */
[----:B0-----:R-:W-:Y:S02]  /*7490*/  LEA.HI.X.SX32 R31, R34, R24, 0x1, P5 ;  /* 0x00000018221f7211 */ /* 0x001fe400028f0eff */
[----:B------:R-:W-:Y:S02]  /*74a0*/  IADD3 R33, P5, PT, R41, R6, RZ ;  /* 0x0000000629217210 */ /* 0x000fe40007fbe0ff */
[----:B-1----:R-:W-:Y:S01]  /*74b0*/  LEA.HI.X.SX32 R32, R35, R24, 0x1, P3 ;  /* 0x0000001823207211 */ /* 0x002fe200018f0eff */
[----:B------:R0:W-:Y:S01]  /*74c0*/  STL [R1+0x14f4], R31 ;  /* 0x0014f41f01007387 */ /* 0x0001e20000100800 */
[----:B------:R-:W-:-:S03]  /*74d0*/  IMAD R44, R44, UR21, RZ ;  /* 0x000000152c2c7c24 */ /* 0x000fc6000f8e02ff */
[----:B------:R1:W-:Y:S01]  /*74e0*/  STL [R1+0x14f8], R33 ;  /* 0x0014f82101007387 */ /* 0x0003e20000100800 */
[----:B0-----:R-:W-:-:S03]  /*74f0*/  IADD3 R31, P3, PT, R42, R6, RZ ;  /* 0x000000062a1f7210 */ /* 0x001fc60007f7e0ff */
[----:B------:R0:W-:Y:S01]  /*7500*/  STL [R1+0x14ec], R32 ;  /* 0x0014ec2001007387 */ /* 0x0001e20000100800 */
[----:B-1----:R-:W-:-:S03]  /*7510*/  LEA.HI.X.SX32 R33, R36, R24, 0x1, P2 ;  /* 0x0000001824217211 */ /* 0x002fc600010f0eff */
[----:B------:R1:W-:Y:S01]  /*7520*/  STL [R1+0x14f0], R31 ;  /* 0x0014f01f01007387 */ /* 0x0003e20000100800 */
[----:B------:R-:W-:Y:S01]  /*7530*/  IMAD R46, R46, UR21, RZ ;  /* 0x000000152e2e7c24 */ /* 0x000fe2000f8e02ff */
[----:B0-----:R-:W-:Y:S02]  /*7540*/  IADD3 R32, P2, PT, R43, R6, RZ ;  /* 0x000000062b207210 */ /* 0x001fe40007f5e0ff */
[----:B------:R0:W-:Y:S01]  /*7550*/  STL [R1+0x14e4], R33 ;  /* 0x0014e42101007387 */ /* 0x0001e20000100800 */
[----:B-1----:R-:W-:-:S03]  /*7560*/  LEA.HI.X.SX32 R31, R37, R24, 0x1, P1 ;  /* 0x00000018251f7211 */ /* 0x002fc600008f0eff */
[----:B------:R1:W-:Y:S01]  /*7570*/  STL [R1+0x14e8], R32 ;  /* 0x0014e82001007387 */ /* 0x0003e20000100800 */
[----:B------:R-:W-:-:S03]  /*7580*/  IMAD R47, R47, UR21, RZ ;  /* 0x000000152f2f7c24 */ /* 0x000fc6000f8e02ff */
[----:B------:R3:W-:Y:S01]  /*7590*/  STL [R1+0x14dc], R31 ;  /* 0x0014dc1f01007387 */ /* 0x0007e20000100800 */
[----:B0-----:R-:W-:Y:S02]  /*75a0*/  IADD3 R33, P1, PT, R44, R6, RZ ;  /* 0x000000062c217210 */ /* 0x001fe40007f3e0ff */
[----:B-1----:R-:W-:-:S03]  /*75b0*/  LEA.HI.X.SX32 R32, R38, R24, 0x1, P0 ;  /* 0x0000001826207211 */ /* 0x002fc600000f0eff */
[----:B------:R0:W-:Y:S01]  /*75c0*/  STL [R1+0x14e0], R33 ;  /* 0x0014e02101007387 */ /* 0x0001e20000100800 */
[----:B---3--:R-:W-:-:S03]  /*75d0*/  IADD3 R31, P0, PT, R46, R6, RZ ;  /* 0x000000062e1f7210 */ /* 0x008fc60007f1e0ff */
[----:B------:R1:W-:Y:S01]  /*75e0*/  STL [R1+0x14d4], R32 ;  /* 0x0014d42001007387 */ /* 0x0003e20000100800 */
[----:B------:R-:W-:-:S03]  /*75f0*/  IMAD R48, R48, UR21, RZ ;  /* 0x0000001530307c24 */ /* 0x000fc6000f8e02ff */
[----:B------:R3:W-:Y:S01]  /*7600*/  STL [R1+0x14d8], R31 ;  /* 0x0014d81f01007387 */ /* 0x0007e20000100800 */
[----:B0-----:R-:W-:Y:S01]  /*7610*/  LEA.HI.X.SX32 R33, R39, R24, 0x1, P4 ;  /* 0x0000001827217211 */ /* 0x001fe200020f0eff */
[----:B------:R-:W-:Y:S01]  /*7620*/  IMAD R49, R49, UR21, RZ ;  /* 0x0000001531317c24 */ /* 0x000fe2000f8e02ff */
[----:B-1----:R-:W-:-:S03]  /*7630*/  IADD3 R32, P4, PT, R47, R6, RZ ;  /* 0x000000062f207210 */ /* 0x002fc60007f9e0ff */
[----:B------:R0:W-:Y:S01]  /*7640*/  STL [R1+0x14cc], R33 ;  /* 0x0014cc2101007387 */ /* 0x0001e20000100800 */
[----:B---3--:R-:W-:-:S03]  /*7650*/  LEA.HI.X.SX32 R31, R40, R24, 0x1, P6 ;  /* 0x00000018281f7211 */ /* 0x008fc600030f0eff */
        /* <DEDUP_REMOVED lines=10> */
[----:B0-----:R-:W-:Y:S02]  /*7700*/  LEA.HI.X.SX32 R33, R42, R24, 0x1, P3 ;  /* 0x000000182a217211 */ /* 0x001fe400018f0eff */
[----:B-1----:R-:W-:-:S03]  /*7710*/  IADD3 R32, P3, PT, R50, R6, RZ ;  /* 0x0000000632207210 */ /* 0x002fc60007f7e0ff */
[----:B------:R0:W-:Y:S01]  /*7720*/  STL [R1+0x14b4], R33 ;  /* 0x0014b42101007387 */ /* 0x0001e20000100800 */
[----:B---3--:R-:W-:-:S03]  /*7730*/  LEA.HI.X.SX32 R31, R43, R24, 0x1, P2 ;  /* 0x000000182b1f7211 */ /* 0x008fc600010f0eff */
[----:B------:R1:W-:Y:S04]  /*7740*/  STL [R1+0x14b8], R32 ;  /* 0x0014b82001007387 */ /* 0x0003e80000100800 */
[----:B------:R-:W-:Y:S01]  /*7750*/  STL [R1+0x14ac], R31 ;  /* 0x0014ac1f01007387 */ /* 0x000fe20000100800 */
[----:B0-----:R-:W-:Y:S02]  /*7760*/  IADD3 R33, P2, PT, R51, R6, RZ ;  /* 0x0000000633217210 */ /* 0x001fe40007f5e0ff */
[----:B-1----:R-:W-:-:S03]  /*7770*/  LEA.HI.X.SX32 R32, R44, R24, 0x1, P1 ;  /* 0x000000182c207211 */ /* 0x002fc600008f0eff */
[----:B------:R0:W-:Y:S04]  /*7780*/  STL [R1+0x14b0], R33 ;  /* 0x0014b02101007387 */ /* 0x0001e80000100800 */
[----:B------:R1:W-:Y:S01]  /*7790*/  STL [R1+0x14a4], R32 ;  /* 0x0014a42001007387 */ /* 0x0003e20000100800 */
[----:B0-----:R-:W-:Y:S01]  /*77a0*/  LEA.HI.X.SX32 R33, R46, R24, 0x1, P0 ;  /* 0x000000182e217211 */ /* 0x001fe200000f0eff */
[----:B------:R-:W-:Y:S02]  /*77b0*/  IMAD R0, R0, UR21, RZ ;  /* 0x0000001500007c24 */ /* 0x000fe4000f8e02ff */
[----:B------:R-:W-:Y:S02]  /*77c0*/  IMAD R61, R61, UR21, RZ ;  /* 0x000000153d3d7c24 */ /* 0x000fe4000f8e02ff */
[----:B----4-:R-:W-:-:S02]  /*77d0*/  IMAD R14, R14, UR21, RZ ;  /* 0x000000150e0e7c24 */ /* 0x010fc4000f8e02ff */
[----:B------:R-:W-:Y:S02]  /*77e0*/  IMAD R17, R17, UR21, RZ ;  /* 0x0000001511117c24 */ /* 0x000fe4000f8e02ff */
[----:B------:R-:W-:Y:S02]  /*77f0*/  IMAD R21, R21, UR21, RZ ;  /* 0x0000001515157c24 */ /* 0x000fe4000f8e02ff */
        /* <DEDUP_REMOVED lines=12> */
[----:B------:R-:W-:Y:S01]  /*78c0*/  IMAD R54, R54, UR21, RZ ;  /* 0x0000001536367c24 */ /* 0x000fe2000f8e02ff */
[----:B--2---:R-:W-:-:S05]  /*78d0*/  IADD3 R31, P1, PT, R30, R6, RZ ;  /* 0x000000061e1f7210 */ /* 0x004fca0007f3e0ff */
[----:B------:R0:W-:Y:S01]  /*78e0*/  STL [R1+0x14a8], R31 ;  /* 0x0014a81f01007387 */ /* 0x0001e20000100800 */
[----:B-1----:R-:W-:Y:S02]  /*78f0*/  IADD3 R32, P0, PT, R29, R6, RZ ;  /* 0x000000061d207210 */ /* 0x002fe40007f1e0ff */
[----:B0-----:R-:W-:Y:S01]  /*7900*/  LEA.HI.X.SX32 R31, R47, R24, 0x1, P4 ;  /* 0x000000182f1f7211 */ /* 0x001fe200020f0eff */
[----:B------:R0:W-:Y:S04]  /*7910*/  STL [R1+0x149c], R33 ;  /* 0x00149c2101007387 */ /* 0x0001e80000100800 */
[----:B------:R1:W-:Y:S04]  /*7920*/  STL [R1+0x14a0], R32 ;  /* 0x0014a02001007387 */ /* 0x0003e80000100800 */
[----:B------:R2:W-:Y:S01]  /*7930*/  STL [R1+0x1378], R31 ;  /* 0x0013781f01007387 */ /* 0x0005e20000100800 */
[----:B0-----:R-:W-:-:S02]  /*7940*/  IADD3 R33, P4, PT, R27, R6, RZ ;  /* 0x000000061b217210 */ /* 0x001fc40007f9e0ff */
[----:B-1----:R-:W-:-:S03]  /*7950*/  LEA.HI.X.SX32 R32, R48, R24, 0x1, P6 ;  /* 0x0000001830207211 */ /* 0x002fc600030f0eff */
[----:B------:R0:W-:Y:S01]  /*7960*/  STL [R1+0x1398], R33 ;  /* 0x0013982101007387 */ /* 0x0001e20000100800 */
[----:B--2---:R-:W-:-:S03]  /*7970*/  IADD3 R31, P6, PT, R26, R6, RZ ;  /* 0x000000061a1f7210 */ /* 0x004fc60007fde0ff */
[----:B------:R1:W-:Y:S01]  /*7980*/  STL [R1+0x137c], R32 ;  /* 0x00137c2001007387 */ /* 0x0003e20000100800 */
[----:B0-----:R-:W-:-:S03]  /*7990*/  LEA.HI.X.SX32 R33, R49, R24, 0x1, P5 ;  /* 0x0000001831217211 */ /* 0x001fc600028f0eff */
[----:B------:R0:W-:Y:S04]  /*79a0*/  STL [R1+0x13a0], R31 ;  /* 0x0013a01f01007387 */ /* 0x0001e80000100800 */
[----:B------:R2:W-:Y:S01]  /*79b0*/  STL [R1+0x1380], R33 ;  /* 0x0013802101007387 */ /* 0x0005e20000100800 */
[----:B-1----:R-:W-:Y:S02]  /*79c0*/  IADD3 R32, P5, PT, R25, R6, RZ ;  /* 0x0000000619207210 */ /* 0x002fe40007fbe0ff */
[----:B0-----:R-:W-:Y:S02]  /*79d0*/  LEA.HI.X.SX32 R31, R50, R24, 0x1, P3 ;  /* 0x00000018321f7211 */ /* 0x001fe400018f0eff */
[----:B--2---:R-:W-:Y:S01]  /*79e0*/  IADD3 R33, P3, PT, R0, R6, RZ ;  /* 0x0000000600217210 */ /* 0x004fe20007f7e0ff */
[----:B------:R0:W-:Y:S01]  /*79f0*/  STL [R1+0x13a8], R32 ;  /* 0x0013a82001007387 */ /* 0x0001e20000100800 */
[----:B------:R-:W-:-:S03]  /*7a00*/  LEA.HI.X.SX32 R30, R30, R24, 0x1, P1 ;  /* 0x000000181e1e7211 */ /* 0x000fc600008f0eff */
[----:B------:R1:W-:Y:S01]  /*7a10*/  STL [R1+0x1384], R31 ;  /* 0x0013841f01007387 */ /* 0x0003e20000100800 */
[----:B0-----:R-:W-:-:S03]  /*7a20*/  LEA.HI.X.SX32 R32, R51, R24, 0x1, P2 ;  /* 0x0000001833207211 */ /* 0x001fc600010f0eff */
[----:B------:R-:W-:Y:S01]  /*7a30*/  STL [R1+0x13b0], R33 ;  /* 0x0013b02101007387 */ /* 0x000fe20000100800 */
[----:B-1----:R-:W-:-:S03]  /*7a40*/  IADD3 R31, P2, PT, R61, R6, RZ ;  /* 0x000000063d1f7210 */ /* 0x002fc60007f5e0ff */
[----:B------:R0:W-:Y:S04]  /*7a50*/  STL [R1+0x1388], R32 ;  /* 0x0013882001007387 */ /* 0x0001e80000100800 */
[----:B------:R1:W-:Y:S04]  /*7a60*/  STL [R1+0x13b8], R31 ;  /* 0x0013b81f01007387 */ /* 0x0003e80000100800 */
[----:B------:R2:W-:Y:S01]  /*7a70*/  STL [R1+0x138c], R30 ;  /* 0x00138c1e01007387 */ /* 0x0005e20000100800 */
[----:B0-----:R-:W-:Y:S02]  /*7a80*/  IADD3 R32, P1, PT, R14, R6, RZ ;  /* 0x000000060e207210 */ /* 0x001fe40007f3e0ff */
[----:B-1----:R-:W-:-:S02]  /*7a90*/  LEA.HI.X.SX32 R31, R29, R24, 0x1, P0 ;  /* 0x000000181d1f7211 */ /* 0x002fc400000f0eff */
[----:B------:R-:W-:Y:S02]  /*7aa0*/  LEA.HI.X.SX32 R29, R27, R24, 0x1, P4 ;  /* 0x000000181b1d7211 */ /* 0x000fe400020f0eff */
[-C--:B--2---:R-:W-:Y:S01]  /*7ab0*/  IADD3 R30, P0, PT, R17, R6.reuse, RZ ;  /* 0x00000006111e7210 */ /* 0x084fe20007f1e0ff */
[----:B------:R-:W-:Y:S01]  /*7ac0*/  STL [R1+0x13c0], R32 ;  /* 0x0013c02001007387 */ /* 0x000fe20000100800 */
[----:B------:R-:W-:Y:S02]  /*7ad0*/  IADD3 R27, P4, PT, R21, R6, RZ ;  /* 0x00000006151b7210 */ /* 0x000fe40007f9e0ff */
[----:B------:R-:W-:Y:S01]  /*7ae0*/  LEA.HI.X.SX32 R26, R26, R24, 0x1, P6 ;  /* 0x000000181a1a7211 */ /* 0x000fe200030f0eff */
[----:B------:R-:W-:Y:S04]  /*7af0*/  STL [R1+0x1390], R31 ;  /* 0x0013901f01007387 */ /* 0x000fe80000100800 */
[----:B------:R-:W-:Y:S04]  /*7b00*/  STL [R1+0x13c8], R30 ;  /* 0x0013c81e01007387 */ /* 0x000fe80000100800 */
[----:B------:R0:W-:Y:S04]  /*7b10*/  STL [R1+0x1394], R29 ;  /* 0x0013941d01007387 */ /* 0x0001e80000100800 */
[----:B------:R1:W-:Y:S04]  /*7b20*/  STL [R1+0x13d0], R27 ;  /* 0x0013d01b01007387 */ /* 0x0003e80000100800 */
[----:B------:R2:W-:Y:S01]  /*7b30*/  STL [R1+0x139c], R26 ;  /* 0x00139c1a01007387 */ /* 0x0005e20000100800 */
[----:B0-----:R-:W-:-:S02]  /*7b40*/  IADD3 R29, P6, PT, R28, R6, RZ ;  /* 0x000000061c1d7210 */ /* 0x001fc40007fde0ff */
[----:B-1----:R-:W-:-:S03]  /*7b50*/  LEA.HI.X.SX32 R27, R25, R24, 0x1, P5 ;  /* 0x00000018191b7211 */ /* 0x002fc600028f0eff */
[----:B------:R-:W-:Y:S01]  /*7b60*/  STL [R1+0x13d8], R29 ;  /* 0x0013d81d01007387 */ /* 0x000fe20000100800 */
[----:B--2---:R-:W-:-:S03]  /*7b70*/  IADD3 R26, P5, PT, R23, R6, RZ ;  /* 0x00000006171a7210 */ /* 0x004fc60007fbe0ff */
[----:B------:R0:W-:Y:S01]  /*7b80*/  STL [R1+0x13a4], R27 ;  /* 0x0013a41b01007387 */ /* 0x0001e20000100800 */
[----:B------:R-:W-:-:S03]  /*7b90*/  LEA.HI.X.SX32 R25, R0, R24, 0x1, P3 ;  /* 0x0000001800197211 */ /* 0x000fc600018f0eff */
[----:B------:R-:W2:Y:S04]  /*7ba0*/  LDL.LU R0, [R1+0x165c] ;  /* 0x00165c0001007983 */ /* 0x000ea80000300800 */
[----:B------:R1:W-:Y:S01]  /*7bb0*/  STL [R1+0x13e0], R26 ;  /* 0x0013e01a01007387 */ /* 0x0003e20000100800 */
[----:B0-----:R-:W-:-:S03]  /*7bc0*/  LEA.HI.X.SX32 R27, R61, R24, 0x1, P2 ;  /* 0x000000183d1b7211 */ /* 0x001fc600010f0eff */
[----:B------:R0:W-:Y:S01]  /*7bd0*/  STL [R1+0x13ac], R25 ;  /* 0x0013ac1901007387 */ /* 0x0001e20000100800 */
[-C--:B-1----:R-:W-:Y:S02]  /*7be0*/  IADD3 R26, P3, PT, R16, R6.reuse, RZ ;  /* 0x00000006101a7210 */ /* 0x082fe40007f7e0ff */
[----:B0-----:R-:W-:-:S03]  /*7bf0*/  IADD3 R25, P2, PT, R19, R6, RZ ;  /* 0x0000000613197210 */ /* 0x001fc60007f5e0ff */
[----:B------:R0:W-:Y:S04]  /*7c00*/  STL [R1+0x13e8], R26 ;  /* 0x0013e81a01007387 */ /* 0x0001e80000100800 */
[----:B------:R-:W-:Y:S01]  /*7c10*/  STL [R1+0x13b4], R27 ;  /* 0x0013b41b01007387 */ /* 0x000fe20000100800 */
[----:B0-----:R-:W-:Y:S02]  /*7c20*/  LEA.HI.X.SX32 R26, R14, R24, 0x1, P1 ;  /* 0x000000180e1a7211 */ /* 0x001fe400008f0eff */
[----:B------:R-:W-:Y:S01]  /*7c30*/  IADD3 R14, P1, PT, R22, R6, RZ ;  /* 0x00000006160e7210 */ /* 0x000fe20007f3e0ff */
[----:B------:R0:W-:Y:S04]  /*7c40*/  STL [R1+0x13f0], R25 ;  /* 0x0013f01901007387 */ /* 0x0001e80000100800 */
[----:B------:R-:W-:Y:S04]  /*7c50*/  STL [R1+0x13bc], R26 ;  /* 0x0013bc1a01007387 */ /* 0x000fe80000100800 */
[----:B------:R1:W-:Y:S01]  /*7c60*/  STL [R1+0x13f8], R14 ;  /* 0x0013f80e01007387 */ /* 0x0003e20000100800 */
[----:B0-----:R-:W-:-:S02]  /*7c70*/  LEA.HI.X.SX32 R25, R17, R24, 0x1, P0 ;  /* 0x0000001811197211 */ /* 0x001fc400000f0eff */
[----:B------:R-:W-:-:S03]  /*7c80*/  IADD3 R17, P0, PT, R18, R6, RZ ;  /* 0x0000000612117210 */ /* 0x000fc60007f1e0ff */
[----:B------:R-:W-:Y:S01]  /*7c90*/  STL [R1+0x13c4], R25 ;  /* 0x0013c41901007387 */ /* 0x000fe20000100800 */
[----:B-1----:R-:W-:-:S03]  /*7ca0*/  LEA.HI.X.SX32 R14, R21, R24, 0x1, P4 ;  /* 0x00000018150e7211 */ /* 0x002fc600020f0eff */
[----:B------:R0:W-:Y:S01]  /*7cb0*/  STL [R1+0x1400], R17 ;  /* 0x0014001101007387 */ /* 0x0001e20000100800 */
[----:B------:R-:W-:-:S03]  /*7cc0*/  IADD3 R21, P4, PT, R8, R6, RZ ;  /* 0x0000000608157210 */ /* 0x000fc60007f9e0ff */
[----:B------:R1:W-:Y:S01]  /*7cd0*/  STL [R1+0x13cc], R14 ;  /* 0x0013cc0e01007387 */ /* 0x0003e20000100800 */
[----:B0-----:R-:W-:-:S03]  /*7ce0*/  LEA.HI.X.SX32 R17, R28, R24, 0x1, P6 ;  /* 0x000000181c117211 */ /* 0x001fc600030f0eff */
[----:B------:R0:W-:Y:S01]  /*7cf0*/  STL [R1+0x1408], R21 ;  /* 0x0014081501007387 */ /* 0x0001e20000100800 */
[----:B-1----:R-:W-:-:S03]  /*7d00*/  IADD3 R14, P6, PT, R20, R6, RZ ;  /* 0x00000006140e7210 */ /* 0x002fc60007fde0ff */
[----:B------:R1:W-:Y:S04]  /*7d10*/  STL [R1+0x13d4], R17 ;  /* 0x0013d41101007387 */ /* 0x0003e80000100800 */
[----:B------:R3:W-:Y:S01]  /*7d20*/  STL [R1+0x1410], R14 ;  /* 0x0014100e01007387 */ /* 0x0007e20000100800 */
[----:B0-----:R-:W-:Y:S02]  /*7d30*/  LEA.HI.X.SX32 R21, R23, R24, 0x1, P5 ;  /* 0x0000001817157211 */ /* 0x001fe400028f0eff */
[----:B-1----:R-:W-:-:S03]  /*7d40*/  IADD3 R17, P5, PT, R13, R6, RZ ;  /* 0x000000060d117210 */ /* 0x002fc60007fbe0ff */
[----:B------:R-:W-:Y:S01]  /*7d50*/  STL [R1+0x13dc], R21 ;  /* 0x0013dc1501007387 */ /* 0x000fe20000100800 */
[----:B---3--:R-:W-:Y:S02]  /*7d60*/  LEA.HI.X.SX32 R14, R16, R24, 0x1, P3 ;  /* 0x00000018100e7211 */ /* 0x008fe400018f0eff */
[----:B------:R-:W-:Y:S01]  /*7d70*/  IADD3 R16, P3, PT, R15, R6, RZ ;  /* 0x000000060f107210 */ /* 0x000fe20007f7e0ff */
[----:B------:R0:W-:Y:S04]  /*7d80*/  STL [R1+0x1418], R17 ;  /* 0x0014181101007387 */ /* 0x0001e80000100800 */
[----:B------:R1:W-:Y:S04]  /*7d90*/  STL [R1+0x13e4], R14 ;  /* 0x0013e40e01007387 */ /* 0x0003e80000100800 */
[----:B------:R3:W-:Y:S01]  /*7da0*/  STL [R1+0x1420], R16 ;  /* 0x0014201001007387 */ /* 0x0007e20000100800 */
[----:B0-----:R-:W-:-:S02]  /*7db0*/  LEA.HI.X.SX32 R17, R19, R24, 0x1, P2 ;  /* 0x0000001813117211 */ /* 0x001fc400010f0eff */
[----:B-1----:R-:W-:-:S03]  /*7dc0*/  IADD3 R14, P2, PT, R11, R6, RZ ;  /* 0x000000060b0e7210 */ /* 0x002fc60007f5e0ff */
[----:B------:R0:W-:Y:S01]  /*7dd0*/  STL [R1+0x13ec], R17 ;  /* 0x0013ec1101007387 */ /* 0x0001e20000100800 */
[----:B---3--:R-:W-:-:S03]  /*7de0*/  LEA.HI.X.SX32 R16, R22, R24, 0x1, P1 ;  /* 0x0000001816107211 */ /* 0x008fc600008f0eff */
[----:B------:R1:W-:Y:S01]  /*7df0*/  STL [R1+0x1428], R14 ;  /* 0x0014280e01007387 */ /* 0x0003e20000100800 */
[----:B------:R-:W-:-:S03]  /*7e00*/  LEA.HI.X.SX32 R8, R8, R24, 0x1, P4 ;  /* 0x0000001808087211 */ /* 0x000fc600020f0eff */
[----:B------:R3:W-:Y:S01]  /*7e10*/  STL [R1+0x13f4], R16 ;  /* 0x0013f41001007387 */ /* 0x0007e20000100800 */
[----:B0-----:R-:W-:Y:S01]  /*7e20*/  IADD3 R17, P1, PT, R9, R6, RZ ;  /* 0x0000000609117210 */ /* 0x001fe20007f3e0ff */
[----:B------:R-:W-:Y:S01]  /*7e30*/  IMAD R56, R56, UR21, RZ ;  /* 0x0000001538387c24 */ /* 0x000fe2000f8e02ff */
[----:B-1----:R-:W-:-:S03]  /*7e40*/  LEA.HI.X.SX32 R14, R18, R24, 0x1, P0 ;  /* 0x00000018120e7211 */ /* 0x002fc600000f0eff */
[----:B------:R-:W-:Y:S01]  /*7e50*/  STL [R1+0x1430], R17 ;  /* 0x0014301101007387 */ /* 0x000fe20000100800 */
[----:B---3--:R-:W-:-:S03]  /*7e60*/  IADD3 R16, P0, PT, R10, R6, RZ ;  /* 0x000000060a107210 */ /* 0x008fc60007f1e0ff */
[----:B------:R0:W-:Y:S01]  /*7e70*/  STL [R1+0x13fc], R14 ;  /* 0x0013fc0e01007387 */ /* 0x0001e20000100800 */
[----:B------:R-:W-:-:S03]  /*7e80*/  IMAD R57, R57, UR21, RZ ;  /* 0x0000001539397c24 */ /* 0x000fc6000f8e02ff */
[----:B------:R1:W-:Y:S04]  /*7e90*/  STL [R1+0x1438], R16 ;  /* 0x0014381001007387 */ /* 0x0003e80000100800 */
[----:B------:R3:W-:Y:S01]  /*7ea0*/  STL [R1+0x1404], R8 ;  /* 0x0014040801007387 */ /* 0x0007e20000100800 */
[----:B0-----:R-:W-:Y:S02]  /*7eb0*/  IADD3 R14, P4, PT, R54, R6, RZ ;  /* 0x00000006360e7210 */ /* 0x001fe40007f9e0ff */
[----:B-1----:R-:W-:-:S03]  /*7ec0*/  LEA.HI.X.SX32 R16, R20, R24, 0x1, P6 ;  /* 0x0000001814107211 */ /* 0x002fc600030f0eff */
[----:B------:R0:W-:Y:S01]  /*7ed0*/  STL [R1+0x1440], R14 ;  /* 0x0014400e01007387 */ /* 0x0001e20000100800 */
[----:B---3--:R-:W-:-:S03]  /*7ee0*/  IADD3 R8, P6, PT, R56, R6, RZ ;  /* 0x0000000638087210 */ /* 0x008fc60007fde0ff */
[----:B------:R-:W-:Y:S01]  /*7ef0*/  STL [R1+0x140c], R16 ;  /* 0x00140c1001007387 */ /* 0x000fe20000100800 */
[----:B------:R-:W-:-:S03]  /*7f00*/  IMAD R52, R52, UR21, RZ ;  /* 0x0000001534347c24 */ /* 0x000fc6000f8e02ff */
[----:B------:R1:W-:Y:S01]  /*7f10*/  STL [R1+0x1448], R8 ;  /* 0x0014480801007387 */ /* 0x0003e20000100800 */
[----:B0-----:R-:W-:Y:S02]  /*7f20*/  LEA.HI.X.SX32 R14, R13, R24, 0x1, P5 ;  /* 0x000000180d0e7211 */ /* 0x001fe400028f0eff */
[----:B------:R-:W-:Y:S01]  /*7f30*/  IADD3 R13, P5, PT, R57, R6, RZ ;  /* 0x00000006390d7210 */ /* 0x000fe20007fbe0ff */
[----:B------:R-:W-:Y:S02]  /*7f40*/  IMAD R53, R53, UR21, RZ ;  /* 0x0000001535357c24 */ /* 0x000fe4000f8e02ff */
[----:B------:R0:W-:Y:S01]  /*7f50*/  STL [R1+0x1414], R14 ;  /* 0x0014140e01007387 */ /* 0x0001e20000100800 */
[----:B-1----:R-:W-:-:S03]  /*7f60*/  LEA.HI.X.SX32 R8, R15, R24, 0x1, P3 ;  /* 0x000000180f087211 */ /* 0x002fc600018f0eff */
[----:B------:R1:W-:Y:S01]  /*7f70*/  STL [R1+0x1450], R13 ;  /* 0x0014500d01007387 */ /* 0x0003e20000100800 */
[----:B------:R-:W-:-:S03]  /*7f80*/  IMAD R55, R55, UR21, RZ ;  /* 0x0000001537377c24 */ /* 0x000fc6000f8e02ff */
[----:B------:R3:W-:Y:S01]  /*7f90*/  STL [R1+0x141c], R8 ;  /* 0x00141c0801007387 */ /* 0x0007e20000100800 */
[----:B0-----:R-:W-:Y:S02]  /*7fa0*/  IADD3 R14, P3, PT, R52, R6, RZ ;  /* 0x00000006340e7210 */ /* 0x001fe40007f7e0ff */
[----:B-1----:R-:W-:Y:S01]  /*7fb0*/  LEA.HI.X.SX32 R13, R11, R24, 0x1, P2 ;  /* 0x000000180b0d7211 */ /* 0x002fe200010f0eff */
[----:B------:R-:W-:Y:S01]  /*7fc0*/  IMAD R59, R59, UR21, RZ ;  /* 0x000000153b3b7c24 */ /* 0x000fe2000f8e02ff */
[----:B---3--:R-:W-:Y:S01]  /*7fd0*/  IADD3 R8, P2, PT, R53, R6, RZ ;  /* 0x0000000635087210 */ /* 0x008fe20007f5e0ff */
[----:B------:R-:W-:Y:S01]  /*7fe0*/  STL [R1+0x1458], R14 ;  /* 0x0014580e01007387 */ /* 0x000fe20000100800 */
[----:B------:R-:W-:Y:S02]  /*7ff0*/  LEA.HI.X.SX32 R11, R9, R24, 0x1, P1 ;  /* 0x00000018090b7211 */ /* 0x000fe400008f0eff */
[----:B------:R-:W-:Y:S01]  /*8000*/  IADD3 R9, P1, PT, R55, R6, RZ ;  /* 0x0000000637097210 */ /* 0x000fe20007f3e0ff */
[----:B------:R-:W-:Y:S01]  /*8010*/  STL [R1+0x1424], R13 ;  /* 0x0014240d01007387 */ /* 0x000fe20000100800 */
[----:B------:R-:W-:-:S03]  /*8020*/  IMAD R58, R58, UR21, RZ ;  /* 0x000000153a3a7c24 */ /* 0x000fc6000f8e02ff */
[----:B------:R0:W-:Y:S04]  /*8030*/  STL [R1+0x1460], R8 ;  /* 0x0014600801007387 */ /* 0x0001e80000100800 */
[----:B------:R-:W-:Y:S01]  /*8040*/  STL [R1+0x142c], R11 ;  /* 0x00142c0b01007387 */ /* 0x000fe20000100800 */
[----:B0-----:R-:W-:-:S03]  /*8050*/  LEA.HI.X.SX32 R8, R10, R24, 0x1, P0 ;  /* 0x000000180a087211 */ /* 0x001fc600000f0eff */
[----:B------:R0:W-:Y:S01]  /*8060*/  STL [R1+0x1468], R9 ;  /* 0x0014680901007387 */ /* 0x0001e20000100800 */
[----:B------:R-:W-:-:S03]  /*8070*/  IADD3 R10, P0, PT, R59, R6, RZ ;  /* 0x000000063b0a7210 */ /* 0x000fc60007f1e0ff */
[----:B------:R1:W-:Y:S01]  /*8080*/  STL [R1+0x1434], R8 ;  /* 0x0014340801007387 */ /* 0x0003e20000100800 */
[----:B0-----:R-:W-:-:S03]  /*8090*/  LEA.HI.X.SX32 R9, R54, R24, 0x1, P4 ;  /* 0x0000001836097211 */ /* 0x001fc600020f0eff */
[----:B------:R-:W-:Y:S01]  /*80a0*/  STL [R1+0x1470], R10 ;  /* 0x0014700a01007387 */ /* 0x000fe20000100800 */
[----:B-1----:R-:W-:-:S03]  /*80b0*/  IADD3 R8, P4, PT, R58, R6, RZ ;  /* 0x000000063a087210 */ /* 0x002fc60007f9e0ff */
[----:B------:R-:W3:Y:S04]  /*80c0*/  LDL.LU R32, [R1+0x34] ;  /* 0x0000340001207983 */ /* 0x000ee80000300800 */
[----:B------:R0:W-:Y:S04]  /*80d0*/  STL [R1+0x143c], R9 ;  /* 0x00143c0901007387 */ /* 0x0001e80000100800 */
[----:B------:R-:W4:Y:S04]  /*80e0*/  LDL.LU R31, [R1+0x30] ;  /* 0x00003000011f7983 */ /* 0x000f280000300800 */
[----:B------:R1:W-:Y:S04]  /*80f0*/  STL [R1+0x1478], R8 ;  /* 0x0014780801007387 */ /* 0x0003e80000100800 */
[----:B------:R-:W4:Y:S04]  /*8100*/  LDL.LU R30, [R1+0x2c] ;  /* 0x00002c00011e7983 */ /* 0x000f280000300800 */
[----:B------:R-:W4:Y:S04]  /*8110*/  LDL.LU R29, [R1+0x28] ;  /* 0x00002800011d7983 */ /* 0x000f280000300800 */
[----:B------:R-:W4:Y:S04]  /*8120*/  LDL.LU R27, [R1+0x24] ;  /* 0x00002400011b7983 */ /* 0x000f280000300800 */
[----:B------:R-:W4:Y:S04]  /*8130*/  LDL.LU R26, [R1+0x20] ;  /* 0x00002000011a7983 */ /* 0x000f280000300800 */
[----:B------:R-:W4:Y:S01]  /*8140*/  LDL.LU R25, [R1+0x1c] ;  /* 0x00001c0001197983 */ /* 0x000f220000300800 */
[----:B------:R-:W-:Y:S01]  /*8150*/  IMAD R60, R60, UR21, RZ ;  /* 0x000000153c3c7c24 */ /* 0x000fe2000f8e02ff */
[-C--:B0-----:R-:W-:Y:S01]  /*8160*/  LEA.HI.X.SX32 R9, R56, R24.reuse, 0x1, P6 ;  /* 0x0000001838097211 */ /* 0x081fe200030f0eff */
[----:B------:R-:W-:Y:S01]  /*8170*/  IMAD R12, R12, UR21, RZ ;  /* 0x000000150c0c7c24 */ /* 0x000fe2000f8e02ff */
[----:B-1----:R-:W-:-:S02]  /*8180*/  LEA.HI.X.SX32 R8, R57, R24, 0x1, P5 ;  /* 0x0000001839087211 */ /* 0x002fc400028f0eff */
[----:B------:R-:W-:Y:S01]  /*8190*/  IADD3 R10, P6, PT, R60, R6, RZ ;  /* 0x000000063c0a7210 */ /* 0x000fe20007fde0ff */
[----:B------:R0:W-:Y:S01]  /*81a0*/  STL [R1+0x1444], R9 ;  /* 0x0014440901007387 */ /* 0x0001e20000100800 */
[----:B------:R-:W-:-:S03]  /*81b0*/  IMAD R45, R45, UR21, RZ ;  /* 0x000000152d2d7c24 */ /* 0x000fc6000f8e02ff */
[----:B------:R1:W-:Y:S01]  /*81c0*/  STL [R1+0x1480], R10 ;  /* 0x0014800a01007387 */ /* 0x0003e20000100800 */
[----:B------:R-:W-:Y:S01]  /*81d0*/  IMAD R7, R7, UR21, RZ ;  /* 0x0000001507077c24 */ /* 0x000fe2000f8e02ff */
[----:B0-----:R-:W-:Y:S02]  /*81e0*/  IADD3 R9, P5, PT, R12, R6, RZ ;  /* 0x000000060c097210 */ /* 0x001fe40007fbe0ff */
        /* <DEDUP_REMOVED lines=13> */
[----:B--2---:R-:W-:-:S03]  /*82c0*/  IADD3 R9, P1, PT, R5, R6, RZ ;  /* 0x0000000605097210 */ /* 0x004fc60007f3e0ff */
[----:B------:R1:W-:Y:S01]  /*82d0*/  STL [R1+0x1464], R8 ;  /* 0x0014640801007387 */ /* 0x0003e20000100800 */
[----:B------:R-:W-:-:S03]  /*82e0*/  IMAD R3, R3, UR21, RZ ;  /* 0x0000001503037c24 */ /* 0x000fc6000f8e02ff */
[----:B------:R2:W-:Y:S01]  /*82f0*/  STL [R1+0x1490], R9 ;  /* 0x0014900901007387 */ /* 0x0005e20000100800 */
[----:B0-----:R-:W-:Y:S01]  /*8300*/  LEA.HI.X.SX32 R10, R59, R24, 0x1, P0 ;  /* 0x000000183b0a7211 */ /* 0x001fe200000f0eff */
[----:B------:R-:W-:Y:S01]  /*8310*/  IMAD R2, R2, UR21, RZ ;  /* 0x0000001502027c24 */ /* 0x000fe2000f8e02ff */
[----:B-1----:R-:W-:-:S03]  /*8320*/  IADD3 R8, P0, PT, R4, R6, RZ ;  /* 0x0000000604087210 */ /* 0x002fc60007f1e0ff */
[----:B------:R0:W-:Y:S01]  /*8330*/  STL [R1+0x146c], R10 ;  /* 0x00146c0a01007387 */ /* 0x0001e20000100800 */
[----:B--2---:R-:W-:-:S03]  /*8340*/  LEA.HI.X.SX32 R9, R58, R24, 0x1, P4 ;  /* 0x000000183a097211 */ /* 0x004fc600020f0eff */
[----:B------:R1:W-:Y:S04]  /*8350*/  STL [R1+0x1494], R8 ;  /* 0x0014940801007387 */ /* 0x0003e80000100800 */
[----:B------:R2:W-:Y:S01]  /*8360*/  STL [R1+0x1474], R9 ;  /* 0x0014740901007387 */ /* 0x0005e20000100800 */
[----:B0-----:R-:W-:Y:S02]  /*8370*/  IADD3 R10, P4, PT, R3, R6, RZ ;  /* 0x00000006030a7210 */ /* 0x001fe40007f9e0ff */
[----:B-1----:R-:W-:-:S03]  /*8380*/  LEA.HI.X.SX32 R8, R60, R24, 0x1, P6 ;  /* 0x000000183c087211 */ /* 0x002fc600030f0eff */
[----:B------:R-:W-:Y:S01]  /*8390*/  STL [R1+0x1498], R10 ;  /* 0x0014980a01007387 */ /* 0x000fe20000100800 */
[----:B--2---:R-:W-:Y:S02]  /*83a0*/  IADD3 R9, P6, PT, R2, R6, RZ ;  /* 0x0000000602097210 */ /* 0x004fe40007fde0ff */
[-C--:B------:R-:W-:Y:S01]  /*83b0*/  LEA.HI.X.SX32 R6, R12, R24.reuse, 0x1, P5 ;  /* 0x000000180c067211 */ /* 0x080fe200028f0eff */
[----:B------:R0:W-:Y:S01]  /*83c0*/  STL [R1+0x147c], R8 ;  /* 0x00147c0801007387 */ /* 0x0001e20000100800 */
[----:B------:R-:W-:-:S03]  /*83d0*/  LEA.HI.X.SX32 R7, R7, R24, 0x1, P2 ;  /* 0x0000001807077211 */ /* 0x000fc600010f0eff */
[----:B------:R-:W-:Y:S04]  /*83e0*/  STL [R1+0x1374], R9 ;  /* 0x0013740901007387 */ /* 0x000fe80000100800 */
[----:B------:R1:W-:Y:S01]  /*83f0*/  STL [R1+0x135c], R6 ;  /* 0x00135c0601007387 */ /* 0x0003e20000100800 */
[----:B0-----:R-:W-:-:S05]  /*8400*/  LEA.HI.X.SX32 R8, R45, R24, 0x1, P3 ;  /* 0x000000182d087211 */ /* 0x001fca00018f0eff */
[----:B------:R-:W-:Y:S01]  /*8410*/  STL [R1+0x1360], R8 ;  /* 0x0013600801007387 */ /* 0x000fe20000100800 */
[-C--:B-1----:R-:W-:Y:S02]  /*8420*/  LEA.HI.X.SX32 R6, R5, R24.reuse, 0x1, P1 ;  /* 0x0000001805067211 */ /* 0x082fe400008f0eff */
[-C--:B------:R-:W-:Y:S02]  /*8430*/  LEA.HI.X.SX32 R5, R4, R24.reuse, 0x1, P0 ;  /* 0x0000001804057211 */ /* 0x080fe400000f0eff */
[-C--:B------:R-:W-:Y:S01]  /*8440*/  LEA.HI.X.SX32 R4, R3, R24.reuse, 0x1, P4 ;  /* 0x0000001803047211 */ /* 0x080fe200020f0eff */
[----:B------:R-:W-:Y:S01]  /*8450*/  STL [R1+0x1364], R7 ;  /* 0x0013640701007387 */ /* 0x000fe20000100800 */
[----:B------:R-:W-:-:S03]  /*8460*/  LEA.HI.X.SX32 R3, R2, R24, 0x1, P6 ;  /* 0x0000001802037211 */ /* 0x000fc600030f0eff */
[----:B------:R-:W-:Y:S04]  /*8470*/  STL [R1+0x1368], R6 ;  /* 0x0013680601007387 */ /* 0x000fe80000100800 */
[----:B------:R-:W-:Y:S04]  /*8480*/  STL [R1+0x136c], R5 ;  /* 0x00136c0501007387 */ /* 0x000fe80000100800 */
[----:B------:R-:W-:Y:S04]  /*8490*/  STL [R1+0x1370], R4 ;  /* 0x0013700401007387 */ /* 0x000fe80000100800 */
[----:B------:R4:W-:Y:S01]  /*84a0*/  STL [R1+0xb98], R3 ;  /* 0x000b980301007387 */ /* 0x0009e20000100800 */
[----:B------:R-:W-:-:S03]  /*84b0*/  IMAD R9, R0, UR32, RZ ;  /* 0x0000002000097c24 */ /* 0x000fc6000f8e02ff */
[----:B------:R-:W2:Y:S01]  /*84c0*/  LDL.LU R0, [R1+0x1658] ;  /* 0x0016580001007983 */ /* 0x000ea20000300800 */
[----:B---3--:R-:W-:Y:S02]  /*84d0*/  IMAD R2, R32, UR32, RZ ;  /* 0x0000002020027c24 */ /* 0x008fe4000f8e02ff */
[----:B----4-:R-:W-:Y:S02]  /*84e0*/  IMAD R3, R31, UR32, RZ ;  /* 0x000000201f037c24 */ /* 0x010fe4000f8e02ff */
[----:B------:R-:W-:Y:S02]  /*84f0*/  IMAD R4, R30, UR32, RZ ;  /* 0x000000201e047c24 */ /* 0x000fe4000f8e02ff */
[----:B------:R-:W-:Y:S02]  /*8500*/  IMAD R5, R29, UR32, RZ ;  /* 0x000000201d057c24 */ /* 0x000fe4000f8e02ff */
[----:B------:R-:W-:Y:S01]  /*8510*/  IMAD R6, R27, UR32, RZ ;  /* 0x000000201b067c24 */ /* 0x000fe2000f8e02ff */
[----:B------:R-:W-:Y:S01]  /*8520*/  IADD3 R27, P6, PT, R2, UR30, RZ ;  /* 0x0000001e021b7c10 */ /* 0x000fe2000ffde0ff */
[----:B------:R-:W-:Y:S01]  /*8530*/  IMAD R7, R26, UR32, RZ ;  /* 0x000000201a077c24 */ /* 0x000fe2000f8e02ff */
[----:B------:R-:W-:Y:S01]  /*8540*/  IADD3 R26, P5, PT, R3, UR30, RZ ;  /* 0x0000001e031a7c10 */ /* 0x000fe2000ffbe0ff */
[----:B------:R-:W-:Y:S01]  /*8550*/  IMAD R8, R25, UR32, RZ ;  /* 0x0000002019087c24 */ /* 0x000fe2000f8e02ff */
[----:B------:R-:W-:-:S02]  /*8560*/  IADD3 R25, P4, PT, R4, UR30, RZ ;  /* 0x0000001e04197c10 */ /* 0x000fc4000ff9e0ff */
[----:B------:R-:W-:Y:S01]  /*8570*/  IADD3 R24, P3, PT, R5, UR30, RZ ;  /* 0x0000001e05187c10 */ /* 0x000fe2000ff7e0ff */
[----:B------:R-:W-:Y:S01]  /*8580*/  STL [R1+0xb34], R27 ;  /* 0x000b341b01007387 */ /* 0x000fe20000100800 */
[----:B------:R-:W-:Y:S02]  /*8590*/  IADD3 R23, P2, PT, R6, UR30, RZ ;  /* 0x0000001e06177c10 */ /* 0x000fe4000ff5e0ff */
[----:B------:R-:W-:Y:S01]  /*85a0*/  IADD3 R22, P1, PT, R7, UR30, RZ ;  /* 0x0000001e07167c10 */ /* 0x000fe2000ff3e0ff */
[----:B------:R-:W-:Y:S01]  /*85b0*/  STL [R1+0xb3c], R26 ;  /* 0x000b3c1a01007387 */ /* 0x000fe20000100800 */
[----:B------:R-:W-:Y:S02]  /*85c0*/  IADD3 R21, P0, PT, R8, UR30, RZ ;  /* 0x0000001e08157c10 */ /* 0x000fe4000ff1e0ff */
[----:B------:R-:W-:Y:S01]  /*85d0*/  LEA.HI.X.SX32 R20, R2, UR31, 0x1, P6 ;  /* 0x0000001f02147c11 */ /* 0x000fe2000b0f0eff */
[----:B------:R-:W-:Y:S01]  /*85e0*/  STL [R1+0xb44], R25 ;  /* 0x000b441901007387 */ /* 0x000fe20000100800 */
[----:B------:R-:W-:-:S02]  /*85f0*/  IADD3 R19, P6, PT, R9, UR30, RZ ;  /* 0x0000001e09137c10 */ /* 0x000fc4000ffde0ff */
[----:B------:R-:W-:Y:S01]  /*8600*/  LEA.HI.X.SX32 R18, R3, UR31, 0x1, P5 ;  /* 0x0000001f03127c11 */ /* 0x000fe2000a8f0eff */
[----:B------:R-:W-:Y:S01]  /*8610*/  STL [R1+0xb4c], R24 ;  /* 0x000b4c1801007387 */ /* 0x000fe20000100800 */
[----:B------:R-:W-:-:S03]  /*8620*/  LEA.HI.X.SX32 R17, R4, UR31, 0x1, P4 ;  /* 0x0000001f04117c11 */ /* 0x000fc6000a0f0eff */
        /* <DEDUP_REMOVED lines=10> */
[----:B------:R-:W-:Y:S04]  /*86d0*/  STL [R1+0xb38], R18 ;  /* 0x000b381201007387 */ /* 0x000fe80000100800 */
[----:B------:R-:W-:Y:S04]  /*86e0*/  STL [R1+0xb40], R17 ;  /* 0x000b401101007387 */ /* 0x000fe80000100800 */
[----:B------:R-:W-:Y:S04]  /*86f0*/  STL [R1+0xb48], R16 ;  /* 0x000b481001007387 */ /* 0x000fe80000100800 */
[----:B------:R-:W-:Y:S04]  /*8700*/  STL [R1+0xb50], R15 ;  /* 0x000b500f01007387 */ /* 0x000fe80000100800 */
[----:B------:R-:W-:Y:S04]  /*8710*/  STL [R1+0xb58], R14 ;  /* 0x000b580e01007387 */ /* 0x000fe80000100800 */
[----:B------:R-:W-:Y:S04]  /*8720*/  STL [R1+0xb60], R13 ;  /* 0x000b600d01007387 */ /* 0x000fe80000100800 */
[----:B------:R-:W-:Y:S04]  /*8730*/  STL [R1+0xb68], R12 ;  /* 0x000b680c01007387 */ /* 0x000fe80000100800 */
        /* <DEDUP_REMOVED lines=470> */
[----:B------:R-:W-:Y:S01]  /*a4a0*/  STL [R1+0x84], RZ ;  /* 0x000084ff01007387 */ /* 0x000fe20000100800 */
[----:B------:R-:W-:-:S03]  /*a4b0*/  UIMAD UR76, UR6, 0x1f, URZ ;  /* 0x0000001f064c78a4 */ /* 0x000fc6000f8e02ff */
[----:B------:R-:W-:Y:S04]  /*a4c0*/  STL [R1+0x88], RZ ;  /* 0x000088ff01007387 */ /* 0x000fe80000100800 */
[----:B------:R-:W-:Y:S04]  /*a4d0*/  STL [R1+0x8c], RZ ;  /* 0x00008cff01007387 */ /* 0x000fe80000100800 */
[----:B------:R-:W-:Y:S04]  /*a4e0*/  STL [R1+0x40], RZ ;  /* 0x000040ff01007387 */ /* 0x000fe80000100800 */
[----:B------:R-:W-:Y:S04]  /*a4f0*/  STL [R1+0x44], RZ ;  /* 0x000044ff01007387 */ /* 0x000fe80000100800 */
[----:B------:R-:W-:Y:S04]  /*a500*/  STL [R1+0x48], RZ ;  /* 0x000048ff01007387 */ /* 0x000fe80000100800 */
[----:B------:R-:W-:Y:S01]  /*a510*/  STL [R1+0x4c], RZ ;  /* 0x00004cff01007387 */ /* 0x000fe20000100800 */
[----:B------:R-:W-:-:S03]  /*a520*/  IADD3 R28, P6, PT, R27, UR76, RZ ;  /* 0x0000004c1b1c7c10 */ /* 0x000fc6000ffde0ff */
[----:B------:R-:W-:Y:S01]  /*a530*/  STL [R1+0x20], RZ ;  /* 0x000020ff01007387 */ /* 0x000fe20000100800 */
[----:B------:R-:W-:-:S03]  /*a540*/  IADD3 R3, P5, PT, R26, UR76, RZ ;  /* 0x0000004c1a037c10 */ /* 0x000fc6000ffbe0ff */
[----:B------:R-:W-:Y:S01]  /*a550*/  STL [R1+0x24], RZ ;  /* 0x000024ff01007387 */ /* 0x000fe20000100800 */
[----:B------:R-:W-:-:S03]  /*a560*/  USHF.R.S32.HI UR48, URZ, 0x1f, UR20 ;  /* 0x0000001fff307899 */ /* 0x000fc60008011414 */
[----:B------:R-:W-:Y:S01]  /*a570*/  STL [R1+0x28], RZ ;  /* 0x000028ff01007387 */ /* 0x000fe20000100800 */
[----:B------:R-:W-:-:S03]  /*a580*/  IADD3 R2, P4, PT, R25, UR76, RZ ;  /* 0x0000004c19027c10 */ /* 0x000fc6000ff9e0ff */
[----:B------:R-:W-:Y:S04]  /*a590*/  STL [R1+0x2c], RZ ;  /* 0x00002cff01007387 */ /* 0x000fe80000100800 */
[----:B------:R-:W-:Y:S04]  /*a5a0*/  STL [R1], RZ ;  /* 0x000000ff01007387 */ /* 0x000fe80000100800 */
[----:B------:R-:W-:Y:S01]  /*a5b0*/  STL [R1+0x4], RZ ;  /* 0x000004ff01007387 */ /* 0x000fe20000100800 */
[----:B------:R-:W-:-:S03]  /*a5c0*/  ULEA.HI UR20, UR48, UR20, URZ, 0x5 ;  /* 0x0000001430147291 */ /* 0x000fc6000f8f28ff */
[----:B------:R-:W-:Y:S01]  /*a5d0*/  STL [R1+0x8], RZ ;  /* 0x000008ff01007387 */ /* 0x000fe20000100800 */
[----:B------:R-:W-:-:S03]  /*a5e0*/  USHF.R.S32.HI UR48, URZ, 0x1f, UR76 ;  /* 0x0000001fff307899 */ /* 0x000fc6000801144c */
[----:B------:R-:W-:Y:S04]  /*a5f0*/  STL [R1+0xc], RZ ;  /* 0x00000cff01007387 */ /* 0x000fe80000100800 */
[----:B------:R0:W-:Y:S04]  /*a600*/  STL [R1+0xba0], R28 ;  /* 0x000ba01c01007387 */ /* 0x0001e80000100800 */
[----:B------:R1:W-:Y:S04]  /*a610*/  STL [R1+0xba8], R3 ;  /* 0x000ba80301007387 */ /* 0x0003e80000100800 */
[----:B------:R3:W-:Y:S01]  /*a620*/  STL [R1+0xbb0], R2 ;  /* 0x000bb00201007387 */ /* 0x0007e20000100800 */
[----:B0-----:R-:W-:-:S02]  /*a630*/  IADD3 R28, P3, PT, R24, UR76, RZ ;  /* 0x0000004c181c7c10 */ /* 0x001fc4000ff7e0ff */
[----:B-1----:R-:W-:-:S03]  /*a640*/  IADD3 R3, P2, PT, R23, UR76, RZ ;  /* 0x0000004c17037c10 */ /* 0x002fc6000ff5e0ff */
[----:B------:R0:W-:Y:S01]  /*a650*/  STL [R1+0xbb8], R28 ;  /* 0x000bb81c01007387 */ /* 0x0001e20000100800 */
[----:B---3--:R-:W-:-:S03]  /*a660*/  IADD3 R2, P1, PT, R22, UR76, RZ ;  /* 0x0000004c16027c10 */ /* 0x008fc6000ff3e0ff */
[----:B------:R1:W-:Y:S04]  /*a670*/  STL [R1+0xbc0], R3 ;  /* 0x000bc00301007387 */ /* 0x0003e80000100800 */
[----:B------:R3:W-:Y:S01]  /*a680*/  STL [R1+0xbc8], R2 ;  /* 0x000bc80201007387 */ /* 0x0007e20000100800 */
[----:B0-----:R-:W-:Y:S02]  /*a690*/  IADD3 R28, P0, PT, R21, UR76, RZ ;  /* 0x0000004c151c7c10 */ /* 0x001fe4000ff1e0ff */
[----:B-1----:R-:W-:-:S03]  /*a6a0*/  IADD3.X R3, PT, PT, R20, UR48, RZ, P6, !PT ;  /* 0x0000003014037c10 */ /* 0x002fc6000b7fe4ff */
[----:B------:R0:W-:Y:S01]  /*a6b0*/  STL [R1+0xbd0], R28 ;  /* 0x000bd01c01007387 */ /* 0x0001e20000100800 */
[----:B---3--:R-:W-:-:S03]  /*a6c0*/  IADD3 R2, P6, PT, R19, UR76, RZ ;  /* 0x0000004c13027c10 */ /* 0x008fc6000ffde0ff */
[----:B------:R-:W-:Y:S04]  /*a6d0*/  STL [R1+0xb9c], R3 ;  /* 0x000b9c0301007387 */ /* 0x000fe80000100800 */
[----:B------:R1:W-:Y:S01]  /*a6e0*/  STL [R1+0xbd8], R2 ;  /* 0x000bd80201007387 */ /* 0x0003e20000100800 */
[----:B0-----:R-:W-:Y:S02]  /*a6f0*/  IADD3.X R28, PT, PT, R17, UR48, RZ, P4, !PT ;  /* 0x00000030111c7c10 */ /* 0x001fe4000a7fe4ff */
[----:B-1----:R-:W-:Y:S02]  /*a700*/  IADD3.X R2, PT, PT, R18, UR48, RZ, P5, !PT ;  /* 0x0000003012027c10 */ /* 0x002fe4000affe4ff */
[----:B------:R-:W-:-:S03]  /*a710*/  IADD3.X R3, PT, PT, R16, UR48, RZ, P3, !PT ;  /* 0x0000003010037c10 */ /* 0x000fc60009ffe4ff */
[----:B------:R0:W-:Y:S01]  /*a720*/  STL [R1+0xba4], R2 ;  /* 0x000ba40201007387 */ /* 0x0001e20000100800 */
[----:B------:R-:W-:-:S03]  /*a730*/  UIMAD UR30, UR6, 0x1e, URZ ;  /* 0x0000001e061e78a4 */ /* 0x000fc6000f8e02ff */
[----:B------:R1:W-:Y:S01]  /*a740*/  STL [R1+0xbac], R28 ;  /* 0x000bac1c01007387 */ /* 0x0003e20000100800 */
[----:B0-----:R-:W-:-:S03]  /*a750*/  IADD3.X R2, PT, PT, R15, UR48, RZ, P2, !PT ;  /* 0x000000300f027c10 */ /* 0x001fc600097fe4ff */
[----:B------:R0:W-:Y:S01]  /*a760*/  STL [R1+0xbb4], R3 ;  /* 0x000bb40301007387 */ /* 0x0001e20000100800 */
[----:B-1----:R-:W-:-:S03]  /*a770*/  IADD3.X R28, PT, PT, R14, UR48, RZ, P1, !PT ;  /* 0x000000300e1c7c10 */ /* 0x002fc60008ffe4ff */
[----:B------:R1:W-:Y:S01]  /*a780*/  STL [R1+0xbbc], R2 ;  /* 0x000bbc0201007387 */ /* 0x0003e20000100800 */
[----:B0-----:R-:W-:-:S03]  /*a790*/  IADD3.X R3, PT, PT, R13, UR48, RZ, P0, !PT ;  /* 0x000000300d037c10 */ /* 0x001fc600087fe4ff */
[----:B------:R0:W-:Y:S01]  /*a7a0*/  STL [R1+0xbc4], R28 ;  /* 0x000bc41c01007387 */ /* 0x0001e20000100800 */
[----:B-1----:R-:W-:-:S03]  /*a7b0*/  IADD3.X R2, PT, PT, R12, UR48, RZ, P6, !PT ;  /* 0x000000300c027c10 */ /* 0x002fc6000b7fe4ff */
[----:B------:R1:W-:Y:S04]  /*a7c0*/  STL [R1+0xbcc], R3 ;  /* 0x000bcc0301007387 */ /* 0x0003e80000100800 */
[----:B------:R3:W-:Y:S01]  /*a7d0*/  STL [R1+0xbd4], R2 ;  /* 0x000bd40201007387 */ /* 0x0007e20000100800 */
[----:B0-----:R-:W-:Y:S02]  /*a7e0*/  IADD3 R28, P0, PT, R27, UR30, RZ ;  /* 0x0000001e1b1c7c10 */ /* 0x001fe4000ff1e0ff */
[----:B-1----:R-:W-:-:S03]  /*a7f0*/  IADD3 R3, P4, PT, R26, UR30, RZ ;  /* 0x0000001e1a037c10 */ /* 0x002fc6000ff9e0ff */
[----:B------:R0:W-:Y:S01]  /*a800*/  STL [R1+0xbe0], R28 ;  /* 0x000be01c01007387 */ /* 0x0001e20000100800 */
[----:B---3--:R-:W-:-:S03]  /*a810*/  IADD3 R2, P3, PT, R25, UR30, RZ ;  /* 0x0000001e19027c10 */ /* 0x008fc6000ff7e0ff */
[----:B------:R1:W-:Y:S01]  /*a820*/  STL [R1+0xbe8], R3 ;  /* 0x000be80301007387 */ /* 0x0003e20000100800 */
[----:B------:R-:W-:-:S03]  /*a830*/  USHF.R.S32.HI UR49, URZ, 0x1f, UR30 ;  /* 0x0000001fff317899 */ /* 0x000fc6000801141e */
[----:B------:R3:W-:Y:S01]  /*a840*/  STL [R1+0xbf0], R2 ;  /* 0x000bf00201007387 */ /* 0x0007e20000100800 */
[----:B0-----:R-:W-:Y:S02]  /*a850*/  IADD3 R28, P2, PT, R24, UR30, RZ ;  /* 0x0000001e181c7c10 */ /* 0x001fe4000ff5e0ff */
[----:B-1----:R-:W-:-:S03]  /*a860*/  IADD3 R3, P6, PT, R23, UR30, RZ ;  /* 0x0000001e17037c10 */ /* 0x002fc6000ffde0ff */
[----:B------:R0:W-:Y:S01]  /*a870*/  STL [R1+0xbf8], R28 ;  /* 0x000bf81c01007387 */ /* 0x0001e20000100800 */
[----:B---3--:R-:W-:-:S03]  /*a880*/  IADD3 R2, P5, PT, R22, UR30, RZ ;  /* 0x0000001e16027c10 */ /* 0x008fc6000ffbe0ff */
[----:B------:R1:W-:Y:S01]  /*a890*/  STL [R1+0xc00], R3 ;  /* 0x000c000301007387 */ /* 0x0003e20000100800 */
[----:B------:R-:W-:-:S03]  /*a8a0*/  UIMAD UR31, UR6, 0x1d, URZ ;  /* 0x0000001d061f78a4 */ /* 0x000fc6000f8e02ff */
[----:B------:R3:W-:Y:S01]  /*a8b0*/  STL [R1+0xc08], R2 ;  /* 0x000c080201007387 */ /* 0x0007e20000100800 */
[----:B0-----:R-:W-:Y:S02]  /*a8c0*/  IADD3 R28, P1, PT, R21, UR30, RZ ;  /* 0x0000001e151c7c10 */ /* 0x001fe4000ff3e0ff */
[----:B-1----:R-:W-:-:S03]  /*a8d0*/  IADD3.X R3, PT, PT, R20, UR49, RZ, P0, !PT ;  /* 0x0000003114037c10 */ /* 0x002fc600087fe4ff */
[----:B------:R2:W-:Y:S01]  /*a8e0*/  STL [R1+0xc10], R28 ;  /* 0x000c101c01007387 */ /* 0x0005e20000100800 */
[----:B---3--:R-:W-:-:S03]  /*a8f0*/  IADD3 R2, P0, PT, R19, UR30, RZ ;  /* 0x0000001e13027c10 */ /* 0x008fc6000ff1e0ff */
[----:B------:R0:W-:Y:S04]  /*a900*/  STL [R1+0xbdc], R3 ;  /* 0x000bdc0301007387 */ /* 0x0001e80000100800 */
[----:B------:R1:W-:Y:S01]  /*a910*/  STL [R1+0xc18], R2 ;  /* 0x000c180201007387 */ /* 0x0003e20000100800 */
[----:B--2---:R-:W-:Y:S02]  /*a920*/  LOP3.LUT R28, R0, 0x20, RZ, 0x3c, !PT ;  /* 0x00000020001c7812 */ /* 0x004fe400078e3cff */
[----:B------:R-:W-:Y:S02]  /*a930*/  IADD3.X R28, PT, PT, R18, UR49, RZ, P4, !PT ;  /* 0x00000031121c7c10 */ /* 0x000fe4000a7fe4ff */
[----:B0-----:R-:W-:Y:S02]  /*a940*/  LOP3.LUT R3, R0, 0x40, RZ, 0x3c, !PT ;  /* 0x0000004000037812 */ /* 0x001fe400078e3cff */
[----:B------:R-:W-:-:S02]  /*a950*/  IADD3 R3, P4, PT, R27, UR31, RZ ;  /* 0x0000001f1b037c10 */ /* 0x000fc4000ff9e0ff */
[----:B-1----:R-:W-:Y:S02]  /*a960*/  LOP3.LUT R2, R0, 0x60, RZ, 0x3c, !PT ;  /* 0x0000006000027812 */ /* 0x002fe400078e3cff */
[----:B------:R-:W-:Y:S01]  /*a970*/  IADD3.X R2, PT, PT, R17, UR49, RZ, P3, !PT ;  /* 0x0000003111027c10 */ /* 0x000fe20009ffe4ff */
[----:B------:R0:W-:Y:S04]  /*a980*/  STL [R1+0xbe4], R28 ;  /* 0x000be41c01007387 */ /* 0x0001e80000100800 */
[----:B------:R1:W-:Y:S04]  /*a990*/  STL [R1+0xc20], R3 ;  /* 0x000c200301007387 */ /* 0x0003e80000100800 */
[----:B------:R2:W-:Y:S01]  /*a9a0*/  STL [R1+0xbec], R2 ;  /* 0x000bec0201007387 */ /* 0x0005e20000100800 */
[----:B0-----:R-:W-:-:S02]  /*a9b0*/  IADD3 R28, P3, PT, R26, UR31, RZ ;  /* 0x0000001f1a1c7c10 */ /* 0x001fc4000ff7e0ff */
[----:B-1----:R-:W-:-:S03]  /*a9c0*/  IADD3.X R3, PT, PT, R16, UR49, RZ, P2, !PT ;  /* 0x0000003110037c10 */ /* 0x002fc600097fe4ff */
[----:B------:R0:W-:Y:S01]  /*a9d0*/  STL [R1+0xc28], R28 ;  /* 0x000c281c01007387 */ /* 0x0001e20000100800 */
[----:B--2---:R-:W-:-:S03]  /*a9e0*/  IADD3 R2, P2, PT, R25, UR31, RZ ;  /* 0x0000001f19027c10 */ /* 0x004fc6000ff5e0ff */
[----:B------:R1:W-:Y:S04]  /*a9f0*/  STL [R1+0xbf4], R3 ;  /* 0x000bf40301007387 */ /* 0x0003e80000100800 */
[----:B------:R2:W-:Y:S01]  /*aa00*/  STL [R1+0xc30], R2 ;  /* 0x000c300201007387 */ /* 0x0005e20000100800 */
[----:B0-----:R-:W-:Y:S02]  /*aa10*/  IADD3.X R28, PT, PT, R15, UR49, RZ, P6, !PT ;  /* 0x000000310f1c7c10 */ /* 0x001fe4000b7fe4ff */
[----:B-1----:R-:W-:-:S03]  /*aa20*/  IADD3 R3, P6, PT, R24, UR31, RZ ;  /* 0x0000001f18037c10 */ /* 0x002fc6000ffde0ff */
[----:B------:R0:W-:Y:S01]  /*aa30*/  STL [R1+0xbfc], R28 ;  /* 0x000bfc1c01007387 */ /* 0x0001e20000100800 */
[----:B--2---:R-:W-:-:S03]  /*aa40*/  IADD3.X R2, PT, PT, R14, UR49, RZ, P5, !PT ;  /* 0x000000310e027c10 */ /* 0x004fc6000affe4ff */
[----:B------:R1:W-:Y:S01]  /*aa50*/  STL [R1+0xc38], R3 ;  /* 0x000c380301007387 */ /* 0x0003e20000100800 */
[----:B------:R-:W-:-:S03]  /*aa60*/  USHF.R.S32.HI UR50, URZ, 0x1f, UR31 ;  /* 0x0000001fff327899 */ /* 0x000fc6000801141f */
[----:B------:R2:W-:Y:S01]  /*aa70*/  STL [R1+0xc04], R2 ;  /* 0x000c040201007387 */ /* 0x0005e20000100800 */
[----:B0-----:R-:W-:Y:S02]  /*aa80*/  IADD3 R28, P5, PT, R23, UR31, RZ ;  /* 0x0000001f171c7c10 */ /* 0x001fe4000ffbe0ff */
[----:B-1----:R-:W-:-:S03]  /*aa90*/  IADD3.X R3, PT, PT, R13, UR49, RZ, P1, !PT ;  /* 0x000000310d037c10 */ /* 0x002fc60008ffe4ff */
[----:B------:R0:W-:Y:S01]  /*aaa0*/  STL [R1+0xc40], R28 ;  /* 0x000c401c01007387 */ /* 0x0001e20000100800 */
[----:B--2---:R-:W-:-:S03]  /*aab0*/  IADD3 R2, P1, PT, R22, UR31, RZ ;  /* 0x0000001f16027c10 */ /* 0x004fc6000ff3e0ff */
[----:B------:R1:W-:Y:S01]  /*aac0*/  STL [R1+0xc0c], R3 ;  /* 0x000c0c0301007387 */ /* 0x0003e20000100800 */
[----:B------:R-:W-:-:S03]  /*aad0*/  UIMAD UR32, UR6, 0x1c, URZ ;  /* 0x0000001c062078a4 */ /* 0x000fc6000f8e02ff */
[----:B------:R2:W-:Y:S01]  /*aae0*/  STL [R1+0xc48], R2 ;  /* 0x000c480201007387 */ /* 0x0005e20000100800 */
[----:B0-----:R-:W-:Y:S02]  /*aaf0*/  IADD3.X R28, PT, PT, R12, UR49, RZ, P0, !PT ;  /* 0x000000310c1c7c10 */ /* 0x001fe400087fe4ff */
[----:B-1----:R-:W-:-:S03]  /*ab00*/  IADD3 R3, P0, PT, R21, UR31, RZ ;  /* 0x0000001f15037c10 */ /* 0x002fc6000ff1e0ff */
[----:B------:R0:W-:Y:S01]  /*ab10*/  STL [R1+0xc14], R28 ;  /* 0x000c141c01007387 */ /* 0x0001e20000100800 */
[----:B--2---:R-:W-:-:S03]  /*ab20*/  IADD3.X R2, PT, PT, R20, UR50, RZ, P4, !PT ;  /* 0x0000003214027c10 */ /* 0x004fc6000a7fe4ff */
[----:B------:R1:W-:Y:S04]  /*ab30*/  STL [R1+0xc50], R3 ;  /* 0x000c500301007387 */ /* 0x0003e80000100800 */
[----:B------:R2:W-:Y:S01]  /*ab40*/  STL [R1+0xc1c], R2 ;  /* 0x000c1c0201007387 */ /* 0x0005e20000100800 */
[----:B0-----:R-:W-:Y:S02]  /*ab50*/  IADD3 R28, P4, PT, R19, UR31, RZ ;  /* 0x0000001f131c7c10 */ /* 0x001fe4000ff9e0ff */
        /* <DEDUP_REMOVED lines=20> */
[----:B--2---:R-:W-:Y:S01]  /*aca0*/  IADD3.X R2, PT, PT, R13, UR50, RZ, P0, !PT ;  /* 0x000000320d027c10 */ /* 0x004fe200087fe4ff */
[----:B------:R-:W-:Y:S02]  /*acb0*/  USHF.R.S32.HI UR51, URZ, 0x1f, UR32 ;  /* 0x0000001fff337899 */ /* 0x000fe40008011420 */
[----:B------:R1:W-:Y:S04]  /*acc0*/  STL [R1+0xc80], R3 ;  /* 0x000c800301007387 */ /* 0x0003e80000100800 */
[----:B------:R2:W-:Y:S01]  /*acd0*/  STL [R1+0xc4c], R2 ;  /* 0x000c4c0201007387 */ /* 0x0005e20000100800 */
[----:B0-----:R-:W-:Y:S02]  /*ace0*/  IADD3 R28, P0, PT, R22, UR32, RZ ;  /* 0x00000020161c7c10 */ /* 0x001fe4000ff1e0ff */
[----:B-1----:R-:W-:-:S03]  /*acf0*/  IADD3.X R3, PT, PT, R12, UR50, RZ, P4, !PT ;  /* 0x000000320c037c10 */ /* 0x002fc6000a7fe4ff */
[----:B------:R0:W-:Y:S01]  /*ad00*/  STL [R1+0xc88], R28 ;  /* 0x000c881c01007387 */ /* 0x0001e20000100800 */
[----:B--2---:R-:W-:Y:S01]  /*ad10*/  IADD3 R2, P4, PT, R21, UR32, RZ ;  /* 0x0000002015027c10 */ /* 0x004fe2000ff9e0ff */
[----:B------:R-:W-:Y:S02]  /*ad20*/  UIMAD UR33, UR6, 0x1b, URZ ;  /* 0x0000001b062178a4 */ /* 0x000fe4000f8e02ff */
        /* <DEDUP_REMOVED lines=24> */
[----:B------:R1:W-:Y:S01]  /*aeb0*/  STL [R1+0xc84], R3 ;  /* 0x000c840301007387 */ /* 0x0003e20000100800 */
[----:B------:R-:W-:-:S03]  /*aec0*/  USHF.R.S32.HI UR52, URZ, 0x1f, UR33 ;  /* 0x0000001fff347899 */ /* 0x000fc60008011421 */
[----:B------:R2:W-:Y:S01]  /*aed0*/  STL [R1+0xcc0], R2 ;  /* 0x000cc00201007387 */ /* 0x0005e20000100800 */
[----:B0-----:R-:W-:Y:S02]  /*aee0*/  IADD3.X R28, PT, PT, R13, UR51, RZ, P4, !PT ;  /* 0x000000330d1c7c10 */ /* 0x001fe4000a7fe4ff */
[----:B-1----:R-:W-:-:S03]  /*aef0*/  IADD3 R3, P4, PT, R22, UR33, RZ ;  /* 0x0000002116037c10 */ /* 0x002fc6000ff9e0ff */
[----:B------:R0:W-:Y:S01]  /*af00*/  STL [R1+0xc8c], R28 ;  /* 0x000c8c1c01007387 */ /* 0x0001e20000100800 */
[----:B--2---:R-:W-:-:S03]  /*af10*/  IADD3.X R2, PT, PT, R12, UR51, RZ, P3, !PT ;  /* 0x000000330c027c10 */ /* 0x004fc60009ffe4ff */
[----:B------:R1:W-:Y:S01]  /*af20*/  STL [R1+0xcc8], R3 ;  /* 0x000cc80301007387 */ /* 0x0003e20000100800 */
[----:B------:R-:W-:-:S03]  /*af30*/  UIMAD UR34, UR6, 0x1a, URZ ;  /* 0x0000001a062278a4 */ /* 0x000fc6000f8e02ff */
        /* <DEDUP_REMOVED lines=337> */
[----:B------:R-:W-:-:S03]  /*c450*/  USHF.L.U32 UR46, UR6, 0x4, URZ ;  /* 0x00000004062e7899 */ /* 0x000fc600080006ff */
        /* <DEDUP_REMOVED lines=67> */
[----:B--2---:R-:W-:Y:S01]  /*c890*/  IADD3.X R2, PT, PT, R12, UR63, RZ, P0, !PT ;  /* 0x0000003f0c027c10 */ /* 0x004fe200087fe4ff */
[----:B------:R-:W-:Y:S02]  /*c8a0*/  USHF.L.U32 UR21, UR6, 0x5, URZ ;  /* 0x0000000506157899 */ /* 0x000fe400080006ff */
        /* <DEDUP_REMOVED lines=205> */
[----:B------:R-:W-:-:S03]  /*d580*/  USHF.L.U32 UR12, UR12, 0x3, URZ ;  /* 0x000000030c0c7899 */ /* 0x000fc600080006ff */
        /* <DEDUP_REMOVED lines=244> */
[----:B------:R-:W-:Y:S01]  /*e4d0*/  STL [R1+0x1318], R28 ;  /* 0x0013181c01007387 */ /* 0x000fe20000100800 */
[----:B--2---:R-:W-:-:S03]  /*e4e0*/  IADD3 R2, P4, PT, R27, UR22, RZ ;  /* 0x000000161b027c10 */ /* 0x004fc6000ff9e0ff */
[----:B------:R0:W-:Y:S01]  /*e4f0*/  STL [R1+0x12e4], R3 ;  /* 0x0012e40301007387 */ /* 0x0001e20000100800 */
[----:B------:R-:W-:-:S03]  /*e500*/  IADD3.X R27, PT, PT, R17, UR77, RZ, P3, !PT ;  /* 0x0000004d111b7c10 */ /* 0x000fc60009ffe4ff */
[----:B------:R1:W-:Y:S01]  /*e510*/  STL [R1+0x1320], R2 ;  /* 0x0013200201007387 */ /* 0x0003e20000100800 */
[----:B0-----:R-:W-:-:S03]  /*e520*/  IADD3 R3, P3, PT, R26, UR23, RZ ;  /* 0x000000171a037c10 */ /* 0x001fc6000ff7e0ff */
[----:B------:R-:W-:Y:S01]  /*e530*/  STL [R1+0x12ec], R27 ;  /* 0x0012ec1b01007387 */ /* 0x000fe20000100800 */
[----:B-1----:R-:W-:-:S03]  /*e540*/  IADD3.X R2, PT, PT, R16, UR77, RZ, P2, !PT ;  /* 0x0000004d10027c10 */ /* 0x002fc600097fe4ff */
[----:B------:R0:W-:Y:S01]  /*e550*/  STL [R1+0x1328], R3 ;  /* 0x0013280301007387 */ /* 0x0001e20000100800 */
[----:B------:R-:W-:-:S03]  /*e560*/  IADD3 R25, P2, PT, R25, UR24, RZ ;  /* 0x0000001819197c10 */ /* 0x000fc6000ff5e0ff */
[----:B------:R1:W-:Y:S01]  /*e570*/  STL [R1+0x12f4], R2 ;  /* 0x0012f40201007387 */ /* 0x0003e20000100800 */
[----:B0-----:R-:W-:-:S03]  /*e580*/  IADD3.X R3, PT, PT, R15, UR77, RZ, P6, !PT ;  /* 0x0000004d0f037c10 */ /* 0x001fc6000b7fe4ff */
[----:B------:R-:W-:Y:S01]  /*e590*/  STL [R1+0x1330], R25 ;  /* 0x0013301901007387 */ /* 0x000fe20000100800 */
[----:B-1----:R-:W-:-:S03]  /*e5a0*/  IADD3 R2, P6, PT, R24, UR25, RZ ;  /* 0x0000001918027c10 */ /* 0x002fc6000ffde0ff */
[----:B------:R0:W-:Y:S01]  /*e5b0*/  STL [R1+0x12fc], R3 ;  /* 0x0012fc0301007387 */ /* 0x0001e20000100800 */
[----:B------:R-:W-:-:S03]  /*e5c0*/  IADD3.X R24, PT, PT, R14, UR77, RZ, P5, !PT ;  /* 0x0000004d0e187c10 */ /* 0x000fc6000affe4ff */
[----:B------:R1:W-:Y:S01]  /*e5d0*/  STL [R1+0x1338], R2 ;  /* 0x0013380201007387 */ /* 0x0003e20000100800 */
[----:B------:R-:W-:Y:S01]  /*e5e0*/  USHF.R.S32.HI UR19, URZ, 0x1f, UR19 ;  /* 0x0000001fff137899 */ /* 0x000fe20008011413 */
[----:B0-----:R-:W-:Y:S02]  /*e5f0*/  IADD3 R3, P5, PT, R23, UR26, RZ ;  /* 0x0000001a17037c10 */ /* 0x001fe4000ffbe0ff */
[----:B------:R-:W-:Y:S01]  /*e600*/  STL [R1+0x1304], R24 ;  /* 0x0013041801007387 */ /* 0x000fe20000100800 */
[----:B-1----:R-:W-:-:S03]  /*e610*/  IADD3.X R2, PT, PT, R13, UR77, RZ, P1, !PT ;  /* 0x0000004d0d027c10 */ /* 0x002fc60008ffe4ff */
[----:B------:R0:W-:Y:S01]  /*e620*/  STL [R1+0x1340], R3 ;  /* 0x0013400301007387 */ /* 0x0001e20000100800 */
[----:B------:R-:W-:-:S03]  /*e630*/  IADD3 R22, P1, PT, R22, UR27, RZ ;  /* 0x0000001b16167c10 */ /* 0x000fc6000ff3e0ff */
[----:B------:R1:W-:Y:S01]  /*e640*/  STL [R1+0x130c], R2 ;  /* 0x00130c0201007387 */ /* 0x0003e20000100800 */
[----:B------:R-:W-:Y:S02]  /*e650*/  IADD3.X R20, PT, PT, R20, UR19, RZ, P4, !PT ;  /* 0x0000001314147c10 */ /* 0x000fe4000a7fe4ff */
[----:B0-----:R-:W-:Y:S01]  /*e660*/  IADD3.X R3, PT, PT, R12, UR77, RZ, P0, !PT ;  /* 0x0000004d0c037c10 */ /* 0x001fe200087fe4ff */
[----:B------:R-:W-:Y:S01]  /*e670*/  STL [R1+0x1348], R22 ;  /* 0x0013481601007387 */ /* 0x000fe20000100800 */
[----:B-1----:R-:W-:-:S03]  /*e680*/  IADD3 R2, P0, PT, R21, UR28, RZ ;  /* 0x0000001c15027c10 */ /* 0x002fc6000ff1e0ff */
[----:B------:R0:W-:Y:S04]  /*e690*/  STL [R1+0x1314], R3 ;  /* 0x0013140301007387 */ /* 0x0001e80000100800 */
[----:B------:R1:W-:Y:S01]  /*e6a0*/  STL [R1+0x1350], R2 ;  /* 0x0013500201007387 */ /* 0x0003e20000100800 */
[----:B------:R-:W-:Y:S02]  /*e6b0*/  IADD3.X R17, PT, PT, R17, UR19, RZ, P2, !PT ;  /* 0x0000001311117c10 */ /* 0x000fe400097fe4ff */
[----:B0-----:R-:W-:Y:S01]  /*e6c0*/  IADD3 R3, P4, PT, R19, UR29, RZ ;  /* 0x0000001d13037c10 */ /* 0x001fe2000ff9e0ff */
[----:B------:R-:W0:Y:S01]  /*e6d0*/  S2R R29, SR_TID.X ;  /* 0x00000000001d7919 */ /* 0x000e220000002100 */
[----:B-1----:R-:W-:Y:S01]  /*e6e0*/  IADD3.X R2, PT, PT, R18, UR19, RZ, P3, !PT ;  /* 0x0000001312027c10 */ /* 0x002fe20009ffe4ff */
[----:B------:R-:W-:Y:S04]  /*e6f0*/  STL [R1+0x131c], R20 ;  /* 0x00131c1401007387 */ /* 0x000fe80000100800 */
[----:B------:R1:W-:Y:S04]  /*e700*/  STL [R1+0x1358], R3 ;  /* 0x0013580301007387 */ /* 0x0003e80000100800 */
[----:B------:R2:W-:Y:S01]  /*e710*/  STL [R1+0x1324], R2 ;  /* 0x0013240201007387 */ /* 0x0005e20000100800 */
[----:B-1----:R-:W-:-:S03]  /*e720*/  IADD3.X R3, PT, PT, R16, UR19, RZ, P6, !PT ;  /* 0x0000001310037c10 */ /* 0x002fc6000b7fe4ff */
[----:B------:R-:W-:Y:S01]  /*e730*/  STL [R1+0x132c], R17 ;  /* 0x00132c1101007387 */ /* 0x000fe20000100800 */
[----:B--2---:R-:W-:-:S03]  /*e740*/  IADD3.X R2, PT, PT, R15, UR19, RZ, P5, !PT ;  /* 0x000000130f027c10 */ /* 0x004fc6000affe4ff */
[----:B------:R1:W-:Y:S01]  /*e750*/  STL [R1+0x1334], R3 ;  /* 0x0013340301007387 */ /* 0x0003e20000100800 */
[----:B------:R-:W-:-:S03]  /*e760*/  IADD3.X R14, PT, PT, R14, UR19, RZ, P1, !PT ;  /* 0x000000130e0e7c10 */ /* 0x000fc60008ffe4ff */
[----:B------:R2:W-:Y:S01]  /*e770*/  STL [R1+0x133c], R2 ;  /* 0x00133c0201007387 */ /* 0x0005e20000100800 */
[----:B-1----:R-:W-:Y:S02]  /*e780*/  IADD3.X R3, PT, PT, R13, UR19, RZ, P0, !PT ;  /* 0x000000130d037c10 */ /* 0x002fe400087fe4ff */
[----:B--2---:R-:W-:Y:S01]  /*e790*/  IADD3.X R2, PT, PT, R12, UR19, RZ, P4, !PT ;  /* 0x000000130c027c10 */ /* 0x004fe2000a7fe4ff */
[----:B------:R1:W-:Y:S04]  /*e7a0*/  STL [R1+0x1344], R14 ;  /* 0x0013440e01007387 */ /* 0x0003e80000100800 */
[----:B------:R1:W-:Y:S04]  /*e7b0*/  STL [R1+0x1354], R2 ;  /* 0x0013540201007387 */ /* 0x0003e80000100800 */
[----:B------:R1:W-:Y:S01]  /*e7c0*/  STL [R1+0x134c], R3 ;  /* 0x00134c0301007387 */ /* 0x0003e20000100800 */
[----:B0-----:R-:W-:Y:S01]  /*e7d0*/  LOP3.LUT R29, R29, 0x1f, RZ, 0xc0, !PT ;  /* 0x0000001f1d1d7812 */ /* 0x001fe200078ec0ff */
[----:B------:R-:W-:Y:S01]  /*e7e0*/  USHF.L.U32 UR4, UR4, 0x5, URZ ;  /* 0x0000000504047899 */ /* 0x000fe200080006ff */
[----:B------:R-:W-:-:S02]  /*e7f0*/  CS2R R8, SRZ ;  /* 0x0000000000087805 */ /* 0x000fc4000001ff00 */
[----:B------:R-:W-:Y:S02]  /*e800*/  CS2R R10, SRZ ;  /* 0x00000000000a7805 */ /* 0x000fe4000001ff00 */
[----:B------:R-:W-:Y:S02]  /*e810*/  LOP3.LUT R60, R29, 0x10, RZ, 0x3c, !PT ;  /* 0x000000101d3c7812 */ /* 0x000fe400078e3cff */
[----:B------:R-:W-:Y:S02]  /*e820*/  CS2R R4, SRZ ;  /* 0x0000000000047805 */ /* 0x000fe4000001ff00 */
[----:B------:R-:W-:Y:S02]  /*e830*/  CS2R R6, SRZ ;  /* 0x0000000000067805 */ /* 0x000fe4000001ff00 */
[----:B------:R-:W-:Y:S02]  /*e840*/  CS2R R56, SRZ ;  /* 0x0000000000387805 */ /* 0x000fe4000001ff00 */
[----:B------:R-:W-:-:S02]  /*e850*/  CS2R R58, SRZ ;  /* 0x00000000003a7805 */ /* 0x000fc4000001ff00 */
[----:B------:R-:W-:Y:S02]  /*e860*/  CS2R R52, SRZ ;  /* 0x0000000000347805 */ /* 0x000fe4000001ff00 */
[----:B------:R-:W-:Y:S02]  /*e870*/  CS2R R54, SRZ ;  /* 0x0000000000367805 */ /* 0x000fe4000001ff00 */
[----:B------:R-:W-:Y:S02]  /*e880*/  CS2R R48, SRZ ;  /* 0x0000000000307805 */ /* 0x000fe4000001ff00 */
[----:B------:R-:W-:Y:S02]  /*e890*/  CS2R R50, SRZ ;  /* 0x0000000000327805 */ /* 0x000fe4000001ff00 */
[----:B------:R-:W-:Y:S02]  /*e8a0*/  CS2R R44, SRZ ;  /* 0x00000000002c7805 */ /* 0x000fe4000001ff00 */
[----:B------:R-:W-:-:S02]  /*e8b0*/  CS2R R46, SRZ ;  /* 0x00000000002e7805 */ /* 0x000fc4000001ff00 */
[----:B------:R-:W-:Y:S02]  /*e8c0*/  CS2R R40, SRZ ;  /* 0x0000000000287805 */ /* 0x000fe4000001ff00 */
[----:B------:R-:W-:Y:S01]  /*e8d0*/  CS2R R42, SRZ ;  /* 0x00000000002a7805 */ /* 0x000fe2000001ff00 */
[----:B------:R-:W-:Y:S02]  /*e8e0*/  USHF.R.S32.HI UR20, URZ, 0x5, UR20 ;  /* 0x00000005ff147899 */ /* 0x000fe40008011414 */
[----:B------:R-:W-:Y:S02]  /*e8f0*/  USHF.R.S32.HI UR48, URZ, 0x1f, UR21 ;  /* 0x0000001fff307899 */ /* 0x000fe40008011415 */
[----:B-1----:R-:W-:-:S12]  /*e900*/  USHF.R.S32.HI UR30, URZ, 0x1f, UR4 ;  /* 0x0000001fff1e7899 */ /* 0x002fd80008011404 */
.L_x_1:
[----:B-1----:R-:W2:Y:S01]  /*e910*/  LDL R13, [R1+0xb68] ;  /* 0x000b6800010d7983 */ /* 0x002ea20000100800 */
[----:B------:R-:W0:Y:S03]  /*e920*/  LDC R2, c[0x0][0x3a0] ;  /* 0x0000e800ff027b82 */ /* 0x000e260000000800 */
[----:B--2---:R1:W-:Y:S04]  /*e930*/  STL [R1+0x2018], R13 ;  /* 0x0020180d01007387 */ /* 0x0043e80000100800 */
[----:B------:R-:W2:Y:S04]  /*e940*/  LDL R12, [R1+0xb6c] ;  /* 0x000b6c00010c7983 */ /* 0x000ea80000100800 */
[----:B-1----:R-:W0:Y:S04]  /*e950*/  LDL R13, [R1+0xb70] ;  /* 0x000b7000010d7983 */ /* 0x002e280000100800 */
[----:B------:R-:W-:Y:S04]  /*e960*/  STL [R1+0x1e10], R60 ;  /* 0x001e103c01007387 */ /* 0x000fe80000100800 */
        /* <DEDUP_REMOVED lines=130> */
[----:B------:R1:W-:Y:S04]  /*f190*/  STL [R1+0x2014], R39 ;  /* 0x0020142701007387 */ /* 0x0003e80000100800 */
        /* <DEDUP_REMOVED lines=26> */
[----:B-----5:R-:W-:Y:S04]  /*f340*/  STL [R1+0x1c34], R0 ;  /* 0x001c340001007387 */ /* 0x020fe80000100800 */
        /* <DEDUP_REMOVED lines=32> */
[----:B------:R-:W-:Y:S04]  /*f550*/  STL.64 [R1+0x1a88], R54 ;  /* 0x001a883601007387 */ /* 0x000fe80000100a00 */
[----:B------:R-:W-:Y:S04]  /*f560*/  STL [R1+0x1c84], R54 ;  /* 0x001c843601007387 */ /* 0x000fe80000100800 */
[----:B------:R-:W-:Y:S04]  /*f570*/  STL [R1+0x1c80], R55 ;  /* 0x001c803701007387 */ /* 0x000fe80000100800 */
[----:B------:R-:W-:Y:S04]  /*f580*/  STL.64 [R1+0x1a80], R52 ;  /* 0x001a803401007387 */ /* 0x000fe80000100a00 */
        /* <DEDUP_REMOVED lines=10> */
[----:B------:R-:W-:Y:S01]  /*f630*/  STL [R1+0x1a60], R40 ;  /* 0x001a602801007387 */ /* 0x000fe20000100800 */
[----:B0-----:R-:W-:-:S03]  /*f640*/  IMAD R2, R13, -0x20, R2 ;  /* 0xffffffe00d027824 */ /* 0x001fc600078e0202 */
[----:B------:R-:W-:Y:S04]  /*f650*/  STL [R1+0x1a5c], R41 ;  /* 0x001a5c2901007387 */ /* 0x000fe80000100800 */
[----:B------:R-:W-:Y:S04]  /*f660*/  STL [R1+0x1a58], R42 ;  /* 0x001a582a01007387 */ /* 0x000fe80000100800 */
[----:B------:R-:W-:Y:S04]  /*f670*/  STL [R1+0x1ca0], R42 ;  /* 0x001ca02a01007387 */ /* 0x000fe80000100800 */
[----:B------:R-:W-:Y:S04]  /*f680*/  STL [R1+0x1a54], R43 ;  /* 0x001a542b01007387 */ /* 0x000fe80000100800 */
[----:B------:R-:W2:Y:S01]  /*f690*/  LDL.LU R13, [R1+0x2018] ;  /* 0x00201800010d7983 */ /* 0x000ea20000300800 */
[----:B------:R-:W-:-:S02]  /*f6a0*/  ISETP.GT.AND P0, PT, R2, RZ, PT ;  /* 0x000000ff0200720c */ /* 0x000fc40003f04270 */
[----:B-1----:R-:W-:-:S11]  /*f6b0*/  PRMT R39, RZ, 0x7610, R39 ;  /* 0x00007610ff277816 */ /* 0x002fd60000000027 */
[----:B--2---:R-:W2:Y:S04]  /*f6c0*/  @P0 LDG.E.U8 R39, desc[UR44][R12.64] ;  /* 0x0000002c0c270981 */ /* 0x004ea8000c1e1100 */
[----:B--2---:R0:W-:Y:S04]  /*f6d0*/  STL [R1+0xb2c], R39 ;  /* 0x000b2c2701007387 */ /* 0x0041e80000100800 */
[----:B0-----:R-:W2:Y:S04]  /*f6e0*/  LDL.LU R39, [R1+0x2014] ;  /* 0x0020140001277983 */ /* 0x001ea80000300800 */
[----:B------:R-:W3:Y:S04]  /*f6f0*/  LDL R12, [R1+0xb60] ;  /* 0x000b6000010c7983 */ /* 0x000ee80000100800 */
[----:B------:R-:W3:Y:S01]  /*f700*/  LDL R13, [R1+0xb64] ;  /* 0x000b6400010d7983 */ /* 0x000ee20000100800 */
[----:B------:R-:W-:-:S02]  /*f710*/  PRMT R61, RZ, 0x7610, R61 ;  /* 0x00007610ff3d7816 */ /* 0x000fc4000000003d */
[----:B---3--:R-:W-:-:S04]  /*f720*/  @P0 LOP3.LUT R13, R13, R12, RZ, 0x3c, !PT ;  /* 0x0000000c0d0d0212 */ /* 0x008fc800078e3cff */
[----:B------:R-:W-:-:S04]  /*f730*/  @P0 LOP3.LUT R12, R13, R12, RZ, 0x3c, !PT ;  /* 0x0000000c0d0c0212 */ /* 0x000fc800078e3cff */
[----:B------:R-:W-:-:S05]  /*f740*/  @P0 LOP3.LUT R13, R13, R12, RZ, 0x3c, !PT ;  /* 0x0000000c0d0d0212 */ /* 0x000fca00078e3cff */
[----:B------:R-:W3:Y:S04]  /*f750*/  @P0 LDG.E.U8 R61, desc[UR44][R12.64] ;  /* 0x0000002c0c3d0981 */ /* 0x000ee8000c1e1100 */
[----:B---3--:R0:W-:Y:S04]  /*f760*/  STL [R1+0xb28], R61 ;  /* 0x000b283d01007387 */ /* 0x0081e80000100800 */
[----:B0-----:R-:W3:Y:S04]  /*f770*/  LDL.LU R61, [R1+0x2010] ;  /* 0x00201000013d7983 */ /* 0x001ee80000300800 */
[----:B------:R-:W4:Y:S04]  /*f780*/  LDL R12, [R1+0xb58] ;  /* 0x000b5800010c7983 */ /* 0x000f280000100800 */
[----:B------:R-:W4:Y:S01]  /*f790*/  LDL R13, [R1+0xb5c] ;  /* 0x000b5c00010d7983 */ /* 0x000f220000100800 */
[----:B------:R-:W-:-:S02]  /*f7a0*/  PRMT R60, RZ, 0x7610, R60 ;  /* 0x00007610ff3c7816 */ /* 0x000fc4000000003c */
[----:B----4-:R-:W-:-:S04]  /*f7b0*/  @P0 LOP3.LUT R13, R13, R12, RZ, 0x3c, !PT ;  /* 0x0000000c0d0d0212 */ /* 0x010fc800078e3cff */
[----:B------:R-:W-:-:S04]  /*f7c0*/  @P0 LOP3.LUT R12, R13, R12, RZ, 0x3c, !PT ;  /* 0x0000000c0d0c0212 */ /* 0x000fc800078e3cff */
[----:B------:R-:W-:-:S05]  /*f7d0*/  @P0 LOP3.LUT R13, R13, R12, RZ, 0x3c, !PT ;  /* 0x0000000c0d0d0212 */ /* 0x000fca00078e3cff */
[----:B------:R-:W4:Y:S04]  /*f7e0*/  @P0 LDG.E.U8 R60, desc[UR44][R12.64] ;  /* 0x0000002c0c3c0981 */ /* 0x000f28000c1e1100 */
[----:B----4-:R0:W-:Y:S04]  /*f7f0*/  STL [R1+0xb24], R60 ;  /* 0x000b243c01007387 */ /* 0x0101e80000100800 */
[----:B0-----:R-:W4:Y:S04]  /*f800*/  LDL.LU R60, [R1+0x200c] ;  /* 0x00200c00013c7983 */ /* 0x001f280000300800 */
[----:B------:R-:W2:Y:S04]  /*f810*/  LDL R12, [R1+0xb50] ;  /* 0x000b5000010c7983 */ /* 0x000ea80000100800 */
[----:B------:R-:W2:Y:S01]  /*f820*/  LDL R13, [R1+0xb54] ;  /* 0x000b5400010d7983 */ /* 0x000ea20000100800 */
[----:B---3--:R-:W-:-:S02]  /*f830*/  PRMT R61, RZ, 0x7610, R61 ;  /* 0x00007610ff3d7816 */ /* 0x008fc4000000003d */
[----:B--2---:R-:W-:-:S04]  /*f840*/  @P0 LOP3.LUT R13, R13, R12, RZ, 0x3c, !PT ;  /* 0x0000000c0d0d0212 */ /* 0x004fc800078e3cff */
[----:B------:R-:W-:-:S04]  /*f850*/  @P0 LOP3.LUT R12, R13, R12, RZ, 0x3c, !PT ;  /* 0x0000000c0d0c0212 */ /* 0x000fc800078e3cff */
[----:B------:R-:W-:-:S05]  /*f860*/  @P0 LOP3.LUT R13, R13, R12, RZ, 0x3c, !PT ;  /* 0x0000000c0d0d0212 */ /* 0x000fca00078e3cff */
[----:B------:R-:W2:Y:S04]  /*f870*/  @P0 LDG.E.U8 R61, desc[UR44][R12.64] ;  /* 0x0000002c0c3d0981 */ /* 0x000ea8000c1e1100 */
[----:B--2---:R0:W-:Y:S04]  /*f880*/  STL [R1+0xb20], R61 ;  /* 0x000b203d01007387 */ /* 0x0041e80000100800 */
[----:B0-----:R-:W2:Y:S04]  /*f890*/  LDL.LU R61, [R1+0x2008] ;  /* 0x00200800013d7983 */ /* 0x001ea80000300800 */
[----:B------:R-:W3:Y:S04]  /*f8a0*/  LDL R12, [R1+0xb48] ;  /* 0x000b4800010c7983 */ /* 0x000ee80000100800 */
[----:B------:R-:W3:Y:S01]  /*f8b0*/  LDL R13, [R1+0xb4c] ;  /* 0x000b4c00010d7983 */ /* 0x000ee20000100800 */
[----:B----4-:R-:W-:-:S02]  /*f8c0*/  PRMT R60, RZ, 0x7610, R60 ;  /* 0x00007610ff3c7816 */ /* 0x010fc4000000003c */
        /* <DEDUP_REMOVED lines=8> */
[----:B--2---:R-:W-:-:S02]  /*f950*/  PRMT R61, RZ, 0x7610, R61 ;  /* 0x00007610ff3d7816 */ /* 0x004fc4000000003d */
[----:B----4-:R-:W-:-:S04]  /*f960*/  @P0 LOP3.LUT R13, R13, R12, RZ, 0x3c, !PT ;  /* 0x0000000c0d0d0212 */ /* 0x010fc800078e3cff */
[----:B------:R-:W-:-:S04]  /*f970*/  @P0 LOP3.LUT R12, R13, R12, RZ, 0x3c, !PT ;  /* 0x0000000c0d0c0212 */ /* 0x000fc800078e3cff */
[----:B------:R-:W-:-:S05]  /*f980*/  @P0 LOP3.LUT R13, R13, R12, RZ, 0x3c, !PT ;  /* 0x0000000c0d0d0212 */ /* 0x000fca00078e3cff */
[----:B------:R-:W2:Y:S04]  /*f990*/  @P0 LDG.E.U8 R61, desc[UR44][R12.64] ;  /* 0x0000002c0c3d0981 */ /* 0x000ea8000c1e1100 */
[----:B--2---:R0:W-:Y:S04]  /*f9a0*/  STL [R1+0xb18], R61 ;  /* 0x000b183d01007387 */ /* 0x0041e80000100800 */
[----:B0-----:R-:W2:Y:S04]  /*f9b0*/  LDL.LU R61, [R1+0x2000] ;  /* 0x00200000013d7983 */ /* 0x001ea80000300800 */
[----:B------:R-:W4:Y:S04]  /*f9c0*/  LDL R12, [R1+0xb38] ;  /* 0x000b3800010c7983 */ /* 0x000f280000100800 */
[----:B------:R-:W4:Y:S01]  /*f9d0*/  LDL R13, [R1+0xb3c] ;  /* 0x000b3c00010d7983 */ /* 0x000f220000100800 */
[----:B---3--:R-:W-:-:S02]  /*f9e0*/  PRMT R60, RZ, 0x7610, R60 ;  /* 0x00007610ff3c7816 */ /* 0x008fc4000000003c */
[----:B----4-:R-:W-:-:S04]  /*f9f0*/  @P0 LOP3.LUT R13, R13, R12, RZ, 0x3c, !PT ;  /* 0x0000000c0d0d0212 */ /* 0x010fc800078e3cff */
        /* <DEDUP_REMOVED lines=11> */
[----:B------:R-:W2:Y:S01]  /*fab0*/  @P0 LDG.E.U8 R61, desc[UR44][R12.64] ;  /* 0x0000002c0c3d0981 */ /* 0x000ea2000c1e1100 */
[----:B------:R-:W-:-:S03]  /*fac0*/  ISETP.GT.AND P1, PT, R2, 0x1, PT ;  /* 0x000000010200780c */ /* 0x000fc60003f24270 */
        /* <DEDUP_REMOVED lines=801> */
[----:B------:R0:W4:Y:S04]  /*12ce0*/  @P1 LDG.E.U8 R42, desc[UR44][R12.64] ;  /* 0x0000002c0c2a1981 */ /* 0x000128000c1e1100 */
[----:B------:R-:W0:Y:S04]  /*12cf0*/  LDL R12, [R1+0x1094] ;  /* 0x00109400010c7983 */ /* 0x000e280000100800 */
[----:B------:R-:W0:Y:S01]  /*12d00*/  LDL R13, [R1+0x1098] ;  /* 0x00109800010d7983 */ /* 0x000e220000100800 */
[----:B------:R-:W-:Y:S02]  /*12d10*/  ISETP.GT.AND P0, PT, R2, 0xc, PT ;  /* 0x0000000c0200780c */ /* 0x000fe40003f04270 */
[----:B--2---:R-:W-:-:S11]  /*12d20*/  PRMT R61, RZ, 0x7610, R61 ;  /* 0x00007610ff3d7816 */ /* 0x004fd6000000003d */
[----:B0-----:R-:W-:-:S04]  /*12d30*/  @P0 LOP3.LUT R13, R13, R12, RZ, 0x3c, !PT ;  /* 0x0000000c0d0d0212 */ /* 0x001fc800078e3cff */
[----:B------:R-:W-:-:S04]  /*12d40*/  @P0 LOP3.LUT R12, R13, R12, RZ, 0x3c, !PT ;  /* 0x0000000c0d0c0212 */ /* 0x000fc800078e3cff */
[----:B------:R-:W-:-:S05]  /*12d50*/  @P0 LOP3.LUT R13, R13, R12, RZ, 0x3c, !PT ;  /* 0x0000000c0d0d0212 */ /* 0x000fca00078e3cff */
[----:B------:R-:W2:Y:S04]  /*12d60*/  @P0 LDG.E.U8 R61, desc[UR44][R12.64] ;  /* 0x0000002c0c3d0981 */ /* 0x000ea8000c1e1100 */
[----:B----4-:R-:W-:Y:S04]  /*12d70*/  STL [R1+0x1ca4], R42 ;  /* 0x001ca42a01007387 */ /* 0x010fe80000100800 */
        /* <DEDUP_REMOVED lines=62> */
[----:B------:R-:W3:Y:S01]  /*13160*/  @P0 LDG.E.U8 R60, desc[UR44][R12.64] ;  /* 0x0000002c0c3c0981 */ /* 0x000ee2000c1e1100 */
[----:B------:R-:W-:-:S03]  /*13170*/  ISETP.GT.AND P1, PT, R2, 0xd, PT ;  /* 0x0000000d0200780c */ /* 0x000fc60003f24270 */
        /* <DEDUP_REMOVED lines=155> */
[----:B------:R-:W2:Y:S04]  /*13b30*/  LDL R12, [R1+0xfcc] ;  /* 0x000fcc00010c7983 */ /* 0x000ea80000100800 */
[----:B------:R-:W2:Y:S01]  /*13b40*/  LDL R13, [R1+0xfd0] ;  /* 0x000fd000010d7983 */ /* 0x000ea20000100800 */
[----:B------:R-:W-:-:S03]  /*13b50*/  PRMT R46, RZ, 0x7610, R46 ;  /* 0x00007610ff2e7816 */ /* 0x000fc6000000002e */
[----:B----4-:R-:W-:Y:S01]  /*13b60*/  STL [R1+0x1ca8], R45 ;  /* 0x001ca82d01007387 */ /* 0x010fe20000100800 */
[----:B--2---:R-:W-:-:S04]  /*13b70*/  @P1 LOP3.LUT R13, R13, R12, RZ, 0x3c, !PT ;  /* 0x0000000c0d0d1212 */ /* 0x004fc800078e3cff */
[----:B------:R-:W-:-:S04]  /*13b80*/  @P1 LOP3.LUT R12, R13, R12, RZ, 0x3c, !PT ;  /* 0x0000000c0d0c1212 */ /* 0x000fc800078e3cff */
[----:B------:R-:W-:-:S05]  /*13b90*/  @P1 LOP3.LUT R13, R13, R12, RZ, 0x3c, !PT ;  /* 0x0000000c0d0d1212 */ /* 0x000fca00078e3cff */
[----:B------:R-:W2:Y:S04]  /*13ba0*/  @P1 LDG.E.U8 R46, desc[UR44][R12.64] ;  /* 0x0000002c0c2e1981 */ /* 0x000ea8000c1e1100 */
[----:B------:R-:W4:Y:S04]  /*13bb0*/  LDL R12, [R1+0xfc4] ;  /* 0x000fc400010c7983 */ /* 0x000f280000100800 */
[----:B------:R-:W4:Y:S01]  /*13bc0*/  LDL R13, [R1+0xfc8] ;  /* 0x000fc800010d7983 */ /* 0x000f220000100800 */
[----:B------:R-:W-:-:S03]  /*13bd0*/  PRMT R47, RZ, 0x7610, R47 ;  /* 0x00007610ff2f7816 */ /* 0x000fc6000000002f */
[----:B--2---:R-:W-:Y:S01]  /*13be0*/  STL [R1+0x1cac], R46 ;  /* 0x001cac2e01007387 */ /* 0x004fe20000100800 */
[----:B----4-:R-:W-:-:S04]  /*13bf0*/  @P1 LOP3.LUT R13, R13, R12, RZ, 0x3c, !PT ;  /* 0x0000000c0d0d1212 */ /* 0x010fc800078e3cff */
        /* <DEDUP_REMOVED lines=42> */
[----:B------:R0:W2:Y:S04]  /*13ea0*/  @P1 LDG.E.U8 R55, desc[UR44][R12.64] ;  /* 0x0000002c0c371981 */ /* 0x0000a8000c1e1100 */
[----:B------:R-:W0:Y:S04]  /*13eb0*/  LDL R12, [R1+0xf94] ;  /* 0x000f9400010c7983 */ /* 0x000e280000100800 */
[----:B------:R-:W0:Y:S01]  /*13ec0*/  LDL R13, [R1+0xf98] ;  /* 0x000f9800010d7983 */ /* 0x000e220000100800 */
[----:B------:R-:W-:Y:S02]  /*13ed0*/  ISETP.GT.AND P0, PT, R2, 0x10, PT ;  /* 0x000000100200780c */ /* 0x000fe40003f04270 */
[----:B---3--:R-:W-:-:S11]  /*13ee0*/  PRMT R60, RZ, 0x7610, R60 ;  /* 0x00007610ff3c7816 */ /* 0x008fd6000000003c */
[----:B0-----:R-:W-:-:S04]  /*13ef0*/  @P0 LOP3.LUT R13, R13, R12, RZ, 0x3c, !PT ;  /* 0x0000000c0d0d0212 */ /* 0x001fc800078e3cff */
[----:B------:R-:W-:-:S04]  /*13f00*/  @P0 LOP3.LUT R12, R13, R12, RZ, 0x3c, !PT ;  /* 0x0000000c0d0c0212 */ /* 0x000fc800078e3cff */
[----:B------:R-:W-:-:S05]  /*13f10*/  @P0 LOP3.LUT R13, R13, R12, RZ, 0x3c, !PT ;  /* 0x0000000c0d0d0212 */ /* 0x000fca00078e3cff */
[----:B------:R-:W3:Y:S04]  /*13f20*/  @P0 LDG.E.U8 R60, desc[UR44][R12.64] ;  /* 0x0000002c0c3c0981 */ /* 0x000ee8000c1e1100 */
[----:B--2---:R-:W-:Y:S04]  /*13f30*/  STL [R1+0x1cc4], R55 ;  /* 0x001cc43701007387 */ /* 0x004fe80000100800 */
[----:B---3--:R0:W-:Y:S04]  /*13f40*/  STL [R1+0x920], R60 ;  /* 0x0009203c01007387 */ /* 0x0081e80000100800 */
        /* <DEDUP_REMOVED lines=112> */
[----:B------:R-:W-:-:S02]  /*14650*/  PRMT R38, RZ, 0x7610, R38 ;  /* 0x00007610ff267816 */ /* 0x000fc40000000026 */
[----:B--2---:R-:W-:-:S04]  /*14660*/  @P1 LOP3.LUT R13, R13, R12, RZ, 0x3c, !PT ;  /* 0x0000000c0d0d1212 */ /* 0x004fc800078e3cff */
[----:B------:R-:W-:-:S04]  /*14670*/  @P1 LOP3.LUT R12, R13, R12, RZ, 0x3c, !PT ;  /* 0x0000000c0d0c1212 */ /* 0x000fc800078e3cff */
[----:B------:R-:W-:-:S05]  /*14680*/  @P1 LOP3.LUT R13, R13, R12, RZ, 0x3c, !PT ;  /* 0x0000000c0d0d1212 */ /* 0x000fca00078e3cff */
[----:B------:R-:W2:Y:S04]  /*14690*/  @P1 LDG.E.U8 R38, desc[UR44][R12.64] ;  /* 0x0000002c0c261981 */ /* 0x000ea8000c1e1100 */
[----:B--2---:R0:W-:Y:S04]  /*146a0*/  STL [R1+0x8ec], R38 ;  /* 0x0008ec2601007387 */ /* 0x0041e80000100800 */
[----:B0-----:R-:W2:Y:S04]  /*146b0*/  LDL.LU R38, [R1+0x1e04] ;  /* 0x001e040001267983 */ /* 0x001ea80000300800 */
        /* <DEDUP_REMOVED lines=15> */
[----:B------:R-:W2:Y:S01]  /*147b0*/  @P1 LDG.E.U8 R36, desc[UR44][R12.64] ;  /* 0x0000002c0c241981 */ /* 0x000ea2000c1e1100 */
[----:B------:R-:W-:-:S03]  /*147c0*/  ISETP.GT.AND P0, PT, R2, 0x12, PT ;  /* 0x000000120200780c */ /* 0x000fc60003f04270 */
        /* <DEDUP_REMOVED lines=82> */
[----:B------:R-:W3:Y:S04]  /*14cf0*/  LDL R12, [R1+0xecc] ;  /* 0x000ecc00010c7983 */ /* 0x000ee80000100800 */
[----:B------:R-:W3:Y:S01]  /*14d00*/  LDL R13, [R1+0xed0] ;  /* 0x000ed000010d7983 */ /* 0x000ee20000100800 */
[----:B------:R-:W-:-:S03]  /*14d10*/  PRMT R58, RZ, 0x7610, R58 ;  /* 0x00007610ff3a7816 */ /* 0x000fc6000000003a */
[----:B--2---:R-:W-:Y:S01]  /*14d20*/  STL [R1+0x1cc8], R59 ;  /* 0x001cc83b01007387 */ /* 0x004fe20000100800 */
[----:B---3--:R-:W-:-:S04]  /*14d30*/  @P1 LOP3.LUT R13, R13, R12, RZ, 0x3c, !PT ;  /* 0x0000000c0d0d1212 */ /* 0x008fc800078e3cff */
        /* <DEDUP_REMOVED lines=50> */
[----:B------:R0:W2:Y:S04]  /*15060*/  @P1 LDG.E.U8 R4, desc[UR44][R12.64] ;  /* 0x0000002c0c041981 */ /* 0x0000a8000c1e1100 */
[----:B------:R-:W0:Y:S04]  /*15070*/  LDL R12, [R1+0xe94] ;  /* 0x000e9400010c7983 */ /* 0x000e280000100800 */
[----:B------:R-:W0:Y:S01]  /*15080*/  LDL R13, [R1+0xe98] ;  /* 0x000e9800010d7983 */ /* 0x000e220000100800 */
[----:B------:R-:W-:Y:S02]  /*15090*/  ISETP.GT.AND P0, PT, R2, 0x14, PT ;  /* 0x000000140200780c */ /* 0x000fe40003f04270 */
[----:B------:R-:W-:-:S11]  /*150a0*/  PRMT R27, RZ, 0x7610, R27 ;  /* 0x00007610ff1b7816 */ /* 0x000fd6000000001b */
        /* <DEDUP_REMOVED lines=77> */
[----:B------:R0:W2:Y:S04]  /*15580*/  @P1 LDG.E.U8 R57, desc[UR44][R12.64] ;  /* 0x0000002c0c391981 */ /* 0x0000a8000c1e1100 */
[----:B------:R-:W0:Y:S04]  /*15590*/  LDL R12, [R1+0xe4c] ;  /* 0x000e4c00010c7983 */ /* 0x000e280000100800 */
[----:B------:R-:W0:Y:S01]  /*155a0*/  LDL R13, [R1+0xe50] ;  /* 0x000e5000010d7983 */ /* 0x000e220000100800 */
[----:B------:R-:W-:Y:S02]  /*155b0*/  PRMT R56, RZ, 0x7610, R56 ;  /* 0x00007610ff387816 */ /* 0x000fe40000000038 */
[----:B0-----:R-:W-:-:S04]  /*155c0*/  @P1 LOP3.LUT R13, R13, R12, RZ, 0x3c, !PT ;  /* 0x0000000c0d0d1212 */ /* 0x001fc800078e3cff */
[----:B------:R-:W-:-:S04]  /*155d0*/  @P1 LOP3.LUT R12, R13, R12, RZ, 0x3c, !PT ;  /* 0x0000000c0d0c1212 */ /* 0x000fc800078e3cff */
[----:B------:R-:W-:Y:S01]  /*155e0*/  @P1 LOP3.LUT R13, R13, R12, RZ, 0x3c, !PT ;  /* 0x0000000c0d0d1212 */ /* 0x000fe200078e3cff */
[----:B--2---:R0:W-:Y:S04]  /*155f0*/  STL [R1+0x1d5c], R57 ;  /* 0x001d5c3901007387 */ /* 0x0041e80000100800 */
[----:B------:R1:W2:Y:S01]  /*15600*/  @P1 LDG.E.U8 R56, desc[UR44][R12.64] ;  /* 0x0000002c0c381981 */ /* 0x0002a2000c1e1100 */
[----:B------:R-:W-:-:S03]  /*15610*/  PRMT R19, RZ, 0x7610, R19 ;  /* 0x00007610ff137816 */ /* 0x000fc60000000013 */
[----:B0-----:R-:W2:Y:S04]  /*15620*/  LDL R57, [R1+0xe38] ;  /* 0x000e380001397983 */ /* 0x001ea80000100800 */
[----:B------:R-:W1:Y:S04]  /*15630*/  LDL R12, [R1+0xe44] ;  /* 0x000e4400010c7983 */ /* 0x000e680000100800 */
[----:B------:R-:W1:Y:S02]  /*15640*/  LDL R13, [R1+0xe48] ;  /* 0x000e4800010d7983 */ /* 0x000e640000100800 */
[----:B-1----:R-:W-:-:S04]  /*15650*/  @P1 LOP3.LUT R13, R13, R12, RZ, 0x3c, !PT ;  /* 0x0000000c0d0d1212 */ /* 0x002fc800078e3cff */
        /* <DEDUP_REMOVED lines=12> */
[----:B------:R-:W3:Y:S01]  /*15720*/  @P1 LDG.E.U8 R18, desc[UR44][R12.64] ;  /* 0x0000002c0c121981 */ /* 0x000ee2000c1e1100 */
[----:B------:R-:W-:-:S03]  /*15730*/  PRMT R17, RZ, 0x7610, R17 ;  /* 0x00007610ff117816 */ /* 0x000fc60000000011 */
[----:B---3--:R0:W-:Y:S04]  /*15740*/  STL [R1+0x870], R18 ;  /* 0x0008701201007387 */ /* 0x0081e80000100800 */
[----:B0-----:R-:W3:Y:S04]  /*15750*/  LDL.LU R18, [R1+0x1db4] ;  /* 0x001db40001127983 */ /* 0x001ee80000300800 */
[----:B------:R-:W2:Y:S01]  /*15760*/  LDL R13, [R1+0xe34] ;  /* 0x000e3400010d7983 */ /* 0x000ea20000100800 */
[----:B------:R-:W-:-:S03]  /*15770*/  @P1 IMAD.MOV.U32 R12, RZ, RZ, R57 ;  /* 0x000000ffff0c1224 */ /* 0x000fc600078e0039 */
[----:B------:R-:W3:Y:S04]  /*15780*/  LDL R57, [R1+0xe10] ;  /* 0x000e100001397983 */ /* 0x000ee80000100800 */
[----:B--2---:R-:W2:Y:S04]  /*15790*/  @P1 LDG.E.U8 R17, desc[UR44][R12.64] ;  /* 0x0000002c0c111981 */ /* 0x004ea8000c1e1100 */
        /* <DEDUP_REMOVED lines=14> */
[----:B------:R-:W-:-:S05]  /*15880*/  @P1 LOP3.LUT R13, R13, R12, RZ, 0x3c, !PT ;  /* 0x0000000c0d0d1212 */ /* 0x000fca00078e3cff */
[----:B------:R-:W3:Y:S04]  /*15890*/  @P1 LDG.E.U8 R16, desc[UR44][R12.64] ;  /* 0x0000002c0c101981 */ /* 0x000ee8000c1e1100 */
[----:B--2---:R0:W-:Y:S04]  /*158a0*/  STL [R1+0x868], R59 ;  /* 0x0008683b01007387 */ /* 0x0041e80000100800 */
[----:B0-----:R-:W2:Y:S04]  /*158b0*/  LDL R59, [R1+0xe08] ;  /* 0x000e0800013b7983 */ /* 0x001ea80000100800 */
        /* <DEDUP_REMOVED lines=19> */
[----:B------:R-:W3:Y:S01]  /*159f0*/  LDL R13, [R1+0xe0c] ;  /* 0x000e0c00010d7983 */ /* 0x000ee20000100800 */
[----:B------:R-:W-:Y:S01]  /*15a00*/  PRMT R54, RZ, 0x7610, R54 ;  /* 0x00007610ff367816 */ /* 0x000fe20000000036 */
[----:B0-----:R-:W-:Y:S02]  /*15a10*/  @P0 IMAD.MOV.U32 R12, RZ, RZ, R57 ;  /* 0x000000ffff0c0224 */ /* 0x001fe400078e0039 */
[----:B--2---:R-:W-:Y:S01]  /*15a20*/  STL [R1+0x1cfc], R55 ;  /* 0x001cfc3701007387 */ /* 0x004fe20000100800 */
[----:B------:R-:W-:-:S03]  /*15a30*/  PRMT R52, RZ, 0x7610, R52 ;  /* 0x00007610ff347816 */ /* 0x000fc60000000034 */
[----:B------:R-:W2:Y:S04]  /*15a40*/  LDL R57, [R1+0xdf0] ;  /* 0x000df00001397983 */ /* 0x000ea80000100800 */
[----:B---3--:R0:W3:Y:S04]  /*15a50*/  @P0 LDG.E.U8 R54, desc[UR44][R12.64] ;  /* 0x0000002c0c360981 */ /* 0x0080e8000c1e1100 */
[----:B------:R-:W2:Y:S01]  /*15a60*/  LDL R13, [R1+0xe04] ;  /* 0x000e0400010d7983 */ /* 0x000ea20000100800 */
[----:B0-----:R-:W-:-:S03]  /*15a70*/  @P0 IMAD.MOV.U32 R12, RZ, RZ, R59 ;  /* 0x000000ffff0c0224 */ /* 0x001fc600078e003b */
[----:B---3--:R-:W-:Y:S01]  /*15a80*/  STL [R1+0x1d00], R54 ;  /* 0x001d003601007387 */ /* 0x008fe20000100800 */
[----:B------:R-:W-:-:S03]  /*15a90*/  PRMT R51, RZ, 0x7610, R51 ;  /* 0x00007610ff337816 */ /* 0x000fc60000000033 */
[----:B------:R-:W3:Y:S04]  /*15aa0*/  LDL R59, [R1+0xde8] ;  /* 0x000de800013b7983 */ /* 0x000ee80000100800 */
[----:B--2---:R0:W2:Y:S04]  /*15ab0*/  @P0 LDG.E.U8 R52, desc[UR44][R12.64] ;  /* 0x0000002c0c340981 */ /* 0x0040a8000c1e1100 */
[----:B------:R-:W0:Y:S04]  /*15ac0*/  LDL R12, [R1+0xdfc] ;  /* 0x000dfc00010c7983 */ /* 0x000e280000100800 */
[----:B------:R-:W0:Y:S02]  /*15ad0*/  LDL R13, [R1+0xe00] ;  /* 0x000e0000010d7983 */ /* 0x000e240000100800 */
[----:B0-----:R-:W-:-:S04]  /*15ae0*/  @P0 LOP3.LUT R13, R13, R12, RZ, 0x3c, !PT ;  /* 0x0000000c0d0d0212 */ /* 0x001fc800078e3cff */
[----:B------:R-:W-:-:S04]  /*15af0*/  @P0 LOP3.LUT R12, R13, R12, RZ, 0x3c, !PT ;  /* 0x0000000c0d0c0212 */ /* 0x000fc800078e3cff */
[----:B------:R-:W-:Y:S01]  /*15b00*/  @P0 LOP3.LUT R13, R13, R12, RZ, 0x3c, !PT ;  /* 0x0000000c0d0d0212 */ /* 0x000fe200078e3cff */
[----:B--2---:R-:W-:Y:S04]  /*15b10*/  STL [R1+0x1d04], R52 ;  /* 0x001d043401007387 */ /* 0x004fe80000100800 */
[----:B------:R0:W2:Y:S04]  /*15b20*/  @P0 LDG.E.U8 R51, desc[UR44][R12.64] ;  /* 0x0000002c0c330981 */ /* 0x0000a8000c1e1100 */
[----:B------:R-:W0:Y:S04]  /*15b30*/  LDL R12, [R1+0xdf4] ;  /* 0x000df400010c7983 */ /* 0x000e280000100800 */
[----:B------:R-:W0:Y:S01]  /*15b40*/  LDL R13, [R1+0xdf8] ;  /* 0x000df800010d7983 */ /* 0x000e220000100800 */
[----:B------:R-:W-:-:S02]  /*15b50*/  PRMT R50, RZ, 0x7610, R50 ;  /* 0x00007610ff327816 */ /* 0x000fc40000000032 */
[----:B0-----:R-:W-:-:S04]  /*15b60*/  @P0 LOP3.LUT R13, R13, R12, RZ, 0x3c, !PT ;  /* 0x0000000c0d0d0212 */ /* 0x001fc800078e3cff */
[----:B------:R-:W-:-:S04]  /*15b70*/  @P0 LOP3.LUT R12, R13, R12, RZ, 0x3c, !PT ;  /* 0x0000000c0d0c0212 */ /* 0x000fc800078e3cff */
[----:B------:R-:W-:Y:S01]  /*15b80*/  @P0 LOP3.LUT R13, R13, R12, RZ, 0x3c, !PT ;  /* 0x0000000c0d0d0212 */ /* 0x000fe200078e3cff */
[----:B--2---:R-:W-:Y:S04]  /*15b90*/  STL [R1+0x1d08], R51 ;  /* 0x001d083301007387 */ /* 0x004fe80000100800 */
[----:B------:R0:W2:Y:S04]  /*15ba0*/  @P0 LDG.E.U8 R50, desc[UR44][R12.64] ;  /* 0x0000002c0c320981 */ /* 0x0000a8000c1e1100 */
[----:B------:R-:W3:Y:S01]  /*15bb0*/  LDL R13, [R1+0xdec] ;  /* 0x000dec00010d7983 */ /* 0x000ee20000100800 */
[----:B------:R-:W-:Y:S01]  /*15bc0*/  PRMT R47, RZ, 0x7610, R47 ;  /* 0x00007610ff2f7816 */ /* 0x000fe2000000002f */
[----:B0-----:R-:W-:-:S02]  /*15bd0*/  @P0 IMAD.MOV.U32 R12, RZ, RZ, R57 ;  /* 0x000000ffff0c0224 */ /* 0x001fc400078e0039 */
[----:B--2---:R0:W-:Y:S01]  /*15be0*/  STL [R1+0x1d0c], R50 ;  /* 0x001d0c3201007387 */ /* 0x0041e20000100800 */
[----:B------:R-:W-:-:S03]  /*15bf0*/  PRMT R46, RZ, 0x7610, R46 ;  /* 0x00007610ff2e7816 */ /* 0x000fc6000000002e */
[----:B------:R-:W2:Y:S04]  /*15c00*/  LDL R57, [R1+0xdd0] ;  /* 0x000dd00001397983 */ /* 0x000ea80000100800 */
[----:B---3--:R1:W3:Y:S04]  /*15c10*/  @P0 LDG.E.U8 R47, desc[UR44][R12.64] ;  /* 0x0000002c0c2f0981 */ /* 0x0082e8000c1e1100 */
[----:B------:R-:W2:Y:S01]  /*15c20*/  LDL R13, [R1+0xde4] ;  /* 0x000de400010d7983 */ /* 0x000ea20000100800 */
[----:B-1----:R-:W-:-:S03]  /*15c30*/  @P0 IMAD.MOV.U32 R12, RZ, RZ, R59 ;  /* 0x000000ffff0c0224 */ /* 0x002fc600078e003b */
[----:B---3--:R-:W-:Y:S01]  /*15c40*/  STL [R1+0x1d10], R47 ;  /* 0x001d102f01007387 */ /* 0x008fe20000100800 */
[----:B------:R-:W-:-:S03]  /*15c50*/  PRMT R45, RZ, 0x7610, R45 ;  /* 0x00007610ff2d7816 */ /* 0x000fc6000000002d */
[----:B------:R-:W3:Y:S04]  /*15c60*/  LDL R59, [R1+0xdc8] ;  /* 0x000dc800013b7983 */ /* 0x000ee80000100800 */
[----:B--2---:R1:W2:Y:S04]  /*15c70*/  @P0 LDG.E.U8 R46, desc[UR44][R12.64] ;  /* 0x0000002c0c2e0981 */ /* 0x0042a8000c1e1100 */
[----:B------:R-:W1:Y:S04]  /*15c80*/  LDL R12, [R1+0xddc] ;  /* 0x000ddc00010c7983 */ /* 0x000e680000100800 */
[----:B------:R-:W1:Y:S02]  /*15c90*/  LDL R13, [R1+0xde0] ;  /* 0x000de000010d7983 */ /* 0x000e640000100800 */
[----:B-1----:R-:W-:-:S04]  /*15ca0*/  @P0 LOP3.LUT R13, R13, R12, RZ, 0x3c, !PT ;  /* 0x0000000c0d0d0212 */ /* 0x002fc800078e3cff */
[----:B------:R-:W-:-:S04]  /*15cb0*/  @P0 LOP3.LUT R12, R13, R12, RZ, 0x3c, !PT ;  /* 0x0000000c0d0c0212 */ /* 0x000fc800078e3cff */
[----:B------:R-:W-:Y:S01]  /*15cc0*/  @P0 LOP3.LUT R13, R13, R12, RZ, 0x3c, !PT ;  /* 0x0000000c0d0d0212 */ /* 0x000fe200078e3cff */
[----:B--2---:R-:W-:Y:S04]  /*15cd0*/  STL [R1+0x1d14], R46 ;  /* 0x001d142e01007387 */ /* 0x004fe80000100800 */
[----:B------:R1:W2:Y:S04]  /*15ce0*/  @P0 LDG.E.U8 R45, desc[UR44][R12.64] ;  /* 0x0000002c0c2d0981 */ /* 0x0002a8000c1e1100 */
[----:B------:R-:W1:Y:S04]  /*15cf0*/  LDL R12, [R1+0xdd4] ;  /* 0x000dd400010c7983 */ /* 0x000e680000100800 */
[----:B------:R-:W1:Y:S01]  /*15d00*/  LDL R13, [R1+0xdd8] ;  /* 0x000dd800010d7983 */ /* 0x000e620000100800 */
[----:B------:R-:W-:-:S02]  /*15d10*/  ISETP.GT.AND P1, PT, R2, 0x17, PT ;  /* 0x000000170200780c */ /* 0x000fc40003f24270 */
[----:B------:R-:W-:-:S11]  /*15d20*/  PRMT R49, RZ, 0x7610, R49 ;  /* 0x00007610ff317816 */ /* 0x000fd60000000031 */
[----:B-1----:R-:W-:-:S04]  /*15d30*/  @P1 LOP3.LUT R13, R13, R12, RZ, 0x3c, !PT ;  /* 0x0000000c0d0d1212 */ /* 0x002fc800078e3cff */
[----:B------:R-:W-:-:S04]  /*15d40*/  @P1 LOP3.LUT R12, R13, R12, RZ, 0x3c, !PT ;  /* 0x0000000c0d0c1212 */ /* 0x000fc800078e3cff */
[----:B------:R-:W-:Y:S01]  /*15d50*/  @P1 LOP3.LUT R13, R13, R12, RZ, 0x3c, !PT ;  /* 0x0000000c0d0d1212 */ /* 0x000fe200078e3cff */
[----:B--2---:R-:W-:Y:S04]  /*15d60*/  STL [R1+0x1d18], R45 ;  /* 0x001d182d01007387 */ /* 0x004fe80000100800 */
[----:B------:R1:W2:Y:S04]  /*15d70*/  @P1 LDG.E.U8 R49, desc[UR44][R12.64] ;  /* 0x0000002c0c311981 */ /* 0x0002a8000c1e1100 */
[----:B------:R-:W3:Y:S01]  /*15d80*/  LDL R13, [R1+0xdcc] ;  /* 0x000dcc00010d7983 */ /* 0x000ee20000100800 */
[----:B------:R-:W-:Y:S01]  /*15d90*/  PRMT R48, RZ, 0x7610, R48 ;  /* 0x00007610ff307816 */ /* 0x000fe20000000030 */
[----:B-1----:R-:W-:-:S02]  /*15da0*/  @P1 IMAD.MOV.U32 R12, RZ, RZ, R57 ;  /* 0x000000ffff0c1224 */ /* 0x002fc400078e0039 */
[----:B--2---:R-:W-:Y:S01]  /*15db0*/  STL [R1+0x1ce8], R49 ;  /* 0x001ce83101007387 */ /* 0x004fe20000100800 */
        /* <DEDUP_REMOVED lines=18> */
[----:B------:R-:W-:-:S02]  /*15ee0*/  PRMT R9, RZ, 0x7610, R9 ;  /* 0x00007610ff097816 */ /* 0x000fc40000000009 */
        /* <DEDUP_REMOVED lines=28> */
[----:B0-----:R-:W-:-:S11]  /*160b0*/  PRMT R50, RZ, 0x7610, R50 ;  /* 0x00007610ff327816 */ /* 0x001fd60000000032 */
[----:B-1----:R-:W-:-:S04]  /*160c0*/  @P0 LOP3.LUT R13, R13, R12, RZ, 0x3c, !PT ;  /* 0x0000000c0d0d0212 */ /* 0x002fc800078e3cff */
[----:B------:R-:W-:-:S04]  /*160d0*/  @P0 LOP3.LUT R12, R13, R12, RZ, 0x3c, !PT ;  /* 0x0000000c0d0c0212 */ /* 0x000fc800078e3cff */
[----:B------:R-:W-:Y:S01]  /*160e0*/  @P0 LOP3.LUT R13, R13, R12, RZ, 0x3c, !PT ;  /* 0x0000000c0d0d0212 */ /* 0x000fe200078e3cff */
[----:B--2---:R-:W-:Y:S04]  /*160f0*/  STL [R1+0x1d24], R53 ;  /* 0x001d243501007387 */ /* 0x004fe80000100800 */
[----:B------:R0:W2:Y:S04]  /*16100*/  @P0 LDG.E.U8 R50, desc[UR44][R12.64] ;  /* 0x0000002c0c320981 */ /* 0x0000a8000c1e1100 */
[----:B------:R-:W3:Y:S01]  /*16110*/  LDL R13, [R1+0xd8c] ;  /* 0x000d8c00010d7983 */ /* 0x000ee20000100800 */
[----:B------:R-:W-:Y:S01]  /*16120*/  PRMT R56, RZ, 0x7610, R56 ;  /* 0x00007610ff387816 */ /* 0x000fe20000000038 */
[----:B0-----:R-:W-:-:S02]  /*16130*/  @P0 IMAD.MOV.U32 R12, RZ, RZ, R57 ;  /* 0x000000ffff0c0224 */ /* 0x001fc400078e0039 */
[----:B--2---:R-:W-:Y:S01]  /*16140*/  STL [R1+0x1d80], R50 ;  /* 0x001d803201007387 */ /* 0x004fe20000100800 */
[----:B------:R-:W-:-:S03]  /*16150*/  PRMT R14, RZ, 0x7610, R14 ;  /* 0x00007610ff0e7816 */ /* 0x000fc6000000000e */
[----:B------:R-:W2:Y:S04]  /*16160*/  LDL R57, [R1+0xd64] ;  /* 0x000d640001397983 */ /* 0x000ea80000100800 */
[----:B---3--:R0:W3:Y:S04]  /*16170*/  @P0 LDG.E.U8 R56, desc[UR44][R12.64] ;  /* 0x0000002c0c380981 */ /* 0x0080e8000c1e1100 */
[----:B------:R-:W0:Y:S04]  /*16180*/  LDL R12, [R1+0xd84] ;  /* 0x000d8400010c7983 */ /* 0x000e280000100800 */
[----:B------:R-:W0:Y:S02]  /*16190*/  LDL R13, [R1+0xd88] ;  /* 0x000d8800010d7983 */ /* 0x000e240000100800 */
[----:B0-----:R-:W-:-:S04]  /*161a0*/  @P0 LOP3.LUT R13, R13, R12, RZ, 0x3c, !PT ;  /* 0x0000000c0d0d0212 */ /* 0x001fc800078e3cff */
[----:B------:R-:W-:-:S04]  /*161b0*/  @P0 LOP3.LUT R12, R13, R12, RZ, 0x3c, !PT ;  /* 0x0000000c0d0c0212 */ /* 0x000fc800078e3cff */
[----:B------:R-:W-:-:S05]  /*161c0*/  @P0 LOP3.LUT R13, R13, R12, RZ, 0x3c, !PT ;  /* 0x0000000c0d0d0212 */ /* 0x000fca00078e3cff */
[----:B------:R-:W2:Y:S04]  /*161d0*/  @P0 LDG.E.U8 R14, desc[UR44][R12.64] ;  /* 0x0000002c0c0e0981 */ /* 0x000ea8000c1e1100 */
[----:B---3--:R0:W-:Y:S04]  /*161e0*/  STL [R1+0x818], R56 ;  /* 0x0008183801007387 */ /* 0x0081e80000100800 */
[----:B0-----:R-:W3:Y:S04]  /*161f0*/  LDL R56, [R1+0xd68] ;  /* 0x000d680001387983 */ /* 0x001ee80000100800 */
[----:B--2---:R0:W-:Y:S04]  /*16200*/  STL [R1+0x814], R14 ;  /* 0x0008140e01007387 */ /* 0x0041e80000100800 */
[----:B0-----:R-:W2:Y:S04]  /*16210*/  LDL.LU R14, [R1+0x1da4] ;  /* 0x001da400010e7983 */ /* 0x001ea80000300800 */
[----:B------:R-:W2:Y:S01]  /*16220*/  LDL R13, [R1+0xd7c] ;  /* 0x000d7c00010d7983 */ /* 0x000ea20000100800 */
[----:B------:R-:W-:Y:S01]  /*16230*/  PRMT R41, RZ, 0x7610, R41 ;  /* 0x00007610ff297816 */ /* 0x000fe20000000029 */
[----:B------:R-:W-:Y:S01]  /*16240*/  @P0 IMAD.MOV.U32 R12, RZ, RZ, R59 ;  /* 0x000000ffff0c0224 */ /* 0x000fe200078e003b */
[----:B------:R-:W-:Y:S01]  /*16250*/  PRMT R3, RZ, 0x7610, R3 ;  /* 0x00007610ff037816 */ /* 0x000fe20000000003 */
[----:B------:R-:W3:Y:S04]  /*16260*/  LDL R59, [R1+0xd5c] ;  /* 0x000d5c00013b7983 */ /* 0x000ee80000100800 */
[----:B--2---:R0:W2:Y:S04]  /*16270*/  @P0 LDG.E.U8 R41, desc[UR44][R12.64] ;  /* 0x0000002c0c290981 */ /* 0x0040a8000c1e1100 */
[----:B------:R-:W0:Y:S04]  /*16280*/  LDL R12, [R1+0xd74] ;  /* 0x000d7400010c7983 */ /* 0x000e280000100800 */
[----:B------:R-:W0:Y:S02]  /*16290*/  LDL R13, [R1+0xd78] ;  /* 0x000d7800010d7983 */ /* 0x000e240000100800 */
        /* <DEDUP_REMOVED lines=11> */
[----:B------:R-:W-:Y:S02]  /*16350*/  PRMT R58, RZ, 0x7610, R58 ;  /* 0x00007610ff3a7816 */ /* 0x000fe4000000003a */
[----:B--2---:R-:W-:-:S04]  /*16360*/  @P0 LOP3.LUT R13, R13, R12, RZ, 0x3c, !PT ;  /* 0x0000000c0d0d0212 */ /* 0x004fc800078e3cff */
[----:B------:R-:W-:-:S04]  /*16370*/  @P0 LOP3.LUT R12, R13, R12, RZ, 0x3c, !PT ;  /* 0x0000000c0d0c0212 */ /* 0x000fc800078e3cff */
[----:B------:R-:W-:-:S05]  /*16380*/  @P0 LOP3.LUT R13, R13, R12, RZ, 0x3c, !PT ;  /* 0x0000000c0d0d0212 */ /* 0x000fca00078e3cff */
[----:B------:R0:W2:Y:S02]  /*16390*/  @P0 LDG.E.U8 R50, desc[UR44][R12.64] ;  /* 0x0000002c0c320981 */ /* 0x0000a4000c1e1100 */
[----:B0-----:R-:W-:Y:S02]  /*163a0*/  @P0 IMAD.MOV.U32 R12, RZ, RZ, R56 ;  /* 0x000000ffff0c0224 */ /* 0x001fe400078e0038 */
[----:B------:R-:W-:-:S05]  /*163b0*/  @P0 IMAD.MOV.U32 R13, RZ, RZ, R57 ;  /* 0x000000ffff0d0224 */ /* 0x000fca00078e0039 */
[----:B------:R0:W3:Y:S01]  /*163c0*/  @P0 LDG.E.U8 R58, desc[UR44][R12.64] ;  /* 0x0000002c0c3a0981 */ /* 0x0000e2000c1e1100 */
[----:B------:R-:W-:Y:S01]  /*163d0*/  PRMT R55, RZ, 0x7610, R55 ;  /* 0x00007610ff377816 */ /* 0x000fe20000000037 */
[----:B0-----:R-:W-:Y:S02]  /*163e0*/  @P0 IMAD.MOV.U32 R12, RZ, RZ, R41 ;  /* 0x000000ffff0c0224 */ /* 0x001fe400078e0029 */
[----:B------:R-:W-:-:S05]  /*163f0*/  @P0 IMAD.MOV.U32 R13, RZ, RZ, R59 ;  /* 0x000000ffff0d0224 */ /* 0x000fca00078e003b */
[----:B------:R0:W4:Y:S04]  /*16400*/  @P0 LDG.E.U8 R55, desc[UR44][R12.64] ;  /* 0x0000002c0c370981 */ /* 0x000128000c1e1100 */
[----:B--2---:R1:W-:Y:S04]  /*16410*/  STL [R1+0x808], R50 ;  /* 0x0008083201007387 */ /* 0x0043e80000100800 */
[----:B------:R-:W2:Y:S04]  /*16420*/  LDL R57, [R1+0xd44] ;  /* 0x000d440001397983 */ /* 0x000ea80000100800 */
[----:B------:R-:W2:Y:S04]  /*16430*/  LDL R56, [R1+0xd48] ;  /* 0x000d480001387983 */ /* 0x000ea80000100800 */
[----:B-1----:R-:W2:Y:S04]  /*16440*/  LDL R50, [R1+0xd50] ;  /* 0x000d500001327983 */ /* 0x002ea80000100800 */
[----:B---3--:R1:W-:Y:S04]  /*16450*/  STL [R1+0x1d84], R58 ;  /* 0x001d843a01007387 */ /* 0x0083e80000100800 */
[----:B------:R-:W0:Y:S04]  /*16460*/  LDL R12, [R1+0xd54] ;  /* 0x000d5400010c7983 */ /* 0x000e280000100800 */
[----:B------:R-:W0:Y:S01]  /*16470*/  LDL R13, [R1+0xd58] ;  /* 0x000d5800010d7983 */ /* 0x000e220000100800 */
[----:B------:R-:W-:-:S02]  /*16480*/  ISETP.GT.AND P1, PT, R2, 0x19, PT ;  /* 0x000000190200780c */ /* 0x000fc40003f24270 */
[----:B------:R-:W-:Y:S02]  /*16490*/  PRMT R60, RZ, 0x7610, R60 ;  /* 0x00007610ff3c7816 */ /* 0x000fe4000000003c */
[----:B------:R-:W-:Y:S01]  /*164a0*/  PRMT R53, RZ, 0x7610, R53 ;  /* 0x00007610ff357816 */ /* 0x000fe20000000035 */
[----:B------:R-:W3:Y:S04]  /*164b0*/  LDL R59, [R1+0xd3c] ;  /* 0x000d3c00013b7983 */ /* 0x000ee80000100800 */
[----:B------:R-:W2:Y:S04]  /*164c0*/  LDL R41, [R1+0xd40] ;  /* 0x000d400001297983 */ /* 0x000ea80000100800 */
[----:B-1----:R-:W2:Y:S01]  /*164d0*/  LDL R58, [R1+0xd4c] ;  /* 0x000d4c00013a7983 */ /* 0x002ea20000100800 */
[----:B0-----:R-:W-:-:S04]  /*164e0*/  @P1 LOP3.LUT R13, R13, R12, RZ, 0x3c, !PT ;  /* 0x0000000c0d0d1212 */ /* 0x001fc800078e3cff */
[----:B------:R-:W-:-:S04]  /*164f0*/  @P1 LOP3.LUT R12, R13, R12, RZ, 0x3c, !PT ;  /* 0x0000000c0d0c1212 */ /* 0x000fc800078e3cff */
[----:B------:R-:W-:-:S05]  /*16500*/  @P1 LOP3.LUT R13, R13, R12, RZ, 0x3c, !PT ;  /* 0x0000000c0d0d1212 */ /* 0x000fca00078e3cff */
[----:B------:R2:W3:Y:S02]  /*16510*/  @P1 LDG.E.U8 R60, desc[UR44][R12.64] ;  /* 0x0000002c0c3c1981 */ /* 0x0004e4000c1e1100 */
[----:B--2---:R-:W-:Y:S02]  /*16520*/  @P1 IMAD.MOV.U32 R12, RZ, RZ, R50 ;  /* 0x000000ffff0c1224 */ /* 0x004fe400078e0032 */
[----:B------:R-:W-:-:S05]  /*16530*/  @P1 IMAD.MOV.U32 R13, RZ, RZ, R58 ;  /* 0x000000ffff0d1224 */ /* 0x000fca00078e003a */
[----:B------:R0:W2:Y:S04]  /*16540*/  @P1 LDG.E.U8 R53, desc[UR44][R12.64] ;  /* 0x0000002c0c351981 */ /* 0x0000a8000c1e1100 */
[----:B----4-:R1:W-:Y:S01]  /*16550*/  STL [R1+0x1d88], R55 ;  /* 0x001d883701007387 */ /* 0x0103e20000100800 */
[----:B------:R-:W-:Y:S01]  /*16560*/  PRMT R49, RZ, 0x7610, R49 ;  /* 0x00007610ff317816 */ /* 0x000fe20000000031 */
[----:B0-----:R-:W-:Y:S02]  /*16570*/  @P1 IMAD.MOV.U32 R12, RZ, RZ, R56 ;  /* 0x000000ffff0c1224 */ /* 0x001fe400078e0038 */
[----:B------:R-:W-:-:S05]  /*16580*/  @P1 IMAD.MOV.U32 R13, RZ, RZ, R57 ;  /* 0x000000ffff0d1224 */ /* 0x000fca00078e0039 */
[----:B------:R0:W4:Y:S01]  /*16590*/  @P1 LDG.E.U8 R49, desc[UR44][R12.64] ;  /* 0x0000002c0c311981 */ /* 0x000122000c1e1100 */
[----:B------:R-:W-:Y:S01]  /*165a0*/  PRMT R48, RZ, 0x7610, R48 ;  /* 0x00007610ff307816 */ /* 0x000fe20000000030 */
[----:B0-----:R-:W-:Y:S02]  /*165b0*/  @P1 IMAD.MOV.U32 R12, RZ, RZ, R41 ;  /* 0x000000ffff0c1224 */ /* 0x001fe400078e0029 */
[----:B---3--:R-:W-:-:S05]  /*165c0*/  @P1 IMAD.MOV.U32 R13, RZ, RZ, R59 ;  /* 0x000000ffff0d1224 */ /* 0x008fca00078e003b */
[----:B------:R-:W3:Y:S04]  /*165d0*/  @P1 LDG.E.U8 R48, desc[UR44][R12.64] ;  /* 0x0000002c0c301981 */ /* 0x000ee8000c1e1100 */
[----:B------:R-:W-:Y:S04]  /*165e0*/  STL [R1+0x1d64], R60 ;  /* 0x001d643c01007387 */ /* 0x000fe80000100800 */
[----:B------:R-:W3:Y:S04]  /*165f0*/  LDL R58, [R1+0xd34] ;  /* 0x000d3400013a7983 */ /* 0x000ee80000100800 */
[----:B------:R-:W3:Y:S04]  /*16600*/  LDL R50, [R1+0xd38] ;  /* 0x000d380001327983 */ /* 0x000ee80000100800 */
[----:B--2---:R0:W-:Y:S04]  /*16610*/  STL [R1+0x1d68], R53 ;  /* 0x001d683501007387 */ /* 0x0041e80000100800 */
[----:B------:R-:W2:Y:S04]  /*16620*/  LDL R57, [R1+0xd2c] ;  /* 0x000d2c0001397983 */ /* 0x000ea80000100800 */
[----:B------:R-:W2:Y:S01]  /*16630*/  LDL R56, [R1+0xd30] ;  /* 0x000d300001387983 */ /* 0x000ea20000100800 */
[----:B------:R-:W-:-:S02]  /*16640*/  PRMT R47, RZ, 0x7610, R47 ;  /* 0x00007610ff2f7816 */ /* 0x000fc4000000002f */
[----:B------:R-:W-:Y:S01]  /*16650*/  PRMT R46, RZ, 0x7610, R46 ;  /* 0x00007610ff2e7816 */ /* 0x000fe2000000002e */
[----:B----4-:R4:W-:Y:S04]  /*16660*/  STL [R1+0x1d6c], R49 ;  /* 0x001d6c3101007387 */ /* 0x0109e80000100800 */
[----:B-1----:R-:W4:Y:S04]  /*16670*/  LDL R55, [R1+0xd24] ;  /* 0x000d240001377983 */ /* 0x002f280000100800 */
[----:B------:R-:W4:Y:S04]  /*16680*/  LDL R41, [R1+0xd28] ;  /* 0x000d280001297983 */ /* 0x000f280000100800 */
[----:B---3--:R-:W-:Y:S04]  /*16690*/  STL [R1+0x1d70], R48 ;  /* 0x001d703001007387 */ /* 0x008fe80000100800 */
[----:B0-----:R-:W3:Y:S01]  /*166a0*/  LDL R53, [R1+0xd1c] ;  /* 0x000d1c0001357983 */ /* 0x001ee20000100800 */
[----:B------:R-:W-:-:S02]  /*166b0*/  @P1 IMAD.MOV.U32 R13, RZ, RZ, R58 ;  /* 0x000000ffff0d1224 */ /* 0x000fc400078e003a */
[----:B------:R-:W-:Y:S02]  /*166c0*/  @P1 IMAD.MOV.U32 R12, RZ, RZ, R50 ;  /* 0x000000ffff0c1224 */ /* 0x000fe400078e0032 */
[----:B------:R-:W3:Y:S04]  /*166d0*/  LDL R50, [R1+0xd20] ;  /* 0x000d200001327983 */ /* 0x000ee80000100800 */
[----:B------:R2:W3:Y:S02]  /*166e0*/  @P1 LDG.E.U8 R47, desc[UR44][R12.64] ;  /* 0x0000002c0c2f1981 */ /* 0x0004e4000c1e1100 */
[----:B--2---:R-:W-:Y:S02]  /*166f0*/  @P1 IMAD.MOV.U32 R13, RZ, RZ, R57 ;  /* 0x000000ffff0d1224 */ /* 0x004fe400078e0039 */
[----:B------:R-:W-:-:S05]  /*16700*/  @P1 IMAD.MOV.U32 R12, RZ, RZ, R56 ;  /* 0x000000ffff0c1224 */ /* 0x000fca00078e0038 */
[----:B------:R4:W2:Y:S01]  /*16710*/  @P1 LDG.E.U8 R46, desc[UR44][R12.64] ;  /* 0x0000002c0c2e1981 */ /* 0x0008a2000c1e1100 */
[----:B------:R-:W-:Y:S01]  /*16720*/  PRMT R45, RZ, 0x7610, R45 ;  /* 0x00007610ff2d7816 */ /* 0x000fe2000000002d */
[----:B----4-:R-:W-:Y:S02]  /*16730*/  @P1 IMAD.MOV.U32 R13, RZ, RZ, R55 ;  /* 0x000000ffff0d1224 */ /* 0x010fe400078e0037 */
[----:B------:R-:W-:-:S05]  /*16740*/  @P1 IMAD.MOV.U32 R12, RZ, RZ, R41 ;  /* 0x000000ffff0c1224 */ /* 0x000fca00078e0029 */
[----:B------:R3:W4:Y:S01]  /*16750*/  @P1 LDG.E.U8 R45, desc[UR44][R12.64] ;  /* 0x0000002c0c2d1981 */ /* 0x000722000c1e1100 */
[----:B------:R-:W-:Y:S01]  /*16760*/  PRMT R8, RZ, 0x7610, R8 ;  /* 0x00007610ff087816 */ /* 0x000fe20000000008 */
[----:B---3--:R-:W-:Y:S02]  /*16770*/  @P1 IMAD.MOV.U32 R13, RZ, RZ, R53 ;  /* 0x000000ffff0d1224 */ /* 0x008fe400078e0035 */
[----:B------:R-:W-:Y:S04]  /*16780*/  STL [R1+0x1d74], R47 ;  /* 0x001d742f01007387 */ /* 0x000fe80000100800 */
[----:B------:R-:W3:Y:S04]  /*16790*/  LDL R58, [R1+0xd14] ;  /* 0x000d1400013a7983 */ /* 0x000ee80000100800 */
[----:B------:R-:W3:Y:S04]  /*167a0*/  LDL R49, [R1+0xd18] ;  /* 0x000d180001317983 */ /* 0x000ee80000100800 */
[----:B--2---:R-:W-:Y:S04]  /*167b0*/  STL [R1+0x1d78], R46 ;  /* 0x001d782e01007387 */ /* 0x004fe80000100800 */
[----:B------:R-:W2:Y:S04]  /*167c0*/  LDL R57, [R1+0xd0c] ;  /* 0x000d0c0001397983 */ /* 0x000ea80000100800 */
[----:B------:R-:W2:Y:S01]  /*167d0*/  LDL R56, [R1+0xd10] ;  /* 0x000d100001387983 */ /* 0x000ea20000100800 */
[----:B------:R-:W-:Y:S01]  /*167e0*/  @P1 IMAD.MOV.U32 R12, RZ, RZ, R50 ;  /* 0x000000ffff0c1224 */ /* 0x000fe200078e0032 */
[----:B------:R-:W-:-:S02]  /*167f0*/  ISETP.GT.AND P0, PT, R2, 0x1a, PT ;  /* 0x0000001a0200780c */ /* 0x000fc40003f04270 */
[----:B------:R-:W-:Y:S01]  /*16800*/  PRMT R42, RZ, 0x7610, R42 ;  /* 0x00007610ff2a7816 */ /* 0x000fe2000000002a */
[----:B------:R-:W2:Y:S04]  /*16810*/  LDL R55, [R1+0xc94] ;  /* 0x000c940001377983 */ /* 0x000ea80000100800 */
[----:B------:R3:W2:Y:S04]  /*16820*/  @P1 LDG.E.U8 R8, desc[UR44][R12.64] ;  /* 0x0000002c0c081981 */ /* 0x0006a8000c1e1100 */
[----:B------:R-:W2:Y:S01]  /*16830*/  LDL R41, [R1+0xc98] ;  /* 0x000c980001297983 */ /* 0x000ea20000100800 */
[----:B------:R-:W-:-:S03]  /*16840*/  PRMT R11, RZ, 0x7610, R11 ;  /* 0x00007610ff0b7816 */ /* 0x000fc6000000000b */
[----:B----4-:R-:W-:Y:S04]  /*16850*/  STL [R1+0x1d7c], R45 ;  /* 0x001d7c2d01007387 */ /* 0x010fe80000100800 */
[----:B------:R-:W4:Y:S04]  /*16860*/  LDL R53, [R1+0xc8c] ;  /* 0x000c8c0001357983 */ /* 0x000f280000100800 */
[----:B------:R-:W4:Y:S01]  /*16870*/  LDL R50, [R1+0xc90] ;  /* 0x000c900001327983 */ /* 0x000f220000100800 */
[----:B---3--:R-:W-:Y:S02]  /*16880*/  @P0 IMAD.MOV.U32 R13, RZ, RZ, R58 ;  /* 0x000000ffff0d0224 */ /* 0x008fe400078e003a */
[----:B------:R-:W-:-:S05]  /*16890*/  @P0 IMAD.MOV.U32 R12, RZ, RZ, R49 ;  /* 0x000000ffff0c0224 */ /* 0x000fca00078e0031 */
[----:B------:R2:W3:Y:S02]  /*168a0*/  @P0 LDG.E.U8 R42, desc[UR44][R12.64] ;  /* 0x0000002c0c2a0981 */ /* 0x0004e4000c1e1100 */
[----:B--2---:R-:W-:Y:S02]  /*168b0*/  @P0 IMAD.MOV.U32 R13, RZ, RZ, R57 ;  /* 0x000000ffff0d0224 */ /* 0x004fe400078e0039 */
[----:B------:R-:W-:-:S05]  /*168c0*/  @P0 IMAD.MOV.U32 R12, RZ, RZ, R56 ;  /* 0x000000ffff0c0224 */ /* 0x000fca00078e0038 */
[----:B------:R0:W2:Y:S04]  /*168d0*/  @P0 LDG.E.U8 R11, desc[UR44][R12.64] ;  /* 0x0000002c0c0b0981 */ /* 0x0000a8000c1e1100 */
[----:B------:R1:W-:Y:S04]  /*168e0*/  STL [R1+0x1d8c], R8 ;  /* 0x001d8c0801007387 */ /* 0x0003e80000100800 */
[----:B------:R-:W2:Y:S04]  /*168f0*/  LDL R49, [R1+0xc84] ;  /* 0x000c840001317983 */ /* 0x000ea80000100800 */
[----:B-1----:R-:W2:Y:S01]  /*16900*/  LDL R8, [R1+0xc88] ;  /* 0x000c880001087983 */ /* 0x002ea20000100800 */
[----:B------:R-:W-:-:S02]  /*16910*/  ISETP.GT.AND P2, PT, R2, 0x1c, PT ;  /* 0x0000001c0200780c */ /* 0x000fc40003f44270 */
[----:B------:R-:W-:Y:S02]  /*16920*/  PRMT R54, RZ, 0x7610, R54 ;  /* 0x00007610ff367816 */ /* 0x000fe40000000036 */
[----:B------:R-:W-:-:S09]  /*16930*/  PRMT R52, RZ, 0x7610, R52 ;  /* 0x00007610ff347816 */ /* 0x000fd20000000034 */
[----:B0-----:R-:W-:Y:S02]  /*16940*/  @P2 IMAD.MOV.U32 R12, RZ, RZ, R41 ;  /* 0x000000ffff0c2224 */ /* 0x001fe400078e0029 */
[----:B------:R-:W-:-:S05]  /*16950*/  @P2 IMAD.MOV.U32 R13, RZ, RZ, R55 ;  /* 0x000000ffff0d2224 */ /* 0x000fca00078e0037 */
[----:B------:R4:W2:Y:S02]  /*16960*/  @P2 LDG.E.U8 R54, desc[UR44][R12.64] ;  /* 0x0000002c0c362981 */ /* 0x0008a4000c1e1100 */
[----:B----4-:R-:W-:Y:S02]  /*16970*/  @P2 IMAD.MOV.U32 R12, RZ, RZ, R50 ;  /* 0x000000ffff0c2224 */ /* 0x010fe400078e0032 */
[----:B------:R-:W-:-:S05]  /*16980*/  @P2 IMAD.MOV.U32 R13, RZ, RZ, R53 ;  /* 0x000000ffff0d2224 */ /* 0x000fca00078e0035 */
[----:B------:R0:W4:Y:S01]  /*16990*/  @P2 LDG.E.U8 R52, desc[UR44][R12.64] ;  /* 0x0000002c0c342981 */ /* 0x000122000c1e1100 */
[----:B------:R-:W-:-:S03]  /*169a0*/  PRMT R51, RZ, 0x7610, R51 ;  /* 0x00007610ff337816 */ /* 0x000fc60000000033 */
[----:B---3--:R-:W-:Y:S04]  /*169b0*/  STL [R1+0x1d28], R42 ;  /* 0x001d282a01007387 */ /* 0x008fe80000100800 */
[----:B--2---:R1:W-:Y:S04]  /*169c0*/  STL [R1+0x1d2c], R11 ;  /* 0x001d2c0b01007387 */ /* 0x0043e80000100800 */
[----:B------:R-:W2:Y:S04]  /*169d0*/  LDL R41, [R1+0xc7c] ;  /* 0x000c7c0001297983 */ /* 0x000ea80000100800 */
[----:B-1----:R-:W3:Y:S01]  /*169e0*/  LDL R11, [R1+0xc80] ;  /* 0x000c8000010b7983 */ /* 0x002ee20000100800 */
[----:B0-----:R-:W-:-:S02]  /*169f0*/  @P2 IMAD.MOV.U32 R12, RZ, RZ, R8 ;  /* 0x000000ffff0c2224 */ /* 0x001fc400078e0008 */
[----:B------:R-:W-:-:S05]  /*16a00*/  @P2 IMAD.MOV.U32 R13, RZ, RZ, R49 ;  /* 0x000000ffff0d2224 */ /* 0x000fca00078e0031 */
[----:B------:R2:W3:Y:S01]  /*16a10*/  @P2 LDG.E.U8 R51, desc[UR44][R12.64] ;  /* 0x0000002c0c332981 */ /* 0x0004e2000c1e1100 */
[----:B------:R-:W-:-:S03]  /*16a20*/  PRMT R0, RZ, 0x7610, R0 ;  /* 0x00007610ff007816 */ /* 0x000fc60000000000 */
[----:B------:R0:W-:Y:S04]  /*16a30*/  STL [R1+0x1d90], R54 ;  /* 0x001d903601007387 */ /* 0x0001e80000100800 */
[----:B------:R-:W3:Y:S04]  /*16a40*/  LDL R55, [R1+0xc74] ;  /* 0x000c740001377983 */ /* 0x000ee80000100800 */
[----:B0-----:R-:W3:Y:S04]  /*16a50*/  LDL R54, [R1+0xc78] ;  /* 0x000c780001367983 */ /* 0x001ee80000100800 */
[----:B----4-:R0:W-:Y:S04]  /*16a60*/  STL [R1+0x1d94], R52 ;  /* 0x001d943401007387 */ /* 0x0101e80000100800 */
[----:B------:R-:W4:Y:S04]  /*16a70*/  LDL R42, [R1+0xc6c] ;  /* 0x000c6c00012a7983 */ /* 0x000f280000100800 */
[----:B------:R-:W4:Y:S04]  /*16a80*/  LDL R8, [R1+0xc70] ;  /* 0x000c700001087983 */ /* 0x000f280000100800 */
[----:B------:R-:W4:Y:S04]  /*16a90*/  LDL R53, [R1+0xc64] ;  /* 0x000c640001357983 */ /* 0x000f280000100800 */
[----:B0-----:R-:W4:Y:S01]  /*16aa0*/  LDL R52, [R1+0xc68] ;  /* 0x000c680001347983 */ /* 0x001f220000100800 */
[----:B--2---:R-:W-:-:S02]  /*16ab0*/  @P2 IMAD.MOV.U32 R13, RZ, RZ, R41 ;  /* 0x000000ffff0d2224 */ /* 0x004fc400078e0029 */
[----:B---3--:R-:W-:-:S05]  /*16ac0*/  @P2 IMAD.MOV.U32 R12, RZ, RZ, R11 ;  /* 0x000000ffff0c2224 */ /* 0x008fca00078e000b */
[----:B------:R0:W2:Y:S04]  /*16ad0*/  @P2 LDG.E.U8 R0, desc[UR44][R12.64] ;  /* 0x0000002c0c002981 */ /* 0x0000a8000c1e1100 */
[----:B------:R1:W-:Y:S04]  /*16ae0*/  STL [R1+0x1d98], R51 ;  /* 0x001d983301007387 */ /* 0x0003e80000100800 */
[----:B------:R-:W3:Y:S04]  /*16af0*/  LDL R41, [R1+0xc5c] ;  /* 0x000c5c0001297983 */ /* 0x000ee80000100800 */
[----:B------:R-:W3:Y:S04]  /*16b00*/  LDL R11, [R1+0xc60] ;  /* 0x000c6000010b7983 */ /* 0x000ee80000100800 */
[----:B------:R-:W3:Y:S04]  /*16b10*/  LDL R50, [R1+0xd04] ;  /* 0x000d040001327983 */ /* 0x000ee80000100800 */
[----:B------:R-:W3:Y:S01]  /*16b20*/  LDL R49, [R1+0xd08] ;  /* 0x000d080001317983 */ /* 0x000ee20000100800 */
[----:B------:R-:W-:Y:S01]  /*16b30*/  PRMT R45, RZ, 0x7610, R45 ;  /* 0x00007610ff2d7816 */ /* 0x000fe2000000002d */
[----:B0-----:R-:W-:-:S02]  /*16b40*/  @P2 IMAD.MOV.U32 R13, RZ, RZ, R55 ;  /* 0x000000ffff0d2224 */ /* 0x001fc400078e0037 */
[----:B------:R-:W-:-:S05]  /*16b50*/  @P2 IMAD.MOV.U32 R12, RZ, RZ, R54 ;  /* 0x000000ffff0c2224 */ /* 0x000fca00078e0036 */
[----:B------:R4:W3:Y:S01]  /*16b60*/  @P2 LDG.E.U8 R45, desc[UR44][R12.64] ;  /* 0x0000002c0c2d2981 */ /* 0x0008e2000c1e1100 */
[----:B------:R-:W-:Y:S01]  /*16b70*/  PRMT R46, RZ, 0x7610, R46 ;  /* 0x00007610ff2e7816 */ /* 0x000fe2000000002e */
[----:B----4-:R-:W-:Y:S02]  /*16b80*/  @P2 IMAD.MOV.U32 R12, RZ, RZ, R8 ;  /* 0x000000ffff0c2224 */ /* 0x010fe400078e0008 */
[----:B------:R-:W-:Y:S01]  /*16b90*/  @P2 IMAD.MOV.U32 R13, RZ, RZ, R42 ;  /* 0x000000ffff0d2224 */ /* 0x000fe200078e002a */
[----:B------:R-:W-:-:S04]  /*16ba0*/  PRMT R47, RZ, 0x7610, R47 ;  /* 0x00007610ff2f7816 */ /* 0x000fc8000000002f */
[----:B------:R0:W4:Y:S01]  /*16bb0*/  @P2 LDG.E.U8 R46, desc[UR44][R12.64] ;  /* 0x0000002c0c2e2981 */ /* 0x000122000c1e1100 */
[----:B------:R-:W-:Y:S01]  /*16bc0*/  PRMT R48, RZ, 0x7610, R48 ;  /* 0x00007610ff307816 */ /* 0x000fe20000000030 */
[----:B0-----:R-:W-:Y:S02]  /*16bd0*/  @P2 IMAD.MOV.U32 R12, RZ, RZ, R52 ;  /* 0x000000ffff0c2224 */ /* 0x001fe400078e0034 */
[----:B------:R-:W-:-:S05]  /*16be0*/  @P2 IMAD.MOV.U32 R13, RZ, RZ, R53 ;  /* 0x000000ffff0d2224 */ /* 0x000fca00078e0035 */
[----:B------:R3:W4:Y:S01]  /*16bf0*/  @P2 LDG.E.U8 R47, desc[UR44][R12.64] ;  /* 0x0000002c0c2f2981 */ /* 0x000722000c1e1100 */
[----:B------:R-:W-:-:S03]  /*16c00*/  PRMT R10, RZ, 0x7610, R10 ;  /* 0x00007610ff0a7816 */ /* 0x000fc6000000000a */
[----:B--2---:R0:W-:Y:S04]  /*16c10*/  STL [R1+0x1d9c], R0 ;  /* 0x001d9c0001007387 */ /* 0x0041e80000100800 */
[----:B------:R-:W2:Y:S04]  /*16c20*/  LDL R42, [R1+0xcfc] ;  /* 0x000cfc00012a7983 */ /* 0x000ea80000100800 */
[----:B------:R-:W4:Y:S01]  /*16c30*/  LDL R8, [R1+0xd00] ;  /* 0x000d000001087983 */ /* 0x000f220000100800 */
[----:B---3--:R-:W-:Y:S02]  /*16c40*/  @P2 IMAD.MOV.U32 R12, RZ, RZ, R11 ;  /* 0x000000ffff0c2224 */ /* 0x008fe400078e000b */
[----:B------:R-:W-:Y:S01]  /*16c50*/  @P2 IMAD.MOV.U32 R13, RZ, RZ, R41 ;  /* 0x000000ffff0d2224 */ /* 0x000fe200078e0029 */
[----:B------:R-:W3:Y:S04]  /*16c60*/  LDL R11, [R1+0xcf8] ;  /* 0x000cf800010b7983 */ /* 0x000ee80000100800 */
[----:B------:R-:W3:Y:S04]  /*16c70*/  LDL R41, [R1+0xcf4] ;  /* 0x000cf40001297983 */ /* 0x000ee80000100800 */
[----:B------:R0:W3:Y:S04]  /*16c80*/  @P2 LDG.E.U8 R48, desc[UR44][R12.64] ;  /* 0x0000002c0c302981 */ /* 0x0000e8000c1e1100 */
[----:B-1----:R-:W3:Y:S01]  /*16c90*/  LDL R51, [R1+0xcec] ;  /* 0x000cec0001337983 */ /* 0x002ee20000100800 */
[----:B------:R-:W-:-:S02]  /*16ca0*/  PRMT R9, RZ, 0x7610, R9 ;  /* 0x00007610ff097816 */ /* 0x000fc40000000009 */
[----:B------:R-:W-:Y:S02]  /*16cb0*/  PRMT R7, RZ, 0x7610, R7 ;  /* 0x00007610ff077816 */ /* 0x000fe40000000007 */
[----:B------:R-:W-:Y:S01]  /*16cc0*/  PRMT R6, RZ, 0x7610, R6 ;  /* 0x00007610ff067816 */ /* 0x000fe20000000006 */
[----:B0-----:R-:W3:Y:S01]  /*16cd0*/  LDL R0, [R1+0xce8] ;  /* 0x000ce80001007983 */ /* 0x001ee20000100800 */
[----:B------:R-:W-:Y:S02]  /*16ce0*/  @P0 IMAD.MOV.U32 R12, RZ, RZ, R49 ;  /* 0x000000ffff0c0224 */ /* 0x000fe400078e0031 */
[----:B------:R-:W-:Y:S02]  /*16cf0*/  @P0 IMAD.MOV.U32 R13, RZ, RZ, R50 ;  /* 0x000000ffff0d0224 */ /* 0x000fe400078e0032 */
[----:B------:R-:W3:Y:S04]  /*16d00*/  LDL R50, [R1+0xcf0] ;  /* 0x000cf00001327983 */ /* 0x000ee80000100800 */
[----:B------:R2:W3:Y:S02]  /*16d10*/  @P0 LDG.E.U8 R10, desc[UR44][R12.64] ;  /* 0x0000002c0c0a0981 */ /* 0x0004e4000c1e1100 */
[----:B--2---:R-:W-:-:S02]  /*16d20*/  @P0 IMAD.MOV.U32 R13, RZ, RZ, R42 ;  /* 0x000000ffff0d0224 */ /* 0x004fc400078e002a */
[----:B----4-:R-:W-:-:S05]  /*16d30*/  @P0 IMAD.MOV.U32 R12, RZ, RZ, R8 ;  /* 0x000000ffff0c0224 */ /* 0x010fca00078e0008 */
[----:B------:R3:W2:Y:S02]  /*16d40*/  @P0 LDG.E.U8 R9, desc[UR44][R12.64] ;  /* 0x0000002c0c090981 */ /* 0x0006a4000c1e1100 */
[----:B---3--:R-:W-:Y:S02]  /*16d50*/  @P0 IMAD.MOV.U32 R12, RZ, RZ, R11 ;  /* 0x000000ffff0c0224 */ /* 0x008fe400078e000b */
[----:B------:R-:W-:-:S05]  /*16d60*/  @P0 IMAD.MOV.U32 R13, RZ, RZ, R41 ;  /* 0x000000ffff0d0224 */ /* 0x000fca00078e0029 */
[----:B------:R0:W3:Y:S04]  /*16d70*/  @P0 LDG.E.U8 R7, desc[UR44][R12.64] ;  /* 0x0000002c0c070981 */ /* 0x0000e8000c1e1100 */
[----:B------:R1:W-:Y:S04]  /*16d80*/  STL [R1+0x1d30], R10 ;  /* 0x001d300a01007387 */ /* 0x0003e80000100800 */
[----:B------:R-:W4:Y:S04]  /*16d90*/  LDL R8, [R1+0xce4] ;  /* 0x000ce40001087983 */ /* 0x000f280000100800 */
[----:B------:R-:W4:Y:S01]  /*16da0*/  LDL R42, [R1+0xce0] ;  /* 0x000ce000012a7983 */ /* 0x000f220000100800 */
[----:B0-----:R-:W-:-:S02]  /*16db0*/  @P0 IMAD.MOV.U32 R12, RZ, RZ, R50 ;  /* 0x000000ffff0c0224 */ /* 0x001fc400078e0032 */
[----:B------:R-:W-:-:S05]  /*16dc0*/  @P0 IMAD.MOV.U32 R13, RZ, RZ, R51 ;  /* 0x000000ffff0d0224 */ /* 0x000fca00078e0033 */
[----:B------:R0:W4:Y:S02]  /*16dd0*/  @P0 LDG.E.U8 R6, desc[UR44][R12.64] ;  /* 0x0000002c0c060981 */ /* 0x000124000c1e1100 */
[----:B0-----:R-:W-:Y:S02]  /*16de0*/  @P0 IMAD.MOV.U32 R12, RZ, RZ, R0 ;  /* 0x000000ffff0c0224 */ /* 0x001fe400078e0000 */
[----:B--2---:R0:W-:Y:S04]  /*16df0*/  STL [R1+0x1d34], R9 ;  /* 0x001d340901007387 */ /* 0x0041e80000100800 */
[----:B------:R-:W2:Y:S04]  /*16e00*/  LDL R49, [R1+0xcdc] ;  /* 0x000cdc0001317983 */ /* 0x000ea80000100800 */
[----:B------:R-:W2:Y:S04]  /*16e10*/  LDL R41, [R1+0xcd4] ;  /* 0x000cd40001297983 */ /* 0x000ea80000100800 */
[----:B------:R-:W2:Y:S04]  /*16e20*/  LDL R11, [R1+0xcd8] ;  /* 0x000cd800010b7983 */ /* 0x000ea80000100800 */
[----:B---3--:R3:W-:Y:S04]  /*16e30*/  STL [R1+0x1d38], R7 ;  /* 0x001d380701007387 */ /* 0x0087e80000100800 */
[----:B-1----:R-:W3:Y:S04]  /*16e40*/  LDL R10, [R1+0xccc] ;  /* 0x000ccc00010a7983 */ /* 0x002ee80000100800 */
[----:B0-----:R-:W3:Y:S01]  /*16e50*/  LDL R9, [R1+0xcd0] ;  /* 0x000cd00001097983 */ /* 0x001ee20000100800 */
[----:B----4-:R-:W-:-:S03]  /*16e60*/  @P0 IMAD.MOV.U32 R13, RZ, RZ, R8 ;  /* 0x000000ffff0d0224 */ /* 0x010fc600078e0008 */
[----:B------:R-:W-:Y:S04]  /*16e70*/  STL [R1+0x1d3c], R6 ;  /* 0x001d3c0601007387 */ /* 0x000fe80000100800 */
[----:B------:R-:W4:Y:S04]  /*16e80*/  LDL R8, [R1+0xcc4] ;  /* 0x000cc40001087983 */ /* 0x000f280000100800 */
[----:B------:R-:W4:Y:S01]  /*16e90*/  LDL R0, [R1+0xcc8] ;  /* 0x000cc80001007983 */ /* 0x000f220000100800 */
[----:B------:R-:W-:Y:S02]  /*16ea0*/  ISETP.GT.AND P1, PT, R2, 0x1b, PT ;  /* 0x0000001b0200780c */ /* 0x000fe40003f24270 */
[----:B------:R-:W-:-:S02]  /*16eb0*/  PRMT R5, RZ, 0x7610, R5 ;  /* 0x00007610ff057816 */ /* 0x000fc40000000005 */
[----:B------:R-:W-:-:S04]  /*16ec0*/  PRMT R4, RZ, 0x7610, R4 ;  /* 0x00007610ff047816 */ /* 0x000fc80000000004 */
[----:B------:R0:W4:Y:S01]  /*16ed0*/  @P0 LDG.E.U8 R5, desc[UR44][R12.64] ;  /* 0x0000002c0c050981 */ /* 0x000122000c1e1100 */
[----:B------:R-:W-:Y:S01]  /*16ee0*/  PRMT R44, RZ, 0x7610, R44 ;  /* 0x00007610ff2c7816 */ /* 0x000fe2000000002c */
[----:B0-----:R-:W-:Y:S01]  /*16ef0*/  @P0 IMAD.MOV.U32 R12, RZ, RZ, R42 ;  /* 0x000000ffff0c0224 */ /* 0x001fe200078e002a */
[----:B------:R-:W-:Y:S02]  /*16f00*/  PRMT R43, RZ, 0x7610, R43 ;  /* 0x00007610ff2b7816 */ /* 0x000fe4000000002b */
[----:B------:R-:W-:Y:S01]  /*16f10*/  PRMT R40, RZ, 0x7610, R40 ;  /* 0x00007610ff287816 */ /* 0x000fe20000000028 */
[----:B--2---:R-:W-:-:S05]  /*16f20*/  @P0 IMAD.MOV.U32 R13, RZ, RZ, R49 ;  /* 0x000000ffff0d0224 */ /* 0x004fca00078e0031 */
[----:B------:R0:W2:Y:S02]  /*16f30*/  @P0 LDG.E.U8 R4, desc[UR44][R12.64] ;  /* 0x0000002c0c040981 */ /* 0x0000a4000c1e1100 */
[----:B0-----:R-:W-:Y:S02]  /*16f40*/  @P1 IMAD.MOV.U32 R12, RZ, RZ, R11 ;  /* 0x000000ffff0c1224 */ /* 0x001fe400078e000b */
[----:B------:R-:W-:-:S05]  /*16f50*/  @P1 IMAD.MOV.U32 R13, RZ, RZ, R41 ;  /* 0x000000ffff0d1224 */ /* 0x000fca00078e0029 */
[----:B------:R3:W2:Y:S02]  /*16f60*/  @P1 LDG.E.U8 R44, desc[UR44][R12.64] ;  /* 0x0000002c0c2c1981 */ /* 0x0006a4000c1e1100 */
[----:B---3--:R-:W-:Y:S02]  /*16f70*/  @P1 IMAD.MOV.U32 R12, RZ, RZ, R9 ;  /* 0x000000ffff0c1224 */ /* 0x008fe400078e0009 */
[----:B------:R-:W-:-:S05]  /*16f80*/  @P1 IMAD.MOV.U32 R13, RZ, RZ, R10 ;  /* 0x000000ffff0d1224 */ /* 0x000fca00078e000a */
[----:B------:R4:W3:Y:S02]  /*16f90*/  @P1 LDG.E.U8 R43, desc[UR44][R12.64] ;  /* 0x0000002c0c2b1981 */ /* 0x0008e4000c1e1100 */
[----:B----4-:R-:W-:Y:S02]  /*16fa0*/  @P1 IMAD.MOV.U32 R12, RZ, RZ, R0 ;  /* 0x000000ffff0c1224 */ /* 0x010fe400078e0000 */
[----:B------:R-:W-:-:S05]  /*16fb0*/  @P1 IMAD.MOV.U32 R13, RZ, RZ, R8 ;  /* 0x000000ffff0d1224 */ /* 0x000fca00078e0008 */
[----:B------:R-:W4:Y:S04]  /*16fc0*/  @P1 LDG.E.U8 R40, desc[UR44][R12.64] ;  /* 0x0000002c0c281981 */ /* 0x000f28000c1e1100 */
[----:B------:R0:W-:Y:S04]  /*16fd0*/  STL [R1+0x1d40], R5 ;  /* 0x001d400501007387 */ /* 0x0001e80000100800 */
[----:B------:R-:W4:Y:S04]  /*16fe0*/  LDL R42, [R1+0xc54] ;  /* 0x000c5400012a7983 */ /* 0x000f280000100800 */
[----:B------:R-:W4:Y:S04]  /*16ff0*/  LDL R7, [R1+0xc58] ;  /* 0x000c580001077983 */ /* 0x000f280000100800 */
[----:B--2---:R-:W-:Y:S04]  /*17000*/  STL [R1+0x1d44], R4 ;  /* 0x001d440401007387 */ /* 0x004fe80000100800 */
[----:B------:R-:W2:Y:S04]  /*17010*/  LDL R11, [R1+0xc4c] ;  /* 0x000c4c00010b7983 */ /* 0x000ea80000100800 */
[----:B0-----:R-:W2:Y:S04]  /*17020*/  LDL R5, [R1+0xc50] ;  /* 0x000c500001057983 */ /* 0x001ea80000100800 */
[----:B------:R-:W-:Y:S04]  /*17030*/  STL [R1+0x1d48], R44 ;  /* 0x001d482c01007387 */ /* 0x000fe80000100800 */
[----:B------:R-:W2:Y:S04]  /*17040*/  LDL R41, [R1+0xc44] ;  /* 0x000c440001297983 */ /* 0x000ea80000100800 */
[----:B------:R-:W2:Y:S04]  /*17050*/  LDL R9, [R1+0xc48] ;  /* 0x000c480001097983 */ /* 0x000ea80000100800 */
[----:B------:R-:W2:Y:S04]  /*17060*/  LDL R10, [R1+0xc3c] ;  /* 0x000c3c00010a7983 */ /* 0x000ea80000100800 */
[----:B------:R-:W2:Y:S04]  /*17070*/  LDL R6, [R1+0xc40] ;  /* 0x000c400001067983 */ /* 0x000ea80000100800 */
[----:B---3--:R-:W-:Y:S04]  /*17080*/  STL [R1+0x1d4c], R43 ;  /* 0x001d4c2b01007387 */ /* 0x008fe80000100800 */
[----:B------:R-:W3:Y:S04]  /*17090*/  LDL R8, [R1+0xc34] ;  /* 0x000c340001087983 */ /* 0x000ee80000100800 */
[----:B------:R-:W3:Y:S04]  /*170a0*/  LDL R0, [R1+0xc38] ;  /* 0x000c380001007983 */ /* 0x000ee80000100800 */
[----:B----4-:R0:W-:Y:S04]  /*170b0*/  STL [R1+0x1d50], R40 ;  /* 0x001d502801007387 */ /* 0x0101e80000100800 */
[----:B0-----:R-:W4:Y:S01]  /*170c0*/  LDL R40, [R1+0xc2c] ;  /* 0x000c2c0001287983 */ /* 0x001f220000100800 */
[----:B------:R-:W-:-:S02]  /*170d0*/  ISETP.GT.AND P2, PT, R2, 0x1d, PT ;  /* 0x0000001d0200780c */ /* 0x000fc40003f44270 */
[----:B------:R-:W-:Y:S02]  /*170e0*/  PRMT R4, RZ, 0x7610, R4 ;  /* 0x00007610ff047816 */ /* 0x000fe40000000004 */
[----:B------:R-:W-:-:S09]  /*170f0*/  PRMT R61, RZ, 0x7610, R61 ;  /* 0x00007610ff3d7816 */ /* 0x000fd2000000003d */
[----:B------:R-:W-:Y:S02]  /*17100*/  @P2 IMAD.MOV.U32 R12, RZ, RZ, R7 ;  /* 0x000000ffff0c2224 */ /* 0x000fe400078e0007 */
[----:B------:R-:W-:Y:S01]  /*17110*/  @P2 IMAD.MOV.U32 R13, RZ, RZ, R42 ;  /* 0x000000ffff0d2224 */ /* 0x000fe200078e002a */
[----:B------:R-:W4:Y:S04]  /*17120*/  LDL R7, [R1+0xc30] ;  /* 0x000c300001077983 */ /* 0x000f280000100800 */
[----:B------:R2:W4:Y:S01]  /*17130*/  @P2 LDG.E.U8 R4, desc[UR44][R12.64] ;  /* 0x0000002c0c042981 */ /* 0x000522000c1e1100 */
[----:B------:R-:W-:Y:S02]  /*17140*/  PRMT R39, RZ, 0x7610, R39 ;  /* 0x00007610ff277816 */ /* 0x000fe40000000027 */
[----:B------:R-:W-:-:S02]  /*17150*/  PRMT R38, RZ, 0x7610, R38 ;  /* 0x00007610ff267816 */ /* 0x000fc40000000026 */
[----:B------:R-:W-:Y:S01]  /*17160*/  PRMT R37, RZ, 0x7610, R37 ;  /* 0x00007610ff257816 */ /* 0x000fe20000000025 */
[----:B--2---:R-:W-:Y:S02]  /*17170*/  @P2 IMAD.MOV.U32 R13, RZ, RZ, R11 ;  /* 0x000000ffff0d2224 */ /* 0x004fe400078e000b */
[----:B------:R-:W-:Y:S01]  /*17180*/  @P2 IMAD.MOV.U32 R12, RZ, RZ, R5 ;  /* 0x000000ffff0c2224 */ /* 0x000fe200078e0005 */
[----:B------:R-:W2:Y:S04]  /*17190*/  LDL R11, [R1+0xc24] ;  /* 0x000c2400010b7983 */ /* 0x000ea80000100800 */
[----:B------:R-:W2:Y:S04]  /*171a0*/  LDL R5, [R1+0xc28] ;  /* 0x000c280001057983 */ /* 0x000ea80000100800 */
[----:B------:R0:W2:Y:S02]  /*171b0*/  @P2 LDG.E.U8 R61, desc[UR44][R12.64] ;  /* 0x0000002c0c3d2981 */ /* 0x0000a4000c1e1100 */
[----:B0-----:R-:W-:-:S02]  /*171c0*/  @P2 IMAD.MOV.U32 R13, RZ, RZ, R41 ;  /* 0x000000ffff0d2224 */ /* 0x001fc400078e0029 */
[----:B------:R-:W-:Y:S01]  /*171d0*/  @P2 IMAD.MOV.U32 R12, RZ, RZ, R9 ;  /* 0x000000ffff0c2224 */ /* 0x000fe200078e0009 */
[----:B------:R-:W-:Y:S01]  /*171e0*/  PRMT R36, RZ, 0x7610, R36 ;  /* 0x00007610ff247816 */ /* 0x000fe20000000024 */
[----:B------:R-:W2:Y:S04]  /*171f0*/  LDL R9, [R1+0xc20] ;  /* 0x000c200001097983 */ /* 0x000ea80000100800 */
[----:B------:R0:W2:Y:S01]  /*17200*/  @P2 LDG.E.U8 R39, desc[UR44][R12.64] ;  /* 0x0000002c0c272981 */ /* 0x0000a2000c1e1100 */
[----:B------:R-:W-:Y:S02]  /*17210*/  PRMT R35, RZ, 0x7610, R35 ;  /* 0x00007610ff237816 */ /* 0x000fe40000000023 */
[----:B------:R-:W-:Y:S02]  /*17220*/  PRMT R34, RZ, 0x7610, R34 ;  /* 0x00007610ff227816 */ /* 0x000fe40000000022 */
[----:B------:R-:W-:-:S02]  /*17230*/  PRMT R33, RZ, 0x7610, R33 ;  /* 0x00007610ff217816 */ /* 0x000fc40000000021 */
[----:B------:R-:W-:Y:S01]  /*17240*/  PRMT R32, RZ, 0x7610, R32 ;  /* 0x00007610ff207816 */ /* 0x000fe20000000020 */
[----:B------:R-:W2:Y:S01]  /*17250*/  LDL R41, [R1+0xc14] ;  /* 0x000c140001297983 */ /* 0x000ea20000100800 */
[----:B0-----:R-:W-:Y:S02]  /*17260*/  @P2 IMAD.MOV.U32 R12, RZ, RZ, R6 ;  /* 0x000000ffff0c2224 */ /* 0x001fe400078e0006 */
[----:B------:R-:W-:Y:S01]  /*17270*/  @P2 IMAD.MOV.U32 R13, RZ, RZ, R10 ;  /* 0x000000ffff0d2224 */ /* 0x000fe200078e000a */
[----:B------:R-:W2:Y:S04]  /*17280*/  LDL R6, [R1+0xcc0] ;  /* 0x000cc00001067983 */ /* 0x000ea80000100800 */
[----:B------:R-:W2:Y:S04]  /*17290*/  LDL R10, [R1+0xc1c] ;  /* 0x000c1c00010a7983 */ /* 0x000ea80000100800 */
[----:B------:R3:W2:Y:S02]  /*172a0*/  @P2 LDG.E.U8 R38, desc[UR44][R12.64] ;  /* 0x0000002c0c262981 */ /* 0x0006a4000c1e1100 */
[----:B---3--:R-:W-:-:S02]  /*172b0*/  @P2 IMAD.MOV.U32 R12, RZ, RZ, R0 ;  /* 0x000000ffff0c2224 */ /* 0x008fc400078e0000 */
[----:B------:R-:W-:Y:S01]  /*172c0*/  @P2 IMAD.MOV.U32 R13, RZ, RZ, R8 ;  /* 0x000000ffff0d2224 */ /* 0x000fe200078e0008 */
[----:B------:R-:W3:Y:S04]  /*172d0*/  LDL R0, [R1+0xcb8] ;  /* 0x000cb80001007983 */ /* 0x000ee80000100800 */
[----:B------:R-:W3:Y:S04]  /*172e0*/  LDL R8, [R1+0xcbc] ;  /* 0x000cbc0001087983 */ /* 0x000ee80000100800 */
[----:B------:R4:W3:Y:S02]  /*172f0*/  @P2 LDG.E.U8 R37, desc[UR44][R12.64] ;  /* 0x0000002c0c252981 */ /* 0x0008e4000c1e1100 */
[----:B----4-:R-:W-:-:S02]  /*17300*/  @P2 IMAD.MOV.U32 R13, RZ, RZ, R40 ;  /* 0x000000ffff0d2224 */ /* 0x010fc400078e0028 */
[----:B------:R-:W4:Y:S01]  /*17310*/  LDL R40, [R1+0xcb4] ;  /* 0x000cb40001287983 */ /* 0x000f220000100800 */
[----:B------:R-:W-:-:S03]  /*17320*/  @P2 IMAD.MOV.U32 R12, RZ, RZ, R7 ;  /* 0x000000ffff0c2224 */ /* 0x000fc600078e0007 */
[----:B------:R-:W4:Y:S04]  /*17330*/  LDL R7, [R1+0xc18] ;  /* 0x000c180001077983 */ /* 0x000f280000100800 */
[----:B------:R2:W4:Y:S02]  /*17340*/  @P2 LDG.E.U8 R36, desc[UR44][R12.64] ;  /* 0x0000002c0c242981 */ /* 0x000524000c1e1100 */
[----:B--2---:R-:W-:Y:S02]  /*17350*/  @P2 IMAD.MOV.U32 R13, RZ, RZ, R11 ;  /* 0x000000ffff0d2224 */ /* 0x004fe400078e000b */
[----:B------:R-:W-:Y:S01]  /*17360*/  @P2 IMAD.MOV.U32 R12, RZ, RZ, R5 ;  /* 0x000000ffff0c2224 */ /* 0x000fe200078e0005 */
[----:B------:R-:W2:Y:S04]  /*17370*/  LDL R11, [R1+0xc0c] ;  /* 0x000c0c00010b7983 */ /* 0x000ea80000100800 */
[----:B------:R-:W2:Y:S04]  /*17380*/  LDL R5, [R1+0xc10] ;  /* 0x000c100001057983 */ /* 0x000ea80000100800 */
[----:B------:R0:W2:Y:S02]  /*17390*/  @P2 LDG.E.U8 R35, desc[UR44][R12.64] ;  /* 0x0000002c0c232981 */ /* 0x0000a4000c1e1100 */
[----:B0-----:R-:W-:-:S02]  /*173a0*/  @P2 IMAD.MOV.U32 R12, RZ, RZ, R9 ;  /* 0x000000ffff0c2224 */ /* 0x001fc400078e0009 */
[----:B------:R-:W2:Y:S01]  /*173b0*/  LDL R9, [R1+0xc08] ;  /* 0x000c080001097983 */ /* 0x000ea20000100800 */
[----:B------:R-:W-:-:S03]  /*173c0*/  @P2 IMAD.MOV.U32 R13, RZ, RZ, R10 ;  /* 0x000000ffff0d2224 */ /* 0x000fc600078e000a */
[----:B------:R-:W2:Y:S04]  /*173d0*/  LDL R10, [R1+0xc04] ;  /* 0x000c0400010a7983 */ /* 0x000ea80000100800 */
[----:B------:R0:W2:Y:S02]  /*173e0*/  @P2 LDG.E.U8 R34, desc[UR44][R12.64] ;  /* 0x0000002c0c222981 */ /* 0x0000a4000c1e1100 */
[----:B0-----:R-:W-:Y:S02]  /*173f0*/  @P1 IMAD.MOV.U32 R12, RZ, RZ, R6 ;  /* 0x000000ffff0c1224 */ /* 0x001fe400078e0006 */
[----:B---3--:R-:W-:Y:S01]  /*17400*/  @P1 IMAD.MOV.U32 R13, RZ, RZ, R8 ;  /* 0x000000ffff0d1224 */ /* 0x008fe200078e0008 */
[----:B------:R-:W-:Y:S01]  /*17410*/  ISETP.GT.AND P0, PT, R2, 0x1e, PT ;  /* 0x0000001e0200780c */ /* 0x000fe20003f04270 */
[----:B------:R-:W3:Y:S04]  /*17420*/  LDL R8, [R1+0xbfc] ;  /* 0x000bfc0001087983 */ /* 0x000ee80000100800 */
[----:B------:R0:W3:Y:S04]  /*17430*/  @P1 LDG.E.U8 R33, desc[UR44][R12.64] ;  /* 0x0000002c0c211981 */ /* 0x0000e8000c1e1100 */
[----:B------:R-:W3:Y:S01]  /*17440*/  LDL R6, [R1+0xc00] ;  /* 0x000c000001067983 */ /* 0x000ee20000100800 */
[----:B0-----:R-:W-:-:S02]  /*17450*/  @P1 IMAD.MOV.U32 R12, RZ, RZ, R0 ;  /* 0x000000ffff0c1224 */ /* 0x001fc400078e0000 */
[----:B----4-:R-:W-:-:S05]  /*17460*/  @P1 IMAD.MOV.U32 R13, RZ, RZ, R40 ;  /* 0x000000ffff0d1224 */ /* 0x010fca00078e0028 */
[----:B------:R0:W4:Y:S01]  /*17470*/  @P1 LDG.E.U8 R32, desc[UR44][R12.64] ;  /* 0x0000002c0c201981 */ /* 0x000122000c1e1100 */
[----:B------:R-:W-:Y:S01]  /*17480*/  PRMT R31, RZ, 0x7610, R31 ;  /* 0x00007610ff1f7816 */ /* 0x000fe2000000001f */
[----:B0-----:R-:W-:Y:S02]  /*17490*/  @P0 IMAD.MOV.U32 R12, RZ, RZ, R7 ;  /* 0x000000ffff0c0224 */ /* 0x001fe400078e0007 */
[----:B------:R-:W-:-:S05]  /*174a0*/  @P0 IMAD.MOV.U32 R13, RZ, RZ, R41 ;  /* 0x000000ffff0d0224 */ /* 0x000fca00078e0029 */
[----:B------:R2:W4:Y:S02]  /*174b0*/  @P0 LDG.E.U8 R31, desc[UR44][R12.64] ;  /* 0x0000002c0c1f0981 */ /* 0x000524000c1e1100 */
[----:B--2---:R-:W-:Y:S02]  /*174c0*/  @P0 IMAD.MOV.U32 R12, RZ, RZ, R5 ;  /* 0x000000ffff0c0224 */ /* 0x004fe400078e0005 */
[----:B---3--:R0:W-:Y:S04]  /*174d0*/  STL [R1+0x1d54], R33 ;  /* 0x001d542101007387 */ /* 0x0081e80000100800 */
[----:B------:R-:W2:Y:S04]  /*174e0*/  LDL R40, [R1+0xbf4] ;  /* 0x000bf40001287983 */ /* 0x000ea80000100800 */
[----:B------:R-:W3:Y:S04]  /*174f0*/  LDL R0, [R1+0xbf0] ;  /* 0x000bf00001007983 */ /* 0x000ee80000100800 */
[----:B0-----:R-:W3:Y:S04]  /*17500*/  LDL R33, [R1+0xbf8] ;  /* 0x000bf80001217983 */ /* 0x001ee80000100800 */
[----:B----4-:R0:W-:Y:S04]  /*17510*/  STL [R1+0x1d58], R32 ;  /* 0x001d582001007387 */ /* 0x0101e80000100800 */
[----:B------:R-:W4:Y:S04]  /*17520*/  LDL R7, [R1+0xbec] ;  /* 0x000bec0001077983 */ /* 0x000f280000100800 */
[----:B------:R-:W4:Y:S01]  /*17530*/  LDL R5, [R1+0xbe8] ;  /* 0x000be80001057983 */ /* 0x000f220000100800 */
[----:B------:R-:W-:Y:S01]  /*17540*/  PRMT R30, RZ, 0x7610, R30 ;  /* 0x00007610ff1e7816 */ /* 0x000fe2000000001e */
[----:B------:R-:W-:Y:S01]  /*17550*/  @P0 IMAD.MOV.U32 R13, RZ, RZ, R11 ;  /* 0x000000ffff0d0224 */ /* 0x000fe200078e000b */
[----:B------:R-:W-:Y:S01]  /*17560*/  PRMT R29, RZ, 0x7610, R29 ;  /* 0x00007610ff1d7816 */ /* 0x000fe2000000001d */
[----:B------:R-:W4:Y:S04]  /*17570*/  LDL R11, [R1+0xbe4] ;  /* 0x000be400010b7983 */ /* 0x000f280000100800 */
[----:B------:R1:W4:Y:S01]  /*17580*/  @P0 LDG.E.U8 R30, desc[UR44][R12.64] ;  /* 0x0000002c0c1e0981 */ /* 0x000322000c1e1100 */
[----:B------:R-:W-:-:S02]  /*17590*/  PRMT R28, RZ, 0x7610, R28 ;  /* 0x00007610ff1c7816 */ /* 0x000fc4000000001c */
[----:B------:R-:W-:Y:S02]  /*175a0*/  PRMT R27, RZ, 0x7610, R27 ;  /* 0x00007610ff1b7816 */ /* 0x000fe4000000001b */
[----:B------:R-:W-:Y:S01]  /*175b0*/  PRMT R26, RZ, 0x7610, R26 ;  /* 0x00007610ff1a7816 */ /* 0x000fe2000000001a */
[----:B------:R-:W4:Y:S04]  /*175c0*/  LDL R42, [R1+0xca4] ;  /* 0x000ca400012a7983 */ /* 0x000f280000100800 */
[----:B------:R-:W4:Y:S04]  /*175d0*/  LDL R41, [R1+0xbd4] ;  /* 0x000bd40001297983 */ /* 0x000f280000100800 */
[----:B0-----:R-:W4:Y:S01]  /*175e0*/  LDL R32, [R1+0xbd0] ;  /* 0x000bd00001207983 */ /* 0x001f220000100800 */
[----:B-1----:R-:W-:-:S02]  /*175f0*/  @P0 IMAD.MOV.U32 R12, RZ, RZ, R9 ;  /* 0x000000ffff0c0224 */ /* 0x002fc400078e0009 */
[----:B------:R-:W-:Y:S01]  /*17600*/  @P0 IMAD.MOV.U32 R13, RZ, RZ, R10 ;  /* 0x000000ffff0d0224 */ /* 0x000fe200078e000a */
[----:B------:R-:W4:Y:S04]  /*17610*/  LDL R9, [R1+0xbe0] ;  /* 0x000be00001097983 */ /* 0x000f280000100800 */
[----:B------:R-:W4:Y:S04]  /*17620*/  LDL R10, [R1+0xbdc] ;  /* 0x000bdc00010a7983 */ /* 0x000f280000100800 */
[----:B------:R0:W4:Y:S02]  /*17630*/  @P0 LDG.E.U8 R29, desc[UR44][R12.64] ;  /* 0x0000002c0c1d0981 */ /* 0x000124000c1e1100 */
[----:B0-----:R-:W-:-:S02]  /*17640*/  @P0 IMAD.MOV.U32 R12, RZ, RZ, R6 ;  /* 0x000000ffff0c0224 */ /* 0x001fc400078e0006 */
[----:B------:R-:W-:Y:S01]  /*17650*/  @P0 IMAD.MOV.U32 R13, RZ, RZ, R8 ;  /* 0x000000ffff0d0224 */ /* 0x000fe200078e0008 */
[----:B------:R-:W4:Y:S04]  /*17660*/  LDL R6, [R1+0xcb0] ;  /* 0x000cb00001067983 */ /* 0x000f280000100800 */
[----:B------:R-:W4:Y:S04]  /*17670*/  LDL R8, [R1+0xcac] ;  /* 0x000cac0001087983 */ /* 0x000f280000100800 */
[----:B------:R2:W4:Y:S02]  /*17680*/  @P0 LDG.E.U8 R28, desc[UR44][R12.64] ;  /* 0x0000002c0c1c0981 */ /* 0x000524000c1e1100 */
[----:B--2---:R-:W-:-:S02]  /*17690*/  @P0 IMAD.MOV.U32 R13, RZ, RZ, R40 ;  /* 0x000000ffff0d0224 */ /* 0x004fc400078e0028 */
[----:B------:R-:W2:Y:S01]  /*176a0*/  LDL R40, [R1+0xbd8] ;  /* 0x000bd80001287983 */ /* 0x000ea20000100800 */
[----:B---3--:R-:W-:-:S03]  /*176b0*/  @P0 IMAD.MOV.U32 R12, RZ, RZ, R33 ;  /* 0x000000ffff0c0224 */ /* 0x008fc600078e0021 */
[----:B------:R-:W3:Y:S04]  /*176c0*/  LDL R33, [R1+0xbcc] ;  /* 0x000bcc0001217983 */ /* 0x000ee80000100800 */
[----:B------:R0:W2:Y:S02]  /*176d0*/  @P0 LDG.E.U8 R27, desc[UR44][R12.64] ;  /* 0x0000002c0c1b0981 */ /* 0x0000a4000c1e1100 */
[----:B0-----:R-:W-:Y:S02]  /*176e0*/  @P0 IMAD.MOV.U32 R12, RZ, RZ, R0 ;  /* 0x000000ffff0c0224 */ /* 0x001fe400078e0000 */
[----:B----4-:R-:W-:Y:S01]  /*176f0*/  @P0 IMAD.MOV.U32 R13, RZ, RZ, R7 ;  /* 0x000000ffff0d0224 */ /* 0x010fe200078e0007 */
[----:B------:R-:W4:Y:S04]  /*17700*/  LDL R0, [R1+0xca0] ;  /* 0x000ca00001007983 */ /* 0x000f280000100800 */
[----:B------:R-:W2:Y:S04]  /*17710*/  LDL R7, [R1+0xca8] ;  /* 0x000ca80001077983 */ /* 0x000ea80000100800 */
[----:B------:R0:W3:Y:S02]  /*17720*/  @P0 LDG.E.U8 R26, desc[UR44][R12.64] ;  /* 0x0000002c0c1a0981 */ /* 0x0000e4000c1e1100 */
[----:B0-----:R-:W-:-:S02]  /*17730*/  @P0 IMAD.MOV.U32 R12, RZ, RZ, R5 ;  /* 0x000000ffff0c0224 */ /* 0x001fc400078e0005 */
[----:B------:R-:W3:Y:S01]  /*17740*/  LDL R5, [R1+0xc9c] ;  /* 0x000c9c0001057983 */ /* 0x000ee20000100800 */
[----:B------:R-:W-:Y:S01]  /*17750*/  PRMT R25, RZ, 0x7610, R25 ;  /* 0x00007610ff197816 */ /* 0x000fe20000000019 */
[----:B------:R-:W-:Y:S01]  /*17760*/  @P0 IMAD.MOV.U32 R13, RZ, RZ, R11 ;  /* 0x000000ffff0d0224 */ /* 0x000fe200078e000b */
[----:B------:R-:W-:Y:S01]  /*17770*/  PRMT R24, RZ, 0x7610, R24 ;  /* 0x00007610ff187816 */ /* 0x000fe20000000018 */
[----:B------:R-:W4:Y:S04]  /*17780*/  LDL R11, [R1+0xbc4] ;  /* 0x000bc400010b7983 */ /* 0x000f280000100800 */
[----:B------:R0:W4:Y:S01]  /*17790*/  @P0 LDG.E.U8 R25, desc[UR44][R12.64] ;  /* 0x0000002c0c190981 */ /* 0x000122000c1e1100 */
[----:B------:R-:W-:Y:S01]  /*177a0*/  PRMT R23, RZ, 0x7610, R23 ;  /* 0x00007610ff177816 */ /* 0x000fe20000000017 */
[----:B0-----:R-:W-:-:S02]  /*177b0*/  @P0 IMAD.MOV.U32 R12, RZ, RZ, R9 ;  /* 0x000000ffff0c0224 */ /* 0x001fc400078e0009 */
[----:B------:R-:W-:Y:S01]  /*177c0*/  @P0 IMAD.MOV.U32 R13, RZ, RZ, R10 ;  /* 0x000000ffff0d0224 */ /* 0x000fe200078e000a */
[----:B------:R-:W4:Y:S04]  /*177d0*/  LDL R9, [R1+0xbbc] ;  /* 0x000bbc0001097983 */ /* 0x000f280000100800 */
[----:B------:R-:W4:Y:S04]  /*177e0*/  LDL R10, [R1+0xbc8] ;  /* 0x000bc800010a7983 */ /* 0x000f280000100800 */
[----:B------:R0:W4:Y:S01]  /*177f0*/  @P0 LDG.E.U8 R24, desc[UR44][R12.64] ;  /* 0x0000002c0c180981 */ /* 0x000122000c1e1100 */
[----:B------:R-:W-:Y:S01]  /*17800*/  PRMT R22, RZ, 0x7610, R22 ;  /* 0x00007610ff167816 */ /* 0x000fe20000000016 */
[----:B0-----:R-:W-:-:S02]  /*17810*/  @P1 IMAD.MOV.U32 R12, RZ, RZ, R6 ;  /* 0x000000ffff0c1224 */ /* 0x001fc400078e0006 */
[----:B------:R-:W-:Y:S01]  /*17820*/  @P1 IMAD.MOV.U32 R13, RZ, RZ, R8 ;  /* 0x000000ffff0d1224 */ /* 0x000fe200078e0008 */
[----:B------:R-:W4:Y:S04]  /*17830*/  LDL R6, [R1+0xbb8] ;  /* 0x000bb80001067983 */ /* 0x000f280000100800 */
[----:B------:R-:W4:Y:S04]  /*17840*/  LDL R8, [R1+0xbc0] ;  /* 0x000bc00001087983 */ /* 0x000f280000100800 */
[----:B------:R0:W4:Y:S02]  /*17850*/  @P1 LDG.E.U8 R23, desc[UR44][R12.64] ;  /* 0x0000002c0c171981 */ /* 0x000124000c1e1100 */
[----:B0-----:R-:W-:-:S02]  /*17860*/  @P1 IMAD.MOV.U32 R13, RZ, RZ, R42 ;  /* 0x000000ffff0d1224 */ /* 0x001fc400078e002a */
[----:B--2---:R-:W-:Y:S02]  /*17870*/  @P1 IMAD.MOV.U32 R12, RZ, RZ, R7 ;  /* 0x000000ffff0c1224 */ /* 0x004fe400078e0007 */
[----:B------:R-:W2:Y:S04]  /*17880*/  LDL R7, [R1+0xbb4] ;  /* 0x000bb40001077983 */ /* 0x000ea80000100800 */
[----:B------:R3:W2:Y:S02]  /*17890*/  @P1 LDG.E.U8 R22, desc[UR44][R12.64] ;  /* 0x0000002c0c161981 */ /* 0x0006a4000c1e1100 */
[----:B---3--:R-:W-:Y:S02]  /*178a0*/  @P1 IMAD.MOV.U32 R13, RZ, RZ, R5 ;  /* 0x000000ffff0d1224 */ /* 0x008fe400078e0005 */
[----:B------:R-:W3:Y:S01]  /*178b0*/  LDL R5, [R1+0xbac] ;  /* 0x000bac0001057983 */ /* 0x000ee20000100800 */
[----:B----4-:R-:W-:-:S03]  /*178c0*/  @P1 IMAD.MOV.U32 R12, RZ, RZ, R0 ;  /* 0x000000ffff0c1224 */ /* 0x010fc600078e0000 */
[----:B------:R-:W4:Y:S01]  /*178d0*/  LDL R0, [R1+0xbb0] ;  /* 0x000bb00001007983 */ /* 0x000f220000100800 */
[----:B------:R-:W-:Y:S02]  /*178e0*/  ISETP.GT.AND P0, PT, R2, 0x1f, PT ;  /* 0x0000001f0200780c */ /* 0x000fe40003f04270 */
[----:B------:R-:W-:Y:S02]  /*178f0*/  PRMT R21, RZ, 0x7610, R21 ;  /* 0x00007610ff157816 */ /* 0x000fe40000000015 */
[----:B------:R-:W-:-:S04]  /*17900*/  PRMT R20, RZ, 0x7610, R20 ;  /* 0x00007610ff147816 */ /* 0x000fc80000000014 */
[----:B------:R0:W4:Y:S05]  /*17910*/  @P1 LDG.E.U8 R21, desc[UR44][R12.64] ;  /* 0x0000002c0c151981 */ /* 0x00012a000c1e1100 */
[----:B0-----:R-:W-:Y:S02]  /*17920*/  @P0 IMAD.MOV.U32 R12, RZ, RZ, R40 ;  /* 0x000000ffff0c0224 */ /* 0x001fe400078e0028 */
[----:B------:R-:W-:Y:S01]  /*17930*/  @P0 IMAD.MOV.U32 R13, RZ, RZ, R41 ;  /* 0x000000ffff0d0224 */ /* 0x000fe200078e0029 */
[----:B------:R-:W4:Y:S04]  /*17940*/  LDL R40, [R1+0xba8] ;  /* 0x000ba80001287983 */ /* 0x000f280000100800 */
[----:B------:R-:W4:Y:S04]  /*17950*/  LDL R41, [R1+0xba4] ;  /* 0x000ba40001297983 */ /* 0x000f280000100800 */
[----:B------:R0:W4:Y:S04]  /*17960*/  @P0 LDG.E.U8 R20, desc[UR44][R12.64] ;  /* 0x0000002c0c140981 */ /* 0x000128000c1e1100 */
[----:B------:R-:W4:Y:S01]  /*17970*/  LDL.LU R57, [R1+0xb2c] ;  /* 0x000b2c0001397983 */ /* 0x000f220000300800 */
[----:B------:R-:W-:Y:S01]  /*17980*/  PRMT R19, RZ, 0x7610, R19 ;  /* 0x00007610ff137816 */ /* 0x000fe20000000013 */
[----:B0-----:R-:W-:-:S02]  /*17990*/  @P0 IMAD.MOV.U32 R12, RZ, RZ, R32 ;  /* 0x000000ffff0c0224 */ /* 0x001fc400078e0020 */
[----:B------:R-:W-:Y:S01]  /*179a0*/  @P0 IMAD.MOV.U32 R13, RZ, RZ, R33 ;  /* 0x000000ffff0d0224 */ /* 0x000fe200078e0021 */
[----:B------:R-:W4:Y:S04]  /*179b0*/  LDL R32, [R1+0xba0] ;  /* 0x000ba00001207983 */ /* 0x000f280000100800 */
[----:B------:R-:W4:Y:S04]  /*179c0*/  LDL R33, [R1+0xb9c] ;  /* 0x000b9c0001217983 */ /* 0x000f280000100800 */
[----:B------:R0:W4:Y:S01]  /*179d0*/  @P0 LDG.E.U8 R19, desc[UR44][R12.64] ;  /* 0x0000002c0c130981 */ /* 0x000122000c1e1100 */
[----:B------:R-:W-:-:S02]  /*179e0*/  PRMT R18, RZ, 0x7610, R18 ;  /* 0x00007610ff127816 */ /* 0x000fc40000000012 */
[----:B------:R-:W-:Y:S02]  /*179f0*/  PRMT R17, RZ, 0x7610, R17 ;  /* 0x00007610ff117816 */ /* 0x000fe40000000011 */
[----:B------:R-:W-:Y:S01]  /*17a00*/  PRMT R16, RZ, 0x7610, R16 ;  /* 0x00007610ff107816 */ /* 0x000fe20000000010 */
[----:B------:R-:W4:Y:S01]  /*17a10*/  LDL.LU R44, [R1+0xb28] ;  /* 0x000b2800012c7983 */ /* 0x000f220000300800 */
[----:B0-----:R-:W-:Y:S02]  /*17a20*/  @P0 IMAD.MOV.U32 R12, RZ, RZ, R10 ;  /* 0x000000ffff0c0224 */ /* 0x001fe400078e000a */
[----:B------:R-:W-:-:S05]  /*17a30*/  @P0 IMAD.MOV.U32 R13, RZ, RZ, R11 ;  /* 0x000000ffff0d0224 */ /* 0x000fca00078e000b */
[----:B------:R0:W4:Y:S02]  /*17a40*/  @P0 LDG.E.U8 R18, desc[UR44][R12.64] ;  /* 0x0000002c0c120981 */ /* 0x000124000c1e1100 */
[----:B0-----:R-:W-:Y:S02]  /*17a50*/  @P0 IMAD.MOV.U32 R12, RZ, RZ, R8 ;  /* 0x000000ffff0c0224 */ /* 0x001fe400078e0008 */
[----:B------:R-:W-:-:S05]  /*17a60*/  @P0 IMAD.MOV.U32 R13, RZ, RZ, R9 ;  /* 0x000000ffff0d0224 */ /* 0x000fca00078e0009 */
[----:B------:R0:W4:Y:S02]  /*17a70*/  @P0 LDG.E.U8 R17, desc[UR44][R12.64] ;  /* 0x0000002c0c110981 */ /* 0x000124000c1e1100 */
[----:B0-----:R-:W-:Y:S02]  /*17a80*/  @P0 IMAD.MOV.U32 R12, RZ, RZ, R6 ;  /* 0x000000ffff0c0224 */ /* 0x001fe400078e0006 */
[----:B--2---:R-:W-:-:S05]  /*17a90*/  @P0 IMAD.MOV.U32 R13, RZ, RZ, R7 ;  /* 0x000000ffff0d0224 */ /* 0x004fca00078e0007 */
[----:B------:R3:W2:Y:S02]  /*17aa0*/  @P0 LDG.E.U8 R16, desc[UR44][R12.64] ;  /* 0x0000002c0c100981 */ /* 0x0006a4000c1e1100 */
[----:B---3--:R-:W-:Y:S02]  /*17ab0*/  @P0 IMAD.MOV.U32 R13, RZ, RZ, R5 ;  /* 0x000000ffff0d0224 */ /* 0x008fe400078e0005 */
[----:B------:R-:W3:Y:S04]  /*17ac0*/  LDL.LU R5, [R1+0xb24] ;  /* 0x000b240001057983 */ /* 0x000ee80000300800 */
[----:B------:R-:W2:Y:S04]  /*17ad0*/  LDL.LU R6, [R1+0xb20] ;  /* 0x000b200001067983 */ /* 0x000ea80000300800 */
[----:B------:R-:W2:Y:S04]  /*17ae0*/  LDL.LU R7, [R1+0xb1c] ;  /* 0x000b1c0001077983 */ /* 0x000ea80000300800 */
[----:B------:R-:W2:Y:S01]  /*17af0*/  LDL.LU R9, [R1+0xb18] ;  /* 0x000b180001097983 */ /* 0x000ea20000300800 */
[----:B----4-:R-:W-:-:S03]  /*17b00*/  @P0 IMAD.MOV.U32 R12, RZ, RZ, R0 ;  /* 0x000000ffff0c0224 */ /* 0x010fc600078e0000 */
[----:B------:R-:W4:Y:S04]  /*17b10*/  LDL.LU R10, [R1+0xb14] ;  /* 0x000b1400010a7983 */ /* 0x000f280000300800 */
        /* <DEDUP_REMOVED lines=12> */
[----:B------:R-:W4:Y:S01]  /*17be0*/  LDL.LU R50, [R1+0xa20] ;  /* 0x000a200001327983 */ /* 0x000f220000300800 */
[----:B------:R-:W-:Y:S01]  /*17bf0*/  PRMT R15, RZ, 0x7610, R15 ;  /* 0x00007610ff0f7816 */ /* 0x000fe2000000000f */
[----:B------:R-:W0:Y:S01]  /*17c00*/  S2R R59, SR_TID.X ;  /* 0x00000000003b7919 */ /* 0x000e220000002100 */
[----:B------:R-:W-:-:S02]  /*17c10*/  PRMT R14, RZ, 0x7610, R14 ;  /* 0x00007610ff0e7816 */ /* 0x000fc4000000000e */
[----:B------:R-:W-:Y:S01]  /*17c20*/  PRMT R3, RZ, 0x7610, R3 ;  /* 0x00007610ff037816 */ /* 0x000fe20000000003 */
[----:B------:R-:W4:Y:S04]  /*17c30*/  LDL.LU R56, [R1+0xa1c] ;  /* 0x000a1c0001387983 */ /* 0x000f280000300800 */
[----:B------:R1:W4:Y:S02]  /*17c40*/  @P0 LDG.E.U8 R15, desc[UR44][R12.64] ;  /* 0x0000002c0c0f0981 */ /* 0x000324000c1e1100 */
[----:B-1----:R-:W-:Y:S02]  /*17c50*/  @P0 IMAD.MOV.U32 R12, RZ, RZ, R40 ;  /* 0x000000ffff0c0224 */ /* 0x002fe400078e0028 */
[----:B------:R-:W-:-:S05]  /*17c60*/  @P0 IMAD.MOV.U32 R13, RZ, RZ, R41 ;  /* 0x000000ffff0d0224 */ /* 0x000fca00078e0029 */
[----:B------:R1:W4:Y:S02]  /*17c70*/  @P0 LDG.E.U8 R14, desc[UR44][R12.64] ;  /* 0x0000002c0c0e0981 */ /* 0x000324000c1e1100 */
[----:B-1----:R-:W-:Y:S02]  /*17c80*/  @P0 IMAD.MOV.U32 R12, RZ, RZ, R32 ;  /* 0x000000ffff0c0224 */ /* 0x002fe400078e0020 */
[----:B------:R-:W-:-:S05]  /*17c90*/  @P0 IMAD.MOV.U32 R13, RZ, RZ, R33 ;  /* 0x000000ffff0d0224 */ /* 0x000fca00078e0021 */
[----:B------:R-:W4:Y:S01]  /*17ca0*/  @P0 LDG.E.U8 R3, desc[UR44][R12.64] ;  /* 0x0000002c0c030981 */ /* 0x000f22000c1e1100 */
[----:B------:R-:W-:Y:S01]  /*17cb0*/  BAR.SYNC.DEFER_BLOCKING 0x0 ;  /* 0x0000000000007b1d */ /* 0x000fe20000010000 */
[----:B0-----:R-:W-:-:S05]  /*17cc0*/  LOP3.LUT R41, R59, 0x1f, RZ, 0xc0, !PT ;  /* 0x0000001f3b297812 */ /* 0x001fca00078ec0ff */
[----:B------:R0:W-:Y:S04]  /*17cd0*/  STS.U8 [R41+UR5], R57 ;  /* 0x0000003929007988 */ /* 0x0001e80008000005 */
[----:B------:R-:W-:Y:S04]  /*17ce0*/  STS.U8 [R41+UR5+0x20], R44 ;  /* 0x0000202c29007988 */ /* 0x000fe80008000005 */
[----:B0-----:R-:W4:Y:S04]  /*17cf0*/  LDL.LU R57, [R1+0xa18] ;  /* 0x000a180001397983 */ /* 0x001f280000300800 */
[----:B---3--:R-:W-:Y:S04]  /*17d00*/  STS.U8 [R41+UR5+0x40], R5 ;  /* 0x0000400529007988 */ /* 0x008fe80008000005 */
[----:B--2---:R-:W-:Y:S04]  /*17d10*/  STS.U8 [R41+UR5+0x60], R6 ;  /* 0x0000600629007988 */ /* 0x004fe80008000005 */
[----:B------:R-:W-:Y:S04]  /*17d20*/  STS.U8 [R41+UR5+0x80], R7 ;  /* 0x0000800729007988 */ /* 0x000fe80008000005 */
[----:B------:R-:W-:Y:S04]  /*17d30*/  STS.U8 [R41+UR5+0xa0], R9 ;  /* 0x0000a00929007988 */ /* 0x000fe80008000005 */
[----:B----4-:R-:W-:Y:S04]  /*17d40*/  STS.U8 [R41+UR5+0xc0], R10 ;  /* 0x0000c00a29007988 */ /* 0x010fe80008000005 */
[----:B------:R0:W-:Y:S04]  /*17d50*/  STS.U8 [R41+UR5+0xe0], R0 ;  /* 0x0000e00029007988 */ /* 0x0001e80008000005 */
[----:B------:R1:W-:Y:S04]  /*17d60*/  STS.U8 [R41+UR5+0x420], R51 ;  /* 0x0004203329007988 */ /* 0x0003e80008000005 */
[----:B------:R2:W-:Y:S04]  /*17d70*/  STS.U8 [R41+UR5+0x400], R52 ;  /* 0x0004003429007988 */ /* 0x0005e80008000005 */
[----:B------:R3:W-:Y:S04]  /*17d80*/  STS.U8 [R41+UR5+0x460], R54 ;  /* 0x0004603629007988 */ /* 0x0007e80008000005 */
[----:B------:R-:W-:Y:S04]  /*17d90*/  STS.U8 [R41+UR5+0x440], R11 ;  /* 0x0004400b29007988 */ /* 0x000fe80008000005 */
[----:B------:R-:W-:Y:S04]  /*17da0*/  STS.U8 [R41+UR5+0x4a0], R42 ;  /* 0x0004a02a29007988 */ /* 0x000fe80008000005 */
[----:B------:R4:W-:Y:S04]  /*17db0*/  STS.U8 [R41+UR5+0x480], R8 ;  /* 0x0004800829007988 */ /* 0x0009e80008000005 */
[----:B0-----:R-:W4:Y:S04]  /*17dc0*/  LDL.LU R0, [R1+0xa14] ;  /* 0x000a140001007983 */ /* 0x001f280000300800 */
[----:B-1----:R-:W4:Y:S04]  /*17dd0*/  LDL.LU R51, [R1+0xa10] ;  /* 0x000a100001337983 */ /* 0x002f280000300800 */
[----:B--2---:R-:W2:Y:S04]  /*17de0*/  LDL.LU R52, [R1+0x9a0] ;  /* 0x0009a00001347983 */ /* 0x004ea80000300800 */
[----:B---3--:R-:W3:Y:S04]  /*17df0*/  LDL.LU R54, [R1+0x99c] ;  /* 0x00099c0001367983 */ /* 0x008ee80000300800 */
[----:B------:R-:W-:Y:S04]  /*17e00*/  STS.U8 [R41+UR5+0x4e0], R49 ;  /* 0x0004e03129007988 */ /* 0x000fe80008000005 */
[----:B----4-:R-:W4:Y:S04]  /*17e10*/  LDL.LU R8, [R1+0x998] ;  /* 0x0009980001087983 */ /* 0x010f280000300800 */
[----:B------:R-:W4:Y:S04]  /*17e20*/  LDL.LU R44, [R1+0x994] ;  /* 0x00099400012c7983 */ /* 0x000f280000300800 */
[----:B------:R-:W4:Y:S04]  /*17e30*/  LDL.LU R5, [R1+0x990] ;  /* 0x0009900001057983 */ /* 0x000f280000300800 */
[----:B------:R-:W-:Y:S04]  /*17e40*/  STS.U8 [R41+UR5+0x4c0], R53 ;  /* 0x0004c03529007988 */ /* 0x000fe80008000005 */
[----:B------:R-:W4:Y:S04]  /*17e50*/  LDL.LU R6, [R1+0x98c] ;  /* 0x00098c0001067983 */ /* 0x000f280000300800 */
[----:B------:R-:W-:Y:S04]  /*17e60*/  STS.U8 [R41+UR5+0x840], R60 ;  /* 0x0008403c29007988 */ /* 0x000fe80008000005 */
[----:B------:R-:W4:Y:S04]  /*17e70*/  LDL.LU R7, [R1+0x988] ;  /* 0x0009880001077983 */ /* 0x000f280000300800 */
[----:B------:R-:W4:Y:S04]  /*17e80*/  LDL.LU R9, [R1+0x984] ;  /* 0x0009840001097983 */ /* 0x000f280000300800 */
[----:B------:R0:W-:Y:S04]  /*17e90*/  STS.U8 [R41+UR5+0x860], R55 ;  /* 0x0008603729007988 */ /* 0x0001e80008000005 */
[----:B------:R1:W-:Y:S04]  /*17ea0*/  STS.U8 [R41+UR5+0x800], R58 ;  /* 0x0008003a29007988 */ /* 0x0003e80008000005 */
[----:B------:R1:W-:Y:S04]  /*17eb0*/  STS.U8 [R41+UR5+0x820], R50 ;  /* 0x0008203229007988 */ /* 0x0003e80008000005 */
[----:B0-----:R-:W4:Y:S04]  /*17ec0*/  LDL.LU R55, [R1+0x920] ;  /* 0x0009200001377983 */ /* 0x001f280000300800 */
[----:B-1----:R-:W4:Y:S04]  /*17ed0*/  LDL.LU R58, [R1+0x91c] ;  /* 0x00091c00013a7983 */ /* 0x002f280000300800 */
[----:B------:R-:W4:Y:S01]  /*17ee0*/  LDL.LU R50, [R1+0x918] ;  /* 0x0009180001327983 */ /* 0x000f220000300800 */
[----:B------:R-:W-:-:S03]  /*17ef0*/  ISETP.GE.AND P0, PT, R41, R2, PT ;  /* 0x000000022900720c */ /* 0x000fc60003f06270 */
        /* <DEDUP_REMOVED lines=10> */
[----:B------:R0:W-:Y:S04]  /*17fa0*/  STS.U8 [R41+UR5+0x8c0], R56 ;  /* 0x0008c03829007988 */ /* 0x0001e80008000005 */
[----:B------:R-:W4:Y:S04]  /*17fb0*/  LDL.LU R60, [R1+0x88c] ;  /* 0x00088c00013c7983 */ /* 0x000f280000300800 */
[----:B0-----:R-:W4:Y:S04]  /*17fc0*/  LDL.LU R56, [R1+0x888] ;  /* 0x0008880001387983 */ /* 0x001f280000300800 */
[----:B------:R0:W-:Y:S04]  /*17fd0*/  STS.U8 [R41+UR5+0x8e0], R57 ;  /* 0x0008e03929007988 */ /* 0x0001e80008000005 */
[----:B0-----:R-:W4:Y:S04]  /*17fe0*/  LDL.LU R57, [R1+0x884] ;  /* 0x0008840001397983 */ /* 0x001f280000300800 */
[----:B------:R0:W-:Y:S04]  /*17ff0*/  STS.U8 [R41+UR5+0x880], R0 ;  /* 0x0008800029007988 */ /* 0x0001e80008000005 */
[----:B------:R1:W-:Y:S04]  /*18000*/  STS.U8 [R41+UR5+0x8a0], R51 ;  /* 0x0008a03329007988 */ /* 0x0003e80008000005 */
[----:B--2---:R2:W-:Y:S04]  /*18010*/  STS.U8 [R41+UR5+0xc60], R52 ;  /* 0x000c603429007988 */ /* 0x0045e80008000005 */
[----:B---3--:R3:W-:Y:S04]  /*18020*/  STS.U8 [R41+UR5+0xc40], R54 ;  /* 0x000c403629007988 */ /* 0x0087e80008000005 */
[----:B----4-:R4:W-:Y:S04]  /*18030*/  STS.U8 [R41+UR5+0xc20], R8 ;  /* 0x000c200829007988 */ /* 0x0109e80008000005 */
[----:B------:R2:W-:Y:S04]  /*18040*/  STS.U8 [R41+UR5+0xc00], R44 ;  /* 0x000c002c29007988 */ /* 0x0005e80008000005 */
[----:B0-----:R-:W4:Y:S04]  /*18050*/  LDL.LU R0, [R1+0x1d9c] ;  /* 0x001d9c0001007983 */ /* 0x001f280000300800 */
[----:B-1----:R-:W4:Y:S04]  /*18060*/  LDL.LU R51, [R1+0x1d98] ;  /* 0x001d980001337983 */ /* 0x002f280000300800 */
[----:B--2---:R-:W2:Y:S04]  /*18070*/  LDL.LU R52, [R1+0x1d94] ;  /* 0x001d940001347983 */ /* 0x004ea80000300800 */
[----:B---3--:R-:W3:Y:S04]  /*18080*/  LDL.LU R54, [R1+0x1d90] ;  /* 0x001d900001367983 */ /* 0x008ee80000300800 */
[----:B------:R0:W-:Y:S04]  /*18090*/  STS.U8 [R41+UR5+0xce0], R5 ;  /* 0x000ce00529007988 */ /* 0x0001e80008000005 */
[----:B----4-:R-:W4:Y:S04]  /*180a0*/  LDL.LU R8, [R1+0x1d8c] ;  /* 0x001d8c0001087983 */ /* 0x010f280000300800 */
[----:B------:R-:W2:Y:S04]  /*180b0*/  LDL.LU R44, [R1+0x818] ;  /* 0x00081800012c7983 */ /* 0x000ea80000300800 */
[----:B------:R1:W-:Y:S04]  /*180c0*/  STS.U8 [R41+UR5+0xcc0], R6 ;  /* 0x000cc00629007988 */ /* 0x0003e80008000005 */
[----:B------:R1:W-:Y:S04]  /*180d0*/  STS.U8 [R41+UR5+0xca0], R7 ;  /* 0x000ca00729007988 */ /* 0x0003e80008000005 */
[----:B------:R1:W-:Y:S04]  /*180e0*/  STS.U8 [R41+UR5+0xc80], R9 ;  /* 0x000c800929007988 */ /* 0x0003e80008000005 */
[----:B0-----:R-:W2:Y:S04]  /*180f0*/  LDL.LU R5, [R1+0x814] ;  /* 0x0008140001057983 */ /* 0x001ea80000300800 */
[----:B-1----:R-:W2:Y:S04]  /*18100*/  LDL.LU R6, [R1+0x810] ;  /* 0x0008100001067983 */ /* 0x002ea80000300800 */
[----:B------:R0:W-:Y:S04]  /*18110*/  STS.U8 [R41+UR5+0x1000], R55 ;  /* 0x0010003729007988 */ /* 0x0001e80008000005 */
[----:B------:R-:W2:Y:S04]  /*18120*/  LDL.LU R7, [R1+0x80c] ;  /* 0x00080c0001077983 */ /* 0x000ea80000300800 */
[----:B------:R-:W2:Y:S04]  /*18130*/  LDL.LU R9, [R1+0x808] ;  /* 0x0008080001097983 */ /* 0x000ea80000300800 */
[----:B------:R1:W-:Y:S04]  /*18140*/  STS.U8 [R41+UR5+0x1020], R58 ;  /* 0x0010203a29007988 */ /* 0x0003e80008000005 */
[----:B------:R1:W-:Y:S04]  /*18150*/  STS.U8 [R41+UR5+0x1040], R50 ;  /* 0x0010403229007988 */ /* 0x0003e80008000005 */
[----:B0-----:R-:W2:Y:S04]  /*18160*/  LDL.LU R55, [R1+0x1d88] ;  /* 0x001d880001377983 */ /* 0x001ea80000300800 */
[----:B-1----:R-:W2:Y:S04]  /*18170*/  LDL.LU R58, [R1+0x1d84] ;  /* 0x001d8400013a7983 */ /* 0x002ea80000300800 */
[----:B------:R-:W2:Y:S04]  /*18180*/  LDL.LU R50, [R1+0x1d80] ;  /* 0x001d800001327983 */ /* 0x000ea80000300800 */
[----:B------:R-:W-:Y:S04]  /*18190*/  STS.U8 [R41+UR5+0x1060], R2 ;  /* 0x0010600229007988 */ /* 0x000fe80008000005 */
[----:B------:R-:W-:Y:S04]  /*181a0*/  STS.U8 [R41+UR5+0x1080], R32 ;  /* 0x0010802029007988 */ /* 0x000fe80008000005 */
[----:B------:R-:W-:Y:S04]  /*181b0*/  STS.U8 [R41+UR5+0x10a0], R33 ;  /* 0x0010a02129007988 */ /* 0x000fe80008000005 */
[----:B------:R-:W-:Y:S04]  /*181c0*/  STS.U8 [R41+UR5+0x10c0], R40 ;  /* 0x0010c02829007988 */ /* 0x000fe80008000005 */
[----:B------:R-:W-:Y:S04]  /*181d0*/  STS.U8 [R41+UR5+0x10e0], R43 ;  /* 0x0010e02b29007988 */ /* 0x000fe80008000005 */
[----:B------:R0:W-:Y:S04]  /*181e0*/  STS.U8 [R41+UR5+0x1420], R10 ;  /* 0x0014200a29007988 */ /* 0x0001e80008000005 */
[----:B------:R1:W-:Y:S04]  /*181f0*/  STS.U8 [R41+UR5+0x1400], R11 ;  /* 0x0014000b29007988 */ /* 0x0003e80008000005 */
[----:B------:R0:W-:Y:S04]  /*18200*/  STS.U8 [R41+UR5+0x1460], R42 ;  /* 0x0014602a29007988 */ /* 0x0001e80008000005 */
[----:B------:R0:W-:Y:S04]  /*18210*/  STS.U8 [R41+UR5+0x1440], R49 ;  /* 0x0014403129007988 */ /* 0x0001e80008000005 */
[----:B------:R0:W-:Y:S04]  /*18220*/  STS.U8 [R41+UR5+0x14a0], R53 ;  /* 0x0014a03529007988 */ /* 0x0001e80008000005 */
[----:B------:R1:W-:Y:S04]  /*18230*/  STS.U8 [R41+UR5+0x1480], R60 ;  /* 0x0014803c29007988 */ /* 0x0003e80008000005 */
[----:B------:R-:W-:Y:S04]  /*18240*/  STS.U8 [R41+UR5+0x14e0], R56 ;  /* 0x0014e03829007988 */ /* 0x000fe80008000005 */
[----:B0-----:R-:W4:Y:S04]  /*18250*/  LDL.LU R10, [R1+0xb0c] ;  /* 0x000b0c00010a7983 */ /* 0x001f280000300800 */
[----:B-1----:R-:W4:Y:S04]  /*18260*/  LDL.LU R11, [R1+0xb08] ;  /* 0x000b0800010b7983 */ /* 0x002f280000300800 */
[----:B------:R-:W4:Y:S04]  /*18270*/  LDL.LU R42, [R1+0xb04] ;  /* 0x000b0400012a7983 */ /* 0x000f280000300800 */
[----:B------:R-:W4:Y:S04]  /*18280*/  LDL.LU R49, [R1+0xb00] ;  /* 0x000b000001317983 */ /* 0x000f280000300800 */
[----:B------:R-:W4:Y:S04]  /*18290*/  LDL.LU R53, [R1+0xafc] ;  /* 0x000afc0001357983 */ /* 0x000f280000300800 */
[----:B------:R-:W4:Y:S04]  /*182a0*/  LDL.LU R60, [R1+0xaf8] ;  /* 0x000af800013c7983 */ /* 0x000f280000300800 */
[----:B------:R-:W-:Y:S04]  /*182b0*/  STS.U8 [R41+UR5+0x14c0], R57 ;  /* 0x0014c03929007988 */ /* 0x000fe80008000005 */
[----:B--2---:R0:W-:Y:S04]  /*182c0*/  STS.U8 [R41+UR5+0x1840], R50 ;  /* 0x0018403229007988 */ /* 0x0041e80008000005 */
[----:B0-----:R-:W2:Y:S04]  /*182d0*/  LDL.LU R50, [R1+0xaf4] ;  /* 0x000af40001327983 */ /* 0x001ea80000300800 */
[----:B------:R-:W2:Y:S04]  /*182e0*/  LDL.LU R56, [R1+0xaf0] ;  /* 0x000af00001387983 */ /* 0x000ea80000300800 */
[----:B------:R-:W2:Y:S04]  /*182f0*/  LDL.LU R57, [R1+0xa8c] ;  /* 0x000a8c0001397983 */ /* 0x000ea80000300800 */
[----:B------:R-:W-:Y:S04]  /*18300*/  STS.U8 [R41+UR5+0x1860], R44 ;  /* 0x0018602c29007988 */ /* 0x000fe80008000005 */
[----:B------:R-:W-:Y:S04]  /*18310*/  STS.U8 [R41+UR5+0x1800], R5 ;  /* 0x0018000529007988 */ /* 0x000fe80008000005 */
[----:B------:R-:W-:Y:S04]  /*18320*/  STS.U8 [R41+UR5+0x1820], R6 ;  /* 0x0018200629007988 */ /* 0x000fe80008000005 */
[----:B------:R-:W-:Y:S04]  /*18330*/  STS.U8 [R41+UR5+0x18c0], R7 ;  /* 0x0018c00729007988 */ /* 0x000fe80008000005 */
[----:B------:R-:W-:Y:S04]  /*18340*/  STS.U8 [R41+UR5+0x18e0], R9 ;  /* 0x0018e00929007988 */ /* 0x000fe80008000005 */
[----:B------:R-:W-:Y:S04]  /*18350*/  STS.U8 [R41+UR5+0x1880], R58 ;  /* 0x0018803a29007988 */ /* 0x000fe80008000005 */
[----:B------:R-:W-:Y:S04]  /*18360*/  STS.U8 [R41+UR5+0x18a0], R55 ;  /* 0x0018a03729007988 */ /* 0x000fe80008000005 */
[----:B---3--:R-:W-:Y:S04]  /*18370*/  STS.U8 [R41+UR5+0x1c60], R54 ;  /* 0x001c603629007988 */ /* 0x008fe80008000005 */
[----:B------:R-:W-:Y:S04]  /*18380*/  STS.U8 [R41+UR5+0x1c40], R52 ;  /* 0x001c403429007988 */ /* 0x000fe80008000005 */
[----:B------:R0:W-:Y:S04]  /*18390*/  STS.U8 [R41+UR5+0x1c20], R51 ;  /* 0x001c203329007988 */ /* 0x0001e80008000005 */
[----:B0-----:R-:W3:Y:S04]  /*183a0*/  LDL.LU R51, [R1+0xa88] ;  /* 0x000a880001337983 */ /* 0x001ee80000300800 */
[----:B------:R-:W3:Y:S04]  /*183b0*/  LDL.LU R52, [R1+0xa84] ;  /* 0x000a840001347983 */ /* 0x000ee80000300800 */
[----:B------:R-:W3:Y:S04]  /*183c0*/  LDL.LU R54, [R1+0xa80] ;  /* 0x000a800001367983 */ /* 0x000ee80000300800 */
[----:B------:R-:W3:Y:S04]  /*183d0*/  LDL.LU R55, [R1+0xa7c] ;  /* 0x000a7c0001377983 */ /* 0x000ee80000300800 */
[----:B------:R0:W-:Y:S04]  /*183e0*/  STS.U8 [R41+UR5+0x1c00], R0 ;  /* 0x001c000029007988 */ /* 0x0001e80008000005 */
[----:B------:R1:W-:Y:S04]  /*183f0*/  STS.U8 [R41+UR5+0x1ce0], R45 ;  /* 0x001ce02d29007988 */ /* 0x0003e80008000005 */
[----:B------:R1:W-:Y:S04]  /*18400*/  STS.U8 [R41+UR5+0x1cc0], R46 ;  /* 0x001cc02e29007988 */ /* 0x0003e80008000005 */
[----:B------:R1:W-:Y:S04]  /*18410*/  STS.U8 [R41+UR5+0x1ca0], R47 ;  /* 0x001ca02f29007988 */ /* 0x0003e80008000005 */
[----:B------:R-:W3:Y:S01]  /*18420*/  LDL.LU R58, [R1+0xa78] ;  /* 0x000a7800013a7983 */ /* 0x000ee20000300800 */
[----:B0-----:R-:W-:-:S03]  /*18430*/  LOP3.LUT R0, R59, 0x1f, RZ, 0xc0, !PT ;  /* 0x0000001f3b007812 */ /* 0x001fc600078ec0ff */
[----:B------:R0:W-:Y:S04]  /*18440*/  STS.U8 [R41+UR5+0x1c80], R48 ;  /* 0x001c803029007988 */ /* 0x0001e80008000005 */
[----:B------:R-:W3:Y:S04]  /*18450*/  LDL.LU R59, [R1+0xa74] ;  /* 0x000a7400013b7983 */ /* 0x000ee80000300800 */
[----:B-1----:R-:W3:Y:S01]  /*18460*/  LDL.LU R45, [R1+0x1d7c] ;  /* 0x001d7c00012d7983 */ /* 0x002ee20000300800 */
[----:B------:R-:W-:-:S03]  /*18470*/  LOP3.LUT R0, R0, 0x8, RZ, 0x3c, !PT ;  /* 0x0000000800007812 */ /* 0x000fc600078e3cff */
[----:B------:R-:W3:Y:S04]  /*18480*/  LDL.LU R46, [R1+0x1d78] ;  /* 0x001d7800012e7983 */ /* 0x000ee80000300800 */
[----:B------:R-:W3:Y:S04]  /*18490*/  LDL.LU R47, [R1+0x1d74] ;  /* 0x001d7400012f7983 */ /* 0x000ee80000300800 */
[----:B----4-:R-:W-:Y:S04]  /*184a0*/  STS.U8 [R0+UR5+0x100], R10 ;  /* 0x0001000a00007988 */ /* 0x010fe80008000005 */
[----:B------:R-:W-:Y:S04]  /*184b0*/  STS.U8 [R0+UR5+0x120], R11 ;  /* 0x0001200b00007988 */ /* 0x000fe80008000005 */
[----:B------:R-:W-:Y:S04]  /*184c0*/  STS.U8 [R0+UR5+0x140], R42 ;  /* 0x0001402a00007988 */ /* 0x000fe80008000005 */
[----:B------:R1:W-:Y:S04]  /*184d0*/  STS.U8 [R0+UR5+0x160], R49 ;  /* 0x0001603100007988 */ /* 0x0003e80008000005 */
[----:B0-----:R-:W4:Y:S04]  /*184e0*/  LDL.LU R48, [R1+0x1d70] ;  /* 0x001d700001307983 */ /* 0x001f280000300800 */
[----:B------:R0:W-:Y:S04]  /*184f0*/  STS.U8 [R0+UR5+0x180], R53 ;  /* 0x0001803500007988 */ /* 0x0001e80008000005 */
[----:B------:R0:W-:Y:S04]  /*18500*/  STS.U8 [R0+UR5+0x1a0], R60 ;  /* 0x0001a03c00007988 */ /* 0x0001e80008000005 */
[----:B-1----:R-:W4:Y:S04]  /*18510*/  LDL.LU R49, [R1+0xa70] ;  /* 0x000a700001317983 */ /* 0x002f280000300800 */
[----:B0-----:R-:W4:Y:S04]  /*18520*/  LDL.LU R53, [R1+0xa08] ;  /* 0x000a080001357983 */ /* 0x001f280000300800 */
[----:B------:R-:W4:Y:S04]  /*18530*/  LDL.LU R60, [R1+0xa04] ;  /* 0x000a0400013c7983 */ /* 0x000f280000300800 */
[----:B--2---:R-:W-:Y:S04]  /*18540*/  STS.U8 [R0+UR5+0x1c0], R50 ;  /* 0x0001c03200007988 */ /* 0x004fe80008000005 */
[----:B------:R0:W-:Y:S04]  /*18550*/  STS.U8 [R0+UR5+0x1e0], R56 ;  /* 0x0001e03800007988 */ /* 0x0001e80008000005 */
[----:B------:R1:W-:Y:S04]  /*18560*/  STS.U8 [R0+UR5+0x520], R57 ;  /* 0x0005203900007988 */ /* 0x0003e80008000005 */
[----:B0-----:R-:W2:Y:S04]  /*18570*/  LDL.LU R56, [R1+0xa00] ;  /* 0x000a000001387983 */ /* 0x001ea80000300800 */
[----:B-1----:R-:W2:Y:S04]  /*18580*/  LDL.LU R57, [R1+0x9fc] ;  /* 0x0009fc0001397983 */ /* 0x002ea80000300800 */
[----:B------:R-:W2:Y:S04]  /*18590*/  LDL.LU R6, [R1+0x9f8] ;  /* 0x0009f80001067983 */ /* 0x000ea80000300800 */
        /* <DEDUP_REMOVED lines=12> */
[----:B---3--:R0:W-:Y:S04]  /*18660*/  STS.U8 [R0+UR5+0x500], R51 ;  /* 0x0005003300007988 */ /* 0x0081e80008000005 */
[----:B------:R-:W3:Y:S04]  /*18670*/  LDL.LU R50, [R1+0x8fc] ;  /* 0x0008fc0001327983 */ /* 0x000ee80000300800 */
[----:B------:R1:W-:Y:S04]  /*18680*/  STS.U8 [R0+UR5+0x560], R52 ;  /* 0x0005603400007988 */ /* 0x0003e80008000005 */
[----:B------:R1:W-:Y:S04]  /*18690*/  STS.U8 [R0+UR5+0x540], R54 ;  /* 0x0005403600007988 */ /* 0x0003e80008000005 */
[----:B------:R1:W-:Y:S04]  /*186a0*/  STS.U8 [R0+UR5+0x5a0], R55 ;  /* 0x0005a03700007988 */ /* 0x0003e80008000005 */
[----:B0-----:R-:W3:Y:S04]  /*186b0*/  LDL.LU R51, [R1+0x8f8] ;  /* 0x0008f80001337983 */ /* 0x001ee80000300800 */
[----:B-1----:R-:W3:Y:S04]  /*186c0*/  LDL.LU R52, [R1+0x8f4] ;  /* 0x0008f40001347983 */ /* 0x002ee80000300800 */
[----:B------:R-:W3:Y:S04]  /*186d0*/  LDL.LU R54, [R1+0x8f0] ;  /* 0x0008f00001367983 */ /* 0x000ee80000300800 */
[----:B------:R-:W3:Y:S04]  /*186e0*/  LDL.LU R55, [R1+0x8ec] ;  /* 0x0008ec0001377983 */ /* 0x000ee80000300800 */
[----:B------:R0:W-:Y:S04]  /*186f0*/  STS.U8 [R0+UR5+0x580], R58 ;  /* 0x0005803a00007988 */ /* 0x0001e80008000005 */
[----:B------:R1:W-:Y:S04]  /*18700*/  STS.U8 [R0+UR5+0x5e0], R59 ;  /* 0x0005e03b00007988 */ /* 0x0003e80008000005 */
[----:B0-----:R-:W3:Y:S04]  /*18710*/  LDL.LU R58, [R1+0x8e8] ;  /* 0x0008e800013a7983 */ /* 0x001ee80000300800 */
[----:B-1----:R-:W3:Y:S04]  /*18720*/  LDL.LU R59, [R1+0x8e4] ;  /* 0x0008e400013b7983 */ /* 0x002ee80000300800 */
[----:B----4-:R0:W-:Y:S04]  /*18730*/  STS.U8 [R0+UR5+0x5c0], R49 ;  /* 0x0005c03100007988 */ /* 0x0101e80008000005 */
[----:B------:R1:W-:Y:S04]  /*18740*/  STS.U8 [R0+UR5+0x940], R53 ;  /* 0x0009403500007988 */ /* 0x0003e80008000005 */
[----:B------:R4:W-:Y:S04]  /*18750*/  STS.U8 [R0+UR5+0x960], R60 ;  /* 0x0009603c00007988 */ /* 0x0009e80008000005 */
[----:B0-----:R-:W3:Y:S04]  /*18760*/  LDL.LU R49, [R1+0x1d6c] ;  /* 0x001d6c0001317983 */ /* 0x001ee80000300800 */
[----:B-1----:R-:W3:Y:S04]  /*18770*/  LDL.LU R53, [R1+0x1d68] ;  /* 0x001d680001357983 */ /* 0x002ee80000300800 */
[----:B----4-:R-:W4:Y:S04]  /*18780*/  LDL.LU R60, [R1+0x1d64] ;  /* 0x001d6400013c7983 */ /* 0x010f280000300800 */
[----:B--2---:R0:W-:Y:S04]  /*18790*/  STS.U8 [R0+UR5+0x900], R56 ;  /* 0x0009003800007988 */ /* 0x0041e80008000005 */
[----:B------:R1:W-:Y:S04]  /*187a0*/  STS.U8 [R0+UR5+0x920], R57 ;  /* 0x0009203900007988 */ /* 0x0003e80008000005 */
[----:B------:R2:W-:Y:S04]  /*187b0*/  STS.U8 [R0+UR5+0x9c0], R6 ;  /* 0x0009c00600007988 */ /* 0x0005e80008000005 */
[----:B------:R0:W-:Y:S04]  /*187c0*/  STS.U8 [R0+UR5+0x9e0], R7 ;  /* 0x0009e00700007988 */ /* 0x0001e80008000005 */
[----:B------:R1:W-:Y:S04]  /*187d0*/  STS.U8 [R0+UR5+0x980], R9 ;  /* 0x0009800900007988 */ /* 0x0003e80008000005 */
[----:B------:R2:W-:Y:S04]  /*187e0*/  STS.U8 [R0+UR5+0x9a0], R10 ;  /* 0x0009a00a00007988 */ /* 0x0005e80008000005 */
[----:B0-----:R-:W4:Y:S04]  /*187f0*/  LDL.LU R56, [R1+0x1d60] ;  /* 0x001d600001387983 */ /* 0x001f280000300800 */
[----:B-1----:R-:W4:Y:S04]  /*18800*/  LDL.LU R57, [R1+0x1d5c] ;  /* 0x001d5c0001397983 */ /* 0x002f280000300800 */
[----:B--2---:R-:W2:Y:S04]  /*18810*/  LDL.LU R6, [R1+0x878] ;  /* 0x0008780001067983 */ /* 0x004ea80000300800 */
[----:B------:R-:W2:Y:S04]  /*18820*/  LDL.LU R7, [R1+0x870] ;  /* 0x0008700001077983 */ /* 0x000ea80000300800 */
[----:B------:R-:W2:Y:S04]  /*18830*/  LDL.LU R9, [R1+0x86c] ;  /* 0x00086c0001097983 */ /* 0x000ea80000300800 */
[----:B------:R0:W-:Y:S04]  /*18840*/  STS.U8 [R0+UR5+0xd60], R11 ;  /* 0x000d600b00007988 */ /* 0x0001e80008000005 */
[----:B------:R-:W2:Y:S04]  /*18850*/  LDL.LU R10, [R1+0x868] ;  /* 0x00086800010a7983 */ /* 0x000ea80000300800 */
[----:B------:R1:W-:Y:S04]  /*18860*/  STS.U8 [R0+UR5+0xd40], R42 ;  /* 0x000d402a00007988 */ /* 0x0003e80008000005 */
[----:B0-----:R-:W2:Y:S04]  /*18870*/  LDL.LU R11, [R1+0x864] ;  /* 0x00086400010b7983 */ /* 0x001ea80000300800 */
[----:B-1----:R-:W2:Y:S04]  /*18880*/  LDL.LU R42, [R1+0x860] ;  /* 0x00086000012a7983 */ /* 0x002ea80000300800 */
[----:B------:R-:W-:Y:S04]  /*18890*/  STS.U8 [R0+UR5+0xd20], R2 ;  /* 0x000d200200007988 */ /* 0x000fe80008000005 */
[----:B------:R-:W-:Y:S04]  /*188a0*/  STS.U8 [R0+UR5+0xd00], R32 ;  /* 0x000d002000007988 */ /* 0x000fe80008000005 */
[----:B------:R-:W-:Y:S04]  /*188b0*/  STS.U8 [R0+UR5+0xde0], R33 ;  /* 0x000de02100007988 */ /* 0x000fe80008000005 */
[----:B------:R-:W-:Y:S04]  /*188c0*/  STS.U8 [R0+UR5+0xdc0], R40 ;  /* 0x000dc02800007988 */ /* 0x000fe80008000005 */
[----:B------:R-:W-:Y:S04]  /*188d0*/  STS.U8 [R0+UR5+0xda0], R43 ;  /* 0x000da02b00007988 */ /* 0x000fe80008000005 */
[----:B------:R-:W-:Y:S04]  /*188e0*/  STS.U8 [R0+UR5+0xd80], R44 ;  /* 0x000d802c00007988 */ /* 0x000fe80008000005 */
[----:B------:R-:W-:Y:S04]  /*188f0*/  STS.U8 [R0+UR5+0x1100], R5 ;  /* 0x0011000500007988 */ /* 0x000fe80008000005 */
[----:B---3--:R0:W-:Y:S04]  /*18900*/  STS.U8 [R0+UR5+0x1120], R50 ;  /* 0x0011203200007988 */ /* 0x0081e80008000005 */
[----:B------:R1:W-:Y:S04]  /*18910*/  STS.U8 [R0+UR5+0x1140], R51 ;  /* 0x0011403300007988 */ /* 0x0003e80008000005 */
[----:B------:R3:W-:Y:S04]  /*18920*/  STS.U8 [R0+UR5+0x1160], R52 ;  /* 0x0011603400007988 */ /* 0x0007e80008000005 */
[----:B------:R1:W-:Y:S04]  /*18930*/  STS.U8 [R0+UR5+0x1180], R54 ;  /* 0x0011803600007988 */ /* 0x0003e80008000005 */
[----:B------:R3:W-:Y:S04]  /*18940*/  STS.U8 [R0+UR5+0x11a0], R55 ;  /* 0x0011a03700007988 */ /* 0x0007e80008000005 */
[----:B0-----:R-:W2:Y:S04]  /*18950*/  LDL.LU R50, [R1+0xaec] ;  /* 0x000aec0001327983 */ /* 0x001ea80000300800 */
[----:B-1----:R-:W2:Y:S04]  /*18960*/  LDL.LU R51, [R1+0xae8] ;  /* 0x000ae80001337983 */ /* 0x002ea80000300800 */
[----:B---3--:R-:W3:Y:S04]  /*18970*/  LDL.LU R52, [R1+0xae4] ;  /* 0x000ae40001347983 */ /* 0x008ee80000300800 */
[----:B------:R-:W3:Y:S04]  /*18980*/  LDL.LU R54, [R1+0xae0] ;  /* 0x000ae00001367983 */ /* 0x000ee80000300800 */
[----:B------:R-:W3:Y:S04]  /*18990*/  LDL.LU R55, [R1+0xadc] ;  /* 0x000adc0001377983 */ /* 0x000ee80000300800 */
[----:B------:R-:W-:Y:S04]  /*189a0*/  STS.U8 [R0+UR5+0x11c0], R58 ;  /* 0x0011c03a00007988 */ /* 0x000fe80008000005 */
[----:B------:R-:W-:Y:S04]  /*189b0*/  STS.U8 [R0+UR5+0x11e0], R59 ;  /* 0x0011e03b00007988 */ /* 0x000fe80008000005 */
[----:B----4-:R-:W-:Y:S04]  /*189c0*/  STS.U8 [R0+UR5+0x1520], R57 ;  /* 0x0015203900007988 */ /* 0x010fe80008000005 */
[----:B------:R0:W-:Y:S04]  /*189d0*/  STS.U8 [R0+UR5+0x1500], R56 ;  /* 0x0015003800007988 */ /* 0x0001e80008000005 */
[----:B--2---:R-:W-:Y:S04]  /*189e0*/  STS.U8 [R0+UR5+0x1560], R6 ;  /* 0x0015600600007988 */ /* 0x004fe80008000005 */
[----:B------:R-:W-:Y:S04]  /*189f0*/  STS.U8 [R0+UR5+0x1540], R7 ;  /* 0x0015400700007988 */ /* 0x000fe80008000005 */
[----:B------:R-:W-:Y:S04]  /*18a00*/  STS.U8 [R0+UR5+0x15a0], R9 ;  /* 0x0015a00900007988 */ /* 0x000fe80008000005 */
[----:B------:R-:W-:Y:S04]  /*18a10*/  STS.U8 [R0+UR5+0x1580], R10 ;  /* 0x0015800a00007988 */ /* 0x000fe80008000005 */
[----:B0-----:R-:W2:Y:S04]  /*18a20*/  LDL.LU R56, [R1+0xad8] ;  /* 0x000ad80001387983 */ /* 0x001ea80000300800 */
[----:B------:R-:W-:Y:S04]  /*18a30*/  STS.U8 [R0+UR5+0x15e0], R11 ;  /* 0x0015e00b00007988 */ /* 0x000fe80008000005 */
[----:B------:R-:W-:Y:S04]  /*18a40*/  STS.U8 [R0+UR5+0x15c0], R42 ;  /* 0x0015c02a00007988 */ /* 0x000fe80008000005 */
[----:B------:R0:W-:Y:S04]  /*18a50*/  STS.U8 [R0+UR5+0x1940], R60 ;  /* 0x0019403c00007988 */ /* 0x0001e80008000005 */
[----:B------:R-:W4:Y:S01]  /*18a60*/  LDL.LU R57, [R1+0xad4] ;  /* 0x000ad40001397983 */ /* 0x000f220000300800 */
[----:B0-----:R-:W0:Y:S03]  /*18a70*/  S2R R60, SR_TID.X ;  /* 0x00000000003c7919 */ /* 0x001e260000002100 */
[----:B------:R-:W-:Y:S04]  /*18a80*/  STS.U8 [R0+UR5+0x1960], R53 ;  /* 0x0019603500007988 */ /* 0x000fe80008000005 */
[----:B------:R-:W4:Y:S04]  /*18a90*/  LDL.LU R58, [R1+0xad0] ;  /* 0x000ad000013a7983 */ /* 0x000f280000300800 */
[----:B------:R-:W-:Y:S04]  /*18aa0*/  STS.U8 [R0+UR5+0x1900], R49 ;  /* 0x0019003100007988 */ /* 0x000fe80008000005 */
[----:B------:R-:W4:Y:S04]  /*18ab0*/  LDL.LU R59, [R1+0xa6c] ;  /* 0x000a6c00013b7983 */ /* 0x000f280000300800 */
[----:B------:R-:W-:Y:S04]  /*18ac0*/  STS.U8 [R0+UR5+0x1920], R48 ;  /* 0x0019203000007988 */ /* 0x000fe80008000005 */
[----:B------:R-:W-:Y:S04]  /*18ad0*/  STS.U8 [R0+UR5+0x19c0], R47 ;  /* 0x0019c02f00007988 */ /* 0x000fe80008000005 */
[----:B------:R-:W4:Y:S04]  /*18ae0*/  LDL.LU R32, [R1+0xa68] ;  /* 0x000a680001207983 */ /* 0x000f280000300800 */
[----:B------:R-:W-:Y:S04]  /*18af0*/  STS.U8 [R0+UR5+0x19e0], R46 ;  /* 0x0019e02e00007988 */ /* 0x000fe80008000005 */
[----:B------:R-:W4:Y:S04]  /*18b00*/  LDL.LU R33, [R1+0xa64] ;  /* 0x000a640001217983 */ /* 0x000f280000300800 */
[----:B------:R-:W-:Y:S04]  /*18b10*/  STS.U8 [R0+UR5+0x1980], R45 ;  /* 0x0019802d00007988 */ /* 0x000fe80008000005 */
[----:B------:R-:W4:Y:S04]  /*18b20*/  LDL.LU R40, [R1+0xa60] ;  /* 0x000a600001287983 */ /* 0x000f280000300800 */
[----:B------:R-:W-:Y:S04]  /*18b30*/  STS.U8 [R0+UR5+0x19a0], R8 ;  /* 0x0019a00800007988 */ /* 0x000fe80008000005 */
[----:B------:R-:W4:Y:S04]  /*18b40*/  LDL.LU R43, [R1+0xa5c] ;  /* 0x000a5c00012b7983 */ /* 0x000f280000300800 */
[----:B------:R1:W-:Y:S04]  /*18b50*/  STS.U8 [R0+UR5+0x1d60], R4 ;  /* 0x001d600400007988 */ /* 0x0003e80008000005 */
[----:B------:R-:W4:Y:S04]  /*18b60*/  LDL.LU R44, [R1+0xa58] ;  /* 0x000a5800012c7983 */ /* 0x000f280000300800 */
[----:B------:R-:W-:Y:S04]  /*18b70*/  STS.U8 [R0+UR5+0x1d40], R61 ;  /* 0x001d403d00007988 */ /* 0x000fe80008000005 */
[----:B------:R-:W-:Y:S04]  /*18b80*/  STS.U8 [R0+UR5+0x1d20], R39 ;  /* 0x001d202700007988 */ /* 0x000fe80008000005 */
[----:B------:R-:W-:Y:S04]  /*18b90*/  STS.U8 [R0+UR5+0x1d00], R38 ;  /* 0x001d002600007988 */ /* 0x000fe80008000005 */
[----:B------:R-:W-:Y:S04]  /*18ba0*/  STS.U8 [R0+UR5+0x1de0], R37 ;  /* 0x001de02500007988 */ /* 0x000fe80008000005 */
[----:B-1----:R-:W4:Y:S04]  /*18bb0*/  LDL.LU R4, [R1+0xa54] ;  /* 0x000a540001047983 */ /* 0x002f280000300800 */
[----:B------:R-:W4:Y:S04]  /*18bc0*/  LDL.LU R5, [R1+0xa50] ;  /* 0x000a500001057983 */ /* 0x000f280000300800 */
[----:B------:R-:W4:Y:S04]  /*18bd0*/  LDL.LU R6, [R1+0x9e8] ;  /* 0x0009e80001067983 */ /* 0x000f280000300800 */
[----:B------:R-:W4:Y:S04]  /*18be0*/  LDL.LU R7, [R1+0x9dc] ;  /* 0x0009dc0001077983 */ /* 0x000f280000300800 */
[----:B------:R-:W4:Y:S04]  /*18bf0*/  LDL.LU R9, [R1+0x9d8] ;  /* 0x0009d80001097983 */ /* 0x000f280000300800 */
[----:B------:R-:W4:Y:S04]  /*18c00*/  LDL.LU R10, [R1+0x9d4] ;  /* 0x0009d400010a7983 */ /* 0x000f280000300800 */
[----:B------:R-:W-:Y:S04]  /*18c10*/  STS.U8 [R0+UR5+0x1dc0], R36 ;  /* 0x001dc02400007988 */ /* 0x000fe80008000005 */
[----:B------:R-:W4:Y:S01]  /*18c20*/  LDL.LU R11, [R1+0x9d0] ;  /* 0x0009d000010b7983 */ /* 0x000f220000300800 */
[----:B0-----:R-:W-:-:S03]  /*18c30*/  LOP3.LUT R60, R60, 0x1f, RZ, 0xc0, !PT ;  /* 0x0000001f3c3c7812 */ /* 0x001fc600078ec0ff */
[----:B------:R-:W-:Y:S04]  /*18c40*/  STS.U8 [R0+UR5+0x1da0], R35 ;  /* 0x001da02300007988 */ /* 0x000fe80008000005 */
[----:B------:R-:W4:Y:S04]  /*18c50*/  LDL.LU R42, [R1+0x9cc] ;  /* 0x0009cc00012a7983 */ /* 0x000f280000300800 */
[----:B------:R0:W-:Y:S01]  /*18c60*/  STS.U8 [R0+UR5+0x1d80], R34 ;  /* 0x001d802200007988 */ /* 0x0001e20008000005 */
[----:B------:R-:W-:-:S03]  /*18c70*/  LOP3.LUT R60, R60, 0x10, RZ, 0x3c, !PT ;  /* 0x000000103c3c7812 */ /* 0x000fc600078e3cff */
[----:B------:R-:W4:Y:S04]  /*18c80*/  LDL.LU R53, [R1+0x9c8] ;  /* 0x0009c80001357983 */ /* 0x000f280000300800 */
[----:B------:R1:W-:Y:S04]  /*18c90*/  STS.U8 [R60+UR5+0x200], R50 ;  /* 0x000200323c007988 */ /* 0x0003e80008000005 */
[----:B0-----:R-:W4:Y:S04]  /*18ca0*/  LDL.LU R0, [R1+0x9c4] ;  /* 0x0009c40001007983 */ /* 0x001f280000300800 */
[----:B------:R-:W4:Y:S04]  /*18cb0*/  LDL.LU R8, [R1+0x960] ;  /* 0x0009600001087983 */ /* 0x000f280000300800 */
[----:B------:R-:W4:Y:S04]  /*18cc0*/  LDL.LU R45, [R1+0x95c] ;  /* 0x00095c00012d7983 */ /* 0x000f280000300800 */
[----:B------:R-:W4:Y:S04]  /*18cd0*/  LDL.LU R46, [R1+0x958] ;  /* 0x00095800012e7983 */ /* 0x000f280000300800 */
[----:B------:R-:W4:Y:S04]  /*18ce0*/  LDL.LU R47, [R1+0x954] ;  /* 0x00095400012f7983 */ /* 0x000f280000300800 */
[----:B------:R0:W-:Y:S04]  /*18cf0*/  STS.U8 [R60+UR5+0x220], R51 ;  /* 0x000220333c007988 */ /* 0x0001e80008000005 */
[----:B-1----:R-:W4:Y:S04]  /*18d00*/  LDL.LU R50, [R1+0x950] ;  /* 0x0009500001327983 */ /* 0x002f280000300800 */
[----:B---3--:R1:W-:Y:S04]  /*18d10*/  STS.U8 [R60+UR5+0x240], R52 ;  /* 0x000240343c007988 */ /* 0x0083e80008000005 */
[----:B------:R3:W-:Y:S04]  /*18d20*/  STS.U8 [R60+UR5+0x260], R54 ;  /* 0x000260363c007988 */ /* 0x0007e80008000005 */
[----:B------:R3:W-:Y:S04]  /*18d30*/  STS.U8 [R60+UR5+0x280], R55 ;  /* 0x000280373c007988 */ /* 0x0007e80008000005 */
[----:B0-----:R-:W4:Y:S04]  /*18d40*/  LDL.LU R51, [R1+0x94c] ;  /* 0x00094c0001337983 */ /* 0x001f280000300800 */
[----:B-1----:R-:W4:Y:S04]  /*18d50*/  LDL.LU R52, [R1+0x948] ;  /* 0x0009480001347983 */ /* 0x002f280000300800 */
[----:B---3--:R-:W3:Y:S04]  /*18d60*/  LDL.LU R54, [R1+0x944] ;  /* 0x0009440001367983 */ /* 0x008ee80000300800 */
[----:B------:R-:W3:Y:S04]  /*18d70*/  LDL.LU R55, [R1+0x8e0] ;  /* 0x0008e00001377983 */ /* 0x000ee80000300800 */
[----:B------:R-:W3:Y:S04]  /*18d80*/  LDL.LU R2, [R1+0x8dc] ;  /* 0x0008dc0001027983 */ /* 0x000ee80000300800 */
[----:B------:R-:W3:Y:S04]  /*18d90*/  LDL.LU R48, [R1+0x8d8] ;  /* 0x0008d80001307983 */ /* 0x000ee80000300800 */
[----:B------:R-:W3:Y:S04]  /*18da0*/  LDL.LU R49, [R1+0x8d4] ;  /* 0x0008d40001317983 */ /* 0x000ee80000300800 */
[----:B--2---:R0:W-:Y:S04]  /*18db0*/  STS.U8 [R60+UR5+0x2a0], R56 ;  /* 0x0002a0383c007988 */ /* 0x0041e80008000005 */
[----:B----4-:R1:W-:Y:S04]  /*18dc0*/  STS.U8 [R60+UR5+0x2c0], R57 ;  /* 0x0002c0393c007988 */ /* 0x0103e80008000005 */
[----:B0-----:R-:W2:Y:S04]  /*18dd0*/  LDL.LU R56, [R1+0x8d0] ;  /* 0x0008d00001387983 */ /* 0x001ea80000300800 */
[----:B-1----:R-:W4:Y:S04]  /*18de0*/  LDL.LU R57, [R1+0x8cc] ;  /* 0x0008cc0001397983 */ /* 0x002f280000300800 */
[----:B------:R0:W-:Y:S04]  /*18df0*/  STS.U8 [R60+UR5+0x2e0], R58 ;  /* 0x0002e03a3c007988 */ /* 0x0001e80008000005 */
[----:B------:R1:W-:Y:S04]  /*18e00*/  STS.U8 [R60+UR5+0x620], R59 ;  /* 0x0006203b3c007988 */ /* 0x0003e80008000005 */
[----:B------:R0:W-:Y:S04]  /*18e10*/  STS.U8 [R60+UR5+0x600], R32 ;  /* 0x000600203c007988 */ /* 0x0001e80008000005 */
[----:B------:R0:W-:Y:S04]  /*18e20*/  STS.U8 [R60+UR5+0x660], R33 ;  /* 0x000660213c007988 */ /* 0x0001e80008000005 */
[----:B------:R1:W-:Y:S04]  /*18e30*/  STS.U8 [R60+UR5+0x640], R40 ;  /* 0x000640283c007988 */ /* 0x0003e80008000005 */
[----:B0-----:R-:W4:Y:S04]  /*18e40*/  LDL.LU R58, [R1+0x8c8] ;  /* 0x0008c800013a7983 */ /* 0x001f280000300800 */
[----:B-1----:R-:W4:Y:S04]  /*18e50*/  LDL.LU R59, [R1+0x8c4] ;  /* 0x0008c400013b7983 */ /* 0x002f280000300800 */
[----:B------:R0:W-:Y:S04]  /*18e60*/  STS.U8 [R60+UR5+0x6a0], R43 ;  /* 0x0006a02b3c007988 */ /* 0x0001e80008000005 */
[----:B------:R1:W-:Y:S04]  /*18e70*/  STS.U8 [R60+UR5+0x680], R44 ;  /* 0x0006802c3c007988 */ /* 0x0003e80008000005 */
[----:B------:R-:W4:Y:S04]  /*18e80*/  LDL.LU R32, [R1+0x1d58] ;  /* 0x001d580001207983 */ /* 0x000f280000300800 */
[----:B------:R-:W4:Y:S04]  /*18e90*/  LDL.LU R33, [R1+0x1d54] ;  /* 0x001d540001217983 */ /* 0x000f280000300800 */
[----:B------:R-:W4:Y:S04]  /*18ea0*/  LDL.LU R40, [R1+0x1d50] ;  /* 0x001d500001287983 */ /* 0x000f280000300800 */
[----:B0-----:R-:W4:Y:S04]  /*18eb0*/  LDL.LU R43, [R1+0x1d4c] ;  /* 0x001d4c00012b7983 */ /* 0x001f280000300800 */
[----:B-1----:R-:W4:Y:S04]  /*18ec0*/  LDL.LU R44, [R1+0x1d48] ;  /* 0x001d4800012c7983 */ /* 0x002f280000300800 */
[----:B------:R0:W-:Y:S04]  /*18ed0*/  STS.U8 [R60+UR5+0x6e0], R4 ;  /* 0x0006e0043c007988 */ /* 0x0001e80008000005 */
[----:B------:R1:W-:Y:S04]  /*18ee0*/  STS.U8 [R60+UR5+0x6c0], R5 ;  /* 0x0006c0053c007988 */ /* 0x0003e80008000005 */
[----:B------:R0:W-:Y:S04]  /*18ef0*/  STS.U8 [R60+UR5+0xa40], R6 ;  /* 0x000a40063c007988 */ /* 0x0001e80008000005 */
[----:B------:R0:W-:Y:S04]  /*18f00*/  STS.U8 [R60+UR5+0xa60], R7 ;  /* 0x000a60073c007988 */ /* 0x0001e80008000005 */
[----:B------:R1:W-:Y:S04]  /*18f10*/  STS.U8 [R60+UR5+0xa00], R9 ;  /* 0x000a00093c007988 */ /* 0x0003e80008000005 */
[----:B------:R1:W-:Y:S04]  /*18f20*/  STS.U8 [R60+UR5+0xa20], R10 ;  /* 0x000a200a3c007988 */ /* 0x0003e80008000005 */
[----:B0-----:R-:W4:Y:S04]  /*18f30*/  LDL.LU R4, [R1+0x1d44] ;  /* 0x001d440001047983 */ /* 0x001f280000300800 */
[----:B-1----:R-:W4:Y:S04]  /*18f40*/  LDL.LU R5, [R1+0x1d40] ;  /* 0x001d400001057983 */ /* 0x002f280000300800 */
[----:B------:R-:W4:Y:S04]  /*18f50*/  LDL.LU R6, [R1+0x1d3c] ;  /* 0x001d3c0001067983 */ /* 0x000f280000300800 */
[----:B------:R-:W4:Y:S04]  /*18f60*/  LDL.LU R7, [R1+0x1d38] ;  /* 0x001d380001077983 */ /* 0x000f280000300800 */
[----:B------:R-:W4:Y:S04]  /*18f70*/  LDL.LU R9, [R1+0x1d34] ;  /* 0x001d340001097983 */ /* 0x000f280000300800 */
[----:B------:R-:W4:Y:S04]  /*18f80*/  LDL.LU R10, [R1+0x1d30] ;  /* 0x001d3000010a7983 */ /* 0x000f280000300800 */
        /* <DEDUP_REMOVED lines=17> */
[----:B---3--:R3:W-:Y:S04]  /*190a0*/  STS.U8 [R60+UR5+0xe80], R54 ;  /* 0x000e80363c007988 */ /* 0x0087e80008000005 */
[----:B0-----:R-:W4:Y:S04]  /*190b0*/  LDL.LU R46, [R1+0x1d14] ;  /* 0x001d1400012e7983 */ /* 0x001f280000300800 */
[----:B-1----:R-:W4:Y:S04]  /*190c0*/  LDL.LU R47, [R1+0x1d10] ;  /* 0x001d1000012f7983 */ /* 0x002f280000300800 */
[----:B------:R-:W4:Y:S04]  /*190d0*/  LDL.LU R50, [R1+0x1d0c] ;  /* 0x001d0c0001327983 */ /* 0x000f280000300800 */
[----:B------:R-:W4:Y:S04]  /*190e0*/  LDL.LU R51, [R1+0x1d08] ;  /* 0x001d080001337983 */ /* 0x000f280000300800 */
[----:B------:R-:W4:Y:S04]  /*190f0*/  LDL.LU R52, [R1+0x1d04] ;  /* 0x001d040001347983 */ /* 0x000f280000300800 */
[----:B---3--:R-:W3:Y:S04]  /*19100*/  LDL.LU R54, [R1+0x1d00] ;  /* 0x001d000001367983 */ /* 0x008ee80000300800 */
[----:B------:R0:W-:Y:S04]  /*19110*/  STS.U8 [R60+UR5+0x1200], R55 ;  /* 0x001200373c007988 */ /* 0x0001e80008000005 */
[----:B0-----:R-:W3:Y:S04]  /*19120*/  LDL.LU R55, [R1+0x1cfc] ;  /* 0x001cfc0001377983 */ /* 0x001ee80000300800 */
[----:B------:R-:W-:Y:S04]  /*19130*/  STS.U8 [R60+UR5+0x1240], R48 ;  /* 0x001240303c007988 */ /* 0x000fe80008000005 */
[----:B------:R-:W-:Y:S04]  /*19140*/  STS.U8 [R60+UR5+0x1260], R49 ;  /* 0x001260313c007988 */ /* 0x000fe80008000005 */
[----:B--2---:R-:W-:Y:S04]  /*19150*/  STS.U8 [R60+UR5+0x1280], R56 ;  /* 0x001280383c007988 */ /* 0x004fe80008000005 */
[----:B----4-:R-:W-:Y:S04]  /*19160*/  STS.U8 [R60+UR5+0x12a0], R57 ;  /* 0x0012a0393c007988 */ /* 0x010fe80008000005 */
[----:B------:R-:W-:Y:S04]  /*19170*/  STS.U8 [R60+UR5+0x12c0], R58 ;  /* 0x0012c03a3c007988 */ /* 0x000fe80008000005 */
[----:B------:R-:W-:Y:S04]  /*19180*/  STS.U8 [R60+UR5+0x12e0], R59 ;  /* 0x0012e03b3c007988 */ /* 0x000fe80008000005 */
[----:B------:R0:W-:Y:S04]  /*19190*/  STS.U8 [R60+UR5+0x1a20], R9 ;  /* 0x001a20093c007988 */ /* 0x0001e80008000005 */
[----:B------:R1:W-:Y:S04]  /*191a0*/  STS.U8 [R60+UR5+0x1a00], R10 ;  /* 0x001a000a3c007988 */ /* 0x0003e80008000005 */
[----:B------:R-:W-:Y:S04]  /*191b0*/  STS.U8 [R60+UR5+0x1aa0], R4 ;  /* 0x001aa0043c007988 */ /* 0x000fe80008000005 */
[----:B------:R-:W-:Y:S04]  /*191c0*/  STS.U8 [R60+UR5+0x1a80], R5 ;  /* 0x001a80053c007988 */ /* 0x000fe80008000005 */
[----:B------:R-:W-:Y:S04]  /*191d0*/  STS.U8 [R60+UR5+0x1ae0], R6 ;  /* 0x001ae0063c007988 */ /* 0x000fe80008000005 */
[----:B0-----:R-:W2:Y:S04]  /*191e0*/  LDL.LU R9, [R1+0xacc] ;  /* 0x000acc0001097983 */ /* 0x001ea80000300800 */
[----:B------:R0:W-:Y:S04]  /*191f0*/  STS.U8 [R60+UR5+0x1a60], R11 ;  /* 0x001a600b3c007988 */ /* 0x0001e80008000005 */
[----:B-1----:R-:W4:Y:S04]  /*19200*/  LDL.LU R10, [R1+0xac8] ;  /* 0x000ac800010a7983 */ /* 0x002f280000300800 */
[----:B------:R1:W-:Y:S04]  /*19210*/  STS.U8 [R60+UR5+0x1ac0], R7 ;  /* 0x001ac0073c007988 */ /* 0x0003e80008000005 */
[----:B0-----:R-:W4:Y:S04]  /*19220*/  LDL.LU R11, [R1+0xac4] ;  /* 0x000ac400010b7983 */ /* 0x001f280000300800 */
[----:B------:R-:W4:Y:S04]  /*19230*/  LDL.LU R48, [R1+0xac0] ;  /* 0x000ac00001307983 */ /* 0x000f280000300800 */
[----:B------:R-:W4:Y:S04]  /*19240*/  LDL.LU R49, [R1+0xabc] ;  /* 0x000abc0001317983 */ /* 0x000f280000300800 */
[----:B------:R-:W4:Y:S04]  /*19250*/  LDL.LU R4, [R1+0xab8] ;  /* 0x000ab80001047983 */ /* 0x000f280000300800 */
[----:B------:R-:W4:Y:S04]  /*19260*/  LDL.LU R5, [R1+0xab4] ;  /* 0x000ab40001057983 */ /* 0x000f280000300800 */
[----:B------:R-:W4:Y:S04]  /*19270*/  LDL.LU R6, [R1+0xab0] ;  /* 0x000ab00001067983 */ /* 0x000f280000300800 */
[----:B-1----:R-:W4:Y:S04]  /*19280*/  LDL.LU R7, [R1+0xa4c] ;  /* 0x000a4c0001077983 */ /* 0x002f280000300800 */
[----:B------:R-:W4:Y:S04]  /*19290*/  LDL.LU R56, [R1+0xa48] ;  /* 0x000a480001387983 */ /* 0x000f280000300800 */
[----:B------:R-:W4:Y:S04]  /*192a0*/  LDL.LU R57, [R1+0xa44] ;  /* 0x000a440001397983 */ /* 0x000f280000300800 */
[----:B------:R-:W4:Y:S04]  /*192b0*/  LDL.LU R58, [R1+0xa40] ;  /* 0x000a4000013a7983 */ /* 0x000f280000300800 */
[----:B------:R-:W4:Y:S04]  /*192c0*/  LDL.LU R59, [R1+0xa3c] ;  /* 0x000a3c00013b7983 */ /* 0x000f280000300800 */
[----:B------:R-:W-:Y:S04]  /*192d0*/  STS.U8 [R60+UR5+0x1660], R52 ;  /* 0x001660343c007988 */ /* 0x000fe80008000005 */
[----:B---3--:R-:W-:Y:S04]  /*192e0*/  STS.U8 [R60+UR5+0x1600], R54 ;  /* 0x001600363c007988 */ /* 0x008fe80008000005 */
[----:B------:R-:W-:Y:S04]  /*192f0*/  STS.U8 [R60+UR5+0x16a0], R50 ;  /* 0x0016a0323c007988 */ /* 0x000fe80008000005 */
[----:B------:R-:W-:Y:S04]  /*19300*/  STS.U8 [R60+UR5+0x1640], R51 ;  /* 0x001640333c007988 */ /* 0x000fe80008000005 */
[----:B------:R-:W-:Y:S04]  /*19310*/  STS.U8 [R60+UR5+0x1680], R47 ;  /* 0x0016802f3c007988 */ /* 0x000fe80008000005 */
[----:B------:R-:W-:Y:S04]  /*19320*/  STS.U8 [R60+UR5+0x16e0], R46 ;  /* 0x0016e02e3c007988 */ /* 0x000fe80008000005 */
[----:B------:R0:W-:Y:S04]  /*19330*/  STS.U8 [R60+UR5+0x1620], R55 ;  /* 0x001620373c007988 */ /* 0x0001e80008000005 */
[----:B------:R1:W-:Y:S04]  /*19340*/  STS.U8 [R60+UR5+0x16c0], R45 ;  /* 0x0016c02d3c007988 */ /* 0x0003e80008000005 */
[----:B------:R3:W-:Y:S04]  /*19350*/  STS.U8 [R60+UR5+0x1a40], R42 ;  /* 0x001a402a3c007988 */ /* 0x0007e80008000005 */
[----:B0-----:R-:W4:Y:S04]  /*19360*/  LDL.LU R55, [R1+0xa38] ;  /* 0x000a380001377983 */ /* 0x001f280000300800 */
[----:B------:R-:W4:Y:S04]  /*19370*/  LDL.LU R54, [R1+0xa34] ;  /* 0x000a340001367983 */ /* 0x000f280000300800 */
[----:B------:R-:W4:Y:S04]  /*19380*/  LDL.LU R52, [R1+0xa30] ;  /* 0x000a300001347983 */ /* 0x000f280000300800 */
[----:B------:R-:W4:Y:S04]  /*19390*/  LDL.LU R50, [R1+0x9c0] ;  /* 0x0009c00001327983 */ /* 0x000f280000300800 */
[----:B------:R-:W4:Y:S04]  /*193a0*/  LDL.LU R51, [R1+0x9bc] ;  /* 0x0009bc0001337983 */ /* 0x000f280000300800 */
[----:B------:R-:W4:Y:S04]  /*193b0*/  LDL.LU R47, [R1+0x9b8] ;  /* 0x0009b800012f7983 */ /* 0x000f280000300800 */
[----:B------:R-:W4:Y:S04]  /*193c0*/  LDL.LU R46, [R1+0x9b4] ;  /* 0x0009b400012e7983 */ /* 0x000f280000300800 */
[----:B-1----:R-:W4:Y:S04]  /*193d0*/  LDL.LU R45, [R1+0x9b0] ;  /* 0x0009b000012d7983 */ /* 0x002f280000300800 */
[----:B---3--:R-:W3:Y:S01]  /*193e0*/  LDL.LU R42, [R1+0x9ac] ;  /* 0x0009ac00012a7983 */ /* 0x008ee20000300800 */
[----:B------:R-:W-:-:S03]  /*193f0*/  LOP3.LUT R41, R41, 0x18, RZ, 0x3c, !PT ;  /* 0x0000001829297812 */ /* 0x000fc600078e3cff */
[----:B------:R0:W-:Y:S04]  /*19400*/  STS.U8 [R60+UR5+0x1220], R2 ;  /* 0x001220023c007988 */ /* 0x0001e80008000005 */
[----:B------:R-:W-:Y:S04]  /*19410*/  STS.U8 [R60+UR5+0x1e60], R31 ;  /* 0x001e601f3c007988 */ /* 0x000fe80008000005 */
[----:B------:R-:W-:Y:S04]  /*19420*/  STS.U8 [R60+UR5+0x1e40], R30 ;  /* 0x001e401e3c007988 */ /* 0x000fe80008000005 */
[----:B------:R-:W-:Y:S04]  /*19430*/  STS.U8 [R60+UR5+0x1e20], R29 ;  /* 0x001e201d3c007988 */ /* 0x000fe80008000005 */
[----:B------:R-:W-:Y:S04]  /*19440*/  STS.U8 [R60+UR5+0x1e00], R28 ;  /* 0x001e001c3c007988 */ /* 0x000fe80008000005 */
[----:B------:R-:W-:Y:S04]  /*19450*/  STS.U8 [R60+UR5+0x1ee0], R27 ;  /* 0x001ee01b3c007988 */ /* 0x000fe80008000005 */
[----:B------:R-:W-:Y:S04]  /*19460*/  STS.U8 [R60+UR5+0x1ec0], R26 ;  /* 0x001ec01a3c007988 */ /* 0x000fe80008000005 */
[----:B------:R-:W-:Y:S04]  /*19470*/  STS.U8 [R60+UR5+0x1ea0], R25 ;  /* 0x001ea0193c007988 */ /* 0x000fe80008000005 */
[----:B------:R-:W-:Y:S04]  /*19480*/  STS.U8 [R60+UR5+0x1e80], R24 ;  /* 0x001e80183c007988 */ /* 0x000fe80008000005 */
[----:B0-----:R-:W3:Y:S04]  /*19490*/  LDL.LU R2, [R1+0x9a8] ;  /* 0x0009a80001027983 */ /* 0x001ee80000300800 */
        /* <DEDUP_REMOVED lines=40> */
[----:B---3--:R3:W-:Y:S04]  /*19720*/  STS.U8 [R41+UR5+0xbe0], R42 ;  /* 0x000be02a29007988 */ /* 0x0087e80008000005 */
[----:B0-----:R-:W2:Y:S04]  /*19730*/  LDL.LU R46, [R1+0x1cac] ;  /* 0x001cac00012e7983 */ /* 0x001ea80000300800 */
[----:B-1----:R-:W2:Y:S04]  /*19740*/  LDL.LU R45, [R1+0x1ca8] ;  /* 0x001ca800012d7983 */ /* 0x002ea80000300800 */
[----:B---3--:R-:W3:Y:S04]  /*19750*/  LDL.LU R42, [R1+0x1ca4] ;  /* 0x001ca400012a7983 */ /* 0x008ee80000300800 */
[----:B------:R-:W-:Y:S04]  /*19760*/  STS.U8 [R41+UR5+0xb80], R2 ;  /* 0x000b800229007988 */ /* 0x000fe80008000005 */
[----:B---3--:R0:W-:Y:S04]  /*19770*/  STS.U8 [R41+UR5+0xba0], R42 ;  /* 0x000ba02a29007988 */ /* 0x0081e80008000005 */
[----:B--2---:R1:W-:Y:S04]  /*19780*/  STS.U8 [R41+UR5+0xf60], R45 ;  /* 0x000f602d29007988 */ /* 0x0043e80008000005 */
        /* <DEDUP_REMOVED lines=9> */
[----:B---3--:R-:W3:Y:S04]  /*19820*/  LDL.LU R47, [R1+0x1c94] ;  /* 0x001c9400012f7983 */ /* 0x008ee80000300800 */
[----:B------:R-:W2:Y:S04]  /*19830*/  LDL.LU R51, [R1+0x1c90] ;  /* 0x001c900001337983 */ /* 0x000ea80000300800 */
[----:B------:R0:W-:Y:S04]  /*19840*/  STS.U8 [R41+UR5+0xf80], R55 ;  /* 0x000f803729007988 */ /* 0x0001e80008000005 */
[----:B------:R-:W2:Y:S04]  /*19850*/  LDL.LU R50, [R1+0x1c8c] ;  /* 0x001c8c0001327983 */ /* 0x000ea80000300800 */
[----:B------:R1:W-:Y:S04]  /*19860*/  STS.U8 [R41+UR5+0x1300], R59 ;  /* 0x0013003b29007988 */ /* 0x0003e80008000005 */
[----:B------:R-:W2:Y:S04]  /*19870*/  LDL.LU R52, [R1+0x1c88] ;  /* 0x001c880001347983 */ /* 0x000ea80000300800 */
[----:B------:R0:W-:Y:S04]  /*19880*/  STS.U8 [R41+UR5+0x1320], R58 ;  /* 0x0013203a29007988 */ /* 0x0001e80008000005 */
[----:B------:R-:W2:Y:S04]  /*19890*/  LDL.LU R54, [R1+0x1c84] ;  /* 0x001c840001367983 */ /* 0x000ea80000300800 */
[----:B------:R0:W-:Y:S04]  /*198a0*/  STS.U8 [R41+UR5+0x1340], R57 ;  /* 0x0013403929007988 */ /* 0x0001e80008000005 */
[----:B------:R1:W-:Y:S04]  /*198b0*/  STS.U8 [R41+UR5+0x1360], R56 ;  /* 0x0013603829007988 */ /* 0x0003e80008000005 */
[----:B------:R1:W-:Y:S04]  /*198c0*/  STS.U8 [R41+UR5+0x1380], R7 ;  /* 0x0013800729007988 */ /* 0x0003e80008000005 */
[----:B0-----:R-:W2:Y:S04]  /*198d0*/  LDL.LU R55, [R1+0x1c80] ;  /* 0x001c800001377983 */ /* 0x001ea80000300800 */
[----:B-1----:R-:W2:Y:S04]  /*198e0*/  LDL.LU R59, [R1+0x1c7c] ;  /* 0x001c7c00013b7983 */ /* 0x002ea80000300800 */
[----:B------:R0:W-:Y:S04]  /*198f0*/  STS.U8 [R41+UR5+0x13a0], R6 ;  /* 0x0013a00629007988 */ /* 0x0001e80008000005 */
[----:B------:R-:W3:Y:S04]  /*19900*/  LDL.LU R58, [R1+0x1c78] ;  /* 0x001c7800013a7983 */ /* 0x000ee80000300800 */
[----:B------:R-:W3:Y:S04]  /*19910*/  LDL.LU R57, [R1+0x1c74] ;  /* 0x001c740001397983 */ /* 0x000ee80000300800 */
[----:B------:R1:W-:Y:S04]  /*19920*/  STS.U8 [R41+UR5+0x13c0], R5 ;  /* 0x0013c00529007988 */ /* 0x0003e80008000005 */
[----:B------:R0:W-:Y:S04]  /*19930*/  STS.U8 [R41+UR5+0x13e0], R4 ;  /* 0x0013e00429007988 */ /* 0x0001e80008000005 */
[----:B------:R-:W3:Y:S04]  /*19940*/  LDL.LU R56, [R1+0x1c70] ;  /* 0x001c700001387983 */ /* 0x000ee80000300800 */
[----:B------:R-:W3:Y:S04]  /*19950*/  LDL.LU R7, [R1+0x1c6c] ;  /* 0x001c6c0001077983 */ /* 0x000ee80000300800 */
[----:B------:R1:W-:Y:S04]  /*19960*/  STS.U8 [R41+UR5+0x1720], R49 ;  /* 0x0017203129007988 */ /* 0x0003e80008000005 */
[----:B0-----:R-:W3:Y:S04]  /*19970*/  LDL.LU R6, [R1+0x1c68] ;  /* 0x001c680001067983 */ /* 0x001ee80000300800 */
[----:B------:R0:W-:Y:S04]  /*19980*/  STS.U8 [R41+UR5+0x1700], R48 ;  /* 0x0017003029007988 */ /* 0x0001e80008000005 */
[----:B------:R0:W-:Y:S04]  /*19990*/  STS.U8 [R41+UR5+0x1760], R11 ;  /* 0x0017600b29007988 */ /* 0x0001e80008000005 */
[----:B----4-:R4:W-:Y:S04]  /*199a0*/  STS.U8 [R41+UR5+0x1740], R10 ;  /* 0x0017400a29007988 */ /* 0x0109e80008000005 */
[----:B-1----:R-:W3:Y:S04]  /*199b0*/  LDL.LU R5, [R1+0x1c64] ;  /* 0x001c640001057983 */ /* 0x002ee80000300800 */
[----:B------:R-:W3:Y:S04]  /*199c0*/  LDL.LU R4, [R1+0x1c60] ;  /* 0x001c600001047983 */ /* 0x000ee80000300800 */
[----:B------:R1:W-:Y:S04]  /*199d0*/  STS.U8 [R41+UR5+0x17a0], R9 ;  /* 0x0017a00929007988 */ /* 0x0003e80008000005 */
[----:B------:R-:W3:Y:S04]  /*199e0*/  LDL.LU R49, [R1+0x1c5c] ;  /* 0x001c5c0001317983 */ /* 0x000ee80000300800 */
[----:B0-----:R-:W3:Y:S04]  /*199f0*/  LDL.LU R48, [R1+0x1c58] ;  /* 0x001c580001307983 */ /* 0x001ee80000300800 */
[----:B------:R0:W-:Y:S04]  /*19a00*/  STS.U8 [R41+UR5+0x1780], R8 ;  /* 0x0017800829007988 */ /* 0x0001e80008000005 */
[----:B------:R0:W-:Y:S04]  /*19a10*/  STS.U8 [R41+UR5+0x17e0], R0 ;  /* 0x0017e00029007988 */ /* 0x0001e80008000005 */
[----:B------:R-:W3:Y:S04]  /*19a20*/  LDL.LU R11, [R1+0x1c54] ;  /* 0x001c5400010b7983 */ /* 0x000ee80000300800 */
[----:B----4-:R-:W4:Y:S04]  /*19a30*/  LDL.LU R10, [R1+0x1c50] ;  /* 0x001c5000010a7983 */ /* 0x010f280000300800 */
[----:B------:R0:W-:Y:S04]  /*19a40*/  STS.U8 [R41+UR5+0x17c0], R53 ;  /* 0x0017c03529007988 */ /* 0x0001e80008000005 */
[----:B-1----:R-:W3:Y:S04]  /*19a50*/  LDL.LU R9, [R1+0x1c4c] ;  /* 0x001c4c0001097983 */ /* 0x002ee80000300800 */
[----:B------:R1:W-:Y:S04]  /*19a60*/  STS.U8 [R41+UR5+0x1b40], R44 ;  /* 0x001b402c29007988 */ /* 0x0003e80008000005 */
[----:B------:R-:W-:Y:S04]  /*19a70*/  STS.U8 [R41+UR5+0x1b60], R43 ;  /* 0x001b602b29007988 */ /* 0x000fe80008000005 */
[----:B------:R1:W-:Y:S04]  /*19a80*/  STS.U8 [R41+UR5+0x1b00], R40 ;  /* 0x001b002829007988 */ /* 0x0003e80008000005 */
[----:B0-----:R-:W3:Y:S04]  /*19a90*/  LDL.LU R8, [R1+0x1c48] ;  /* 0x001c480001087983 */ /* 0x001ee80000300800 */
[----:B------:R-:W3:Y:S04]  /*19aa0*/  LDL.LU R0, [R1+0x1c44] ;  /* 0x001c440001007983 */ /* 0x000ee80000300800 */
[----:B------:R-:W3:Y:S04]  /*19ab0*/  LDL R2, [R1+0x153c] ;  /* 0x00153c0001027983 */ /* 0x000ee80000100800 */
[----:B------:R-:W-:Y:S04]  /*19ac0*/  STS.U8 [R41+UR5+0x1b20], R33 ;  /* 0x001b202129007988 */ /* 0x000fe80008000005 */
[----:B------:R-:W3:Y:S04]  /*19ad0*/  LDL R53, [R1+0x1374] ;  /* 0x0013740001357983 */ /* 0x000ee80000100800 */
[----:B-1----:R-:W3:Y:S04]  /*19ae0*/  LDL R44, [R1+0x1370] ;  /* 0x00137000012c7983 */ /* 0x002ee80000100800 */
[----:B------:R-:W3:Y:S04]  /*19af0*/  LDL R40, [R1+0x1534] ;  /* 0x0015340001287983 */ /* 0x000ee80000100800 */
        /* <DEDUP_REMOVED lines=11> */
[----:B------:R0:W-:Y:S01]  /*19bb0*/  STS.U8 [R41+UR5+0x1f80], R3 ;  /* 0x001f800329007988 */ /* 0x0001e20008000005 */
[----:B------:R-:W-:Y:S06]  /*19bc0*/  BAR.SYNC.DEFER_BLOCKING 0x0 ;  /* 0x0000000000007b1d */ /* 0x000fec0000010000 */
[----:B------:R-:W4:Y:S04]  /*19bd0*/  LDL R43, [R1+0x1498] ;  /* 0x00149800012b7983 */ /* 0x000f280000100800 */
[----:B0-----:R-:W4:Y:S01]  /*19be0*/  LDL R41, [R1+0x1368] ;  /* 0x0013680001297983 */ /* 0x001f220000100800 */
[----:B--2---:R-:W-:Y:S01]  /*19bf0*/  PRMT R59, RZ, 0x7610, R59 ;  /* 0x00007610ff3b7816 */ /* 0x004fe2000000003b */
[----:B---3--:R-:W-:Y:S01]  /*19c00*/  @!P0 IMAD.MOV.U32 R3, RZ, RZ, R40 ;  /* 0x000000ffff038224 */ /* 0x008fe200078e0028 */
[----:B------:R-:W-:-:S02]  /*19c10*/  PRMT R50, RZ, 0x7610, R50 ;  /* 0x00007610ff327816 */ /* 0x000fc40000000032 */
[----:B------:R-:W-:Y:S01]  /*19c20*/  PRMT R0, RZ, 0x7610, R0 ;  /* 0x00007610ff007816 */ /* 0x000fe20000000000 */
[----:B------:R-:W2:Y:S04]  /*19c30*/  LDL R40, [R1+0x1490] ;  /* 0x0014900001287983 */ /* 0x000ea80000100800 */
[----:B------:R0:W3:Y:S04]  /*19c40*/  @!P0 LDG.E.U8 R59, desc[UR44][R2.64] ;  /* 0x0000002c023b8981 */ /* 0x0000e8000c1e1100 */
[----:B------:R-:W2:Y:S01]  /*19c50*/  LDL R3, [R1+0xb98] ;  /* 0x000b980001037983 */ /* 0x000ea20000100800 */
[----:B0-----:R-:W-:-:S05]  /*19c60*/  @!P0 IMAD.MOV.U32 R2, RZ, RZ, R53 ;  /* 0x000000ffff028224 */ /* 0x001fca00078e0035 */
[----:B--2---:R4:W2:Y:S02]  /*19c70*/  @!P0 LDG.E.U8 R50, desc[UR44][R2.64] ;  /* 0x0000002c02328981 */ /* 0x0048a4000c1e1100 */
[----:B----4-:R-:W-:Y:S02]  /*19c80*/  @!P0 IMAD.MOV.U32 R2, RZ, RZ, R43 ;  /* 0x000000ffff028224 */ /* 0x010fe400078e002b */
[----:B------:R-:W-:-:S05]  /*19c90*/  @!P0 IMAD.MOV.U32 R3, RZ, RZ, R44 ;  /* 0x000000ffff038224 */ /* 0x000fca00078e002c */
[----:B------:R-:W4:Y:S04]  /*19ca0*/  @!P0 LDG.E.U8 R0, desc[UR44][R2.64] ;  /* 0x0000002c02008981 */ /* 0x000f28000c1e1100 */
[----:B---3--:R-:W-:Y:S04]  /*19cb0*/  STL [R1+0x1c08], R59 ;  /* 0x001c083b01007387 */ /* 0x008fe80000100800 */
[----:B------:R-:W3:Y:S04]  /*19cc0*/  LDL R53, [R1+0x1360] ;  /* 0x0013600001357983 */ /* 0x000ee80000100800 */
[----:B--2---:R0:W-:Y:S04]  /*19cd0*/  STL [R1+0x818], R50 ;  /* 0x0008183201007387 */ /* 0x0041e80000100800 */
[----:B------:R-:W2:Y:S04]  /*19ce0*/  LDL R44, [R1+0x135c] ;  /* 0x00135c00012c7983 */ /* 0x000ea80000100800 */
[----:B------:R-:W2:Y:S04]  /*19cf0*/  LDL R43, [R1+0x1484] ;  /* 0x00148400012b7983 */ /* 0x000ea80000100800 */
[----:B0-----:R-:W2:Y:S04]  /*19d00*/  LDL R50, [R1+0x1488] ;  /* 0x0014880001327983 */ /* 0x001ea80000100800 */
[----:B----4-:R0:W-:Y:S04]  /*19d10*/  STL [R1+0x814], R0 ;  /* 0x0008140001007387 */ /* 0x0101e80000100800 */
[----:B0-----:R-:W4:Y:S04]  /*19d20*/  LDL.LU R0, [R1+0x1c40] ;  /* 0x001c400001007983 */ /* 0x001f280000300800 */
[----:B------:R-:W2:Y:S04]  /*19d30*/  LDL R2, [R1+0x136c] ;  /* 0x00136c0001027983 */ /* 0x000ea80000100800 */
[----:B------:R-:W2:Y:S01]  /*19d40*/  LDL R3, [R1+0x1494] ;  /* 0x0014940001037983 */ /* 0x000ea20000100800 */
[----:B------:R-:W-:-:S02]  /*19d50*/  PRMT R8, RZ, 0x7610, R8 ;  /* 0x00007610ff087816 */ /* 0x000fc40000000008 */
[----:B--2---:R-:W-:-:S04]  /*19d60*/  @!P0 LOP3.LUT R3, R3, R2, RZ, 0x3c, !PT ;  /* 0x0000000203038212 */ /* 0x004fc800078e3cff */
[----:B------:R-:W-:-:S04]  /*19d70*/  @!P0 LOP3.LUT R2, R3, R2, RZ, 0x3c, !PT ;  /* 0x0000000203028212 */ /* 0x000fc800078e3cff */
[----:B------:R-:W-:Y:S02]  /*19d80*/  @!P0 LOP3.LUT R3, R3, R2, RZ, 0x3c, !PT ;  /* 0x0000000203038212 */ /* 0x000fe400078e3cff */
[----:B----4-:R-:W-:-:S03]  /*19d90*/  PRMT R0, RZ, 0x7610, R0 ;  /* 0x00007610ff007816 */ /* 0x010fc60000000000 */
[----:B------:R0:W2:Y:S02]  /*19da0*/  @!P0 LDG.E.U8 R8, desc[UR44][R2.64] ;  /* 0x0000002c02088981 */ /* 0x0000a4000c1e1100 */
[----:B0-----:R-:W-:Y:S02]  /*19db0*/  @!P0 IMAD.MOV.U32 R2, RZ, RZ, R40 ;  /* 0x000000ffff028224 */ /* 0x001fe400078e0028 */
[----:B------:R-:W-:-:S05]  /*19dc0*/  @!P0 IMAD.MOV.U32 R3, RZ, RZ, R41 ;  /* 0x000000ffff038224 */ /* 0x000fca00078e0029 */
[----:B------:R-:W4:Y:S04]  /*19dd0*/  @!P0 LDG.E.U8 R0, desc[UR44][R2.64] ;  /* 0x0000002c02008981 */ /* 0x000f28000c1e1100 */
[----:B--2---:R0:W-:Y:S04]  /*19de0*/  STL [R1+0x80c], R8 ;  /* 0x00080c0801007387 */ /* 0x0041e80000100800 */
[----:B0-----:R-:W2:Y:S04]  /*19df0*/  LDL.LU R8, [R1+0x1c3c] ;  /* 0x001c3c0001087983 */ /* 0x001ea80000300800 */
[----:B------:R-:W2:Y:S04]  /*19e00*/  LDL R41, [R1+0x147c] ;  /* 0x00147c0001297983 */ /* 0x000ea80000100800 */
[----:B------:R-:W2:Y:S04]  /*19e10*/  LDL R40, [R1+0x1480] ;  /* 0x0014800001287983 */ /* 0x000ea80000100800 */
[----:B----4-:R0:W-:Y:S04]  /*19e20*/  STL [R1+0x808], R0 ;  /* 0x0008080001007387 */ /* 0x0101e80000100800 */
[----:B0-----:R-:W4:Y:S04]  /*19e30*/  LDL.LU R0, [R1+0x1c38] ;  /* 0x001c380001007983 */ /* 0x001f280000300800 */
[----:B------:R-:W2:Y:S04]  /*19e40*/  LDL R2, [R1+0x1364] ;  /* 0x0013640001027983 */ /* 0x000ea80000100800 */
[----:B------:R-:W2:Y:S01]  /*19e50*/  LDL R3, [R1+0x148c] ;  /* 0x00148c0001037983 */ /* 0x000ea20000100800 */
[----:B------:R-:W-:-:S02]  /*19e60*/  PRMT R54, RZ, 0x7610, R54 ;  /* 0x00007610ff367816 */ /* 0x000fc40000000036 */
[----:B------:R-:W-:Y:S02]  /*19e70*/  PRMT R45, RZ, 0x7610, R45 ;  /* 0x00007610ff2d7816 */ /* 0x000fe4000000002d */
[----:B------:R-:W-:Y:S02]  /*19e80*/  PRMT R59, RZ, 0x7610, R59 ;  /* 0x00007610ff3b7816 */ /* 0x000fe4000000003b */
[----:B--2---:R-:W-:-:S04]  /*19e90*/  @!P0 LOP3.LUT R3, R3, R2, RZ, 0x3c, !PT ;  /* 0x0000000203038212 */ /* 0x004fc800078e3cff */
[----:B------:R-:W-:-:S04]  /*19ea0*/  @!P0 LOP3.LUT R2, R3, R2, RZ, 0x3c, !PT ;  /* 0x0000000203028212 */ /* 0x000fc800078e3cff */
[----:B------:R-:W-:-:S05]  /*19eb0*/  @!P0 LOP3.LUT R3, R3, R2, RZ, 0x3c, !PT ;  /* 0x0000000203038212 */ /* 0x000fca00078e3cff */
[----:B------:R0:W2:Y:S02]  /*19ec0*/  @!P0 LDG.E.U8 R54, desc[UR44][R2.64] ;  /* 0x0000002c02368981 */ /* 0x0000a4000c1e1100 */
[----:B0-----:R-:W-:Y:S02]  /*19ed0*/  @!P0 IMAD.MOV.U32 R2, RZ, RZ, R50 ;  /* 0x000000ffff028224 */ /* 0x001fe400078e0032 */
[----:B---3--:R-:W-:-:S05]  /*19ee0*/  @!P0 IMAD.MOV.U32 R3, RZ, RZ, R53 ;  /* 0x000000ffff038224 */ /* 0x008fca00078e0035 */
[----:B------:R0:W3:Y:S02]  /*19ef0*/  @!P0 LDG.E.U8 R45, desc[UR44][R2.64] ;  /* 0x0000002c022d8981 */ /* 0x0000e4000c1e1100 */
[----:B0-----:R-:W-:Y:S02]  /*19f00*/  @!P0 IMAD.MOV.U32 R2, RZ, RZ, R43 ;  /* 0x000000ffff028224 */ /* 0x001fe400078e002b */
[----:B------:R-:W-:-:S05]  /*19f10*/  @!P0 IMAD.MOV.U32 R3, RZ, RZ, R44 ;  /* 0x000000ffff038224 */ /* 0x000fca00078e002c */
[----:B------:R0:W4:Y:S01]  /*19f20*/  @!P0 LDG.E.U8 R59, desc[UR44][R2.64] ;  /* 0x0000002c023b8981 */ /* 0x000122000c1e1100 */
[----:B------:R-:W-:Y:S01]  /*19f30*/  PRMT R8, RZ, 0x7610, R8 ;  /* 0x00007610ff087816 */ /* 0x000fe20000000008 */
[----:B0-----:R-:W-:Y:S02]  /*19f40*/  @!P0 IMAD.MOV.U32 R2, RZ, RZ, R40 ;  /* 0x000000ffff028224 */ /* 0x001fe400078e0028 */
[----:B------:R-:W-:-:S05]  /*19f50*/  @!P0 IMAD.MOV.U32 R3, RZ, RZ, R41 ;  /* 0x000000ffff038224 */ /* 0x000fca00078e0029 */
[----:B------:R0:W4:Y:S04]  /*19f60*/  @!P0 LDG.E.U8 R8, desc[UR44][R2.64] ;  /* 0x0000002c02088981 */ /* 0x000128000c1e1100 */
[----:B---3--:R1:W-:Y:S04]  /*19f70*/  STL [R1+0x800], R45 ;  /* 0x0008002d01007387 */ /* 0x0083e80000100800 */
[----:B------:R-:W3:Y:S04]  /*19f80*/  LDL R44, [R1+0x1470] ;  /* 0x00147000012c7983 */ /* 0x000ee80000100800 */
[----:B-1----:R-:W3:Y:S04]  /*19f90*/  LDL R45, [R1+0x146c] ;  /* 0x00146c00012d7983 */ /* 0x002ee80000100800 */
[----:B--2---:R1:W-:Y:S04]  /*19fa0*/  STL [R1+0x804], R54 ;  /* 0x0008043601007387 */ /* 0x0043e80000100800 */
[----:B------:R-:W2:Y:S04]  /*19fb0*/  LDL R43, [R1+0x1468] ;  /* 0x00146800012b7983 */ /* 0x000ea80000100800 */
[----:B-1----:R-:W2:Y:S04]  /*19fc0*/  LDL R54, [R1+0x1464] ;  /* 0x0014640001367983 */ /* 0x002ea80000100800 */
[----:B----4-:R-:W-:Y:S04]  /*19fd0*/  STL [R1+0x1c0c], R59 ;  /* 0x001c0c3b01007387 */ /* 0x010fe80000100800 */
[----:B------:R-:W0:Y:S04]  /*19fe0*/  LDL R2, [R1+0x1474] ;  /* 0x0014740001027983 */ /* 0x000e280000100800 */
[----:B------:R-:W0:Y:S01]  /*19ff0*/  LDL R3, [R1+0x1478] ;  /* 0x0014780001037983 */ /* 0x000e220000100800 */
[----:B------:R-:W-:-:S02]  /*1a000*/  PRMT R0, RZ, 0x7610, R0 ;  /* 0x00007610ff007816 */ /* 0x000fc40000000000 */
[----:B------:R-:W-:Y:S02]  /*1a010*/  PRMT R55, RZ, 0x7610, R55 ;  /* 0x00007610ff377816 */ /* 0x000fe40000000037 */
[----:B------:R-:W-:Y:S01]  /*1a020*/  PRMT R42, RZ, 0x7610, R42 ;  /* 0x00007610ff2a7816 */ /* 0x000fe2000000002a */
[----:B------:R-:W4:Y:S04]  /*1a030*/  LDL R53, [R1+0x145c] ;  /* 0x00145c0001357983 */ /* 0x000f280000100800 */
[----:B------:R-:W2:Y:S04]  /*1a040*/  LDL R50, [R1+0x1460] ;  /* 0x0014600001327983 */ /* 0x000ea80000100800 */
[----:B------:R-:W2:Y:S04]  /*1a050*/  LDL R41, [R1+0x1454] ;  /* 0x0014540001297983 */ /* 0x000ea80000100800 */
[----:B------:R-:W2:Y:S01]  /*1a060*/  LDL R40, [R1+0x1458] ;  /* 0x0014580001287983 */ /* 0x000ea20000100800 */
[----:B0-----:R-:W-:-:S04]  /*1a070*/  @!P0 LOP3.LUT R3, R3, R2, RZ, 0x3c, !PT ;  /* 0x0000000203038212 */ /* 0x001fc800078e3cff */
[----:B------:R-:W-:-:S04]  /*1a080*/  @!P0 LOP3.LUT R2, R3, R2, RZ, 0x3c, !PT ;  /* 0x0000000203028212 */ /* 0x000fc800078e3cff */
[----:B------:R-:W-:-:S05]  /*1a090*/  @!P0 LOP3.LUT R3, R3, R2, RZ, 0x3c, !PT ;  /* 0x0000000203038212 */ /* 0x000fca00078e3cff */
[----:B------:R3:W4:Y:S02]  /*1a0a0*/  @!P0 LDG.E.U8 R0, desc[UR44][R2.64] ;  /* 0x0000002c02008981 */ /* 0x000724000c1e1100 */
[----:B---3--:R-:W-:Y:S02]  /*1a0b0*/  @!P0 IMAD.MOV.U32 R2, RZ, RZ, R44 ;  /* 0x000000ffff028224 */ /* 0x008fe400078e002c */
[----:B------:R-:W-:-:S05]  /*1a0c0*/  @!P0 IMAD.MOV.U32 R3, RZ, RZ, R45 ;  /* 0x000000ffff038224 */ /* 0x000fca00078e002d */
[----:B------:R2:W3:Y:S02]  /*1a0d0*/  @!P0 LDG.E.U8 R55, desc[UR44][R2.64] ;  /* 0x0000002c02378981 */ /* 0x0004e4000c1e1100 */
[----:B--2---:R-:W-:Y:S02]  /*1a0e0*/  @!P0 IMAD.MOV.U32 R2, RZ, RZ, R43 ;  /* 0x000000ffff028224 */ /* 0x004fe400078e002b */
[----:B------:R-:W-:-:S05]  /*1a0f0*/  @!P0 IMAD.MOV.U32 R3, RZ, RZ, R54 ;  /* 0x000000ffff038224 */ /* 0x000fca00078e0036 */
[----:B------:R0:W2:Y:S04]  /*1a100*/  @!P0 LDG.E.U8 R42, desc[UR44][R2.64] ;  /* 0x0000002c022a8981 */ /* 0x0000a8000c1e1100 */
[----:B------:R-:W-:Y:S04]  /*1a110*/  STL [R1+0x1c10], R8 ;  /* 0x001c100801007387 */ /* 0x000fe80000100800 */
[----:B----4-:R1:W-:Y:S04]  /*1a120*/  STL [R1+0x7f4], R0 ;  /* 0x0007f40001007387 */ /* 0x0103e80000100800 */
[----:B-1----:R-:W4:Y:S04]  /*1a130*/  LDL.LU R0, [R1+0x1c34] ;  /* 0x001c340001007983 */ /* 0x002f280000300800 */
[----:B------:R-:W3:Y:S04]  /*1a140*/  LDL R45, [R1+0x144c] ;  /* 0x00144c00012d7983 */ /* 0x000ee80000100800 */
[----:B------:R-:W4:Y:S04]  /*1a150*/  LDL R44, [R1+0x1450] ;  /* 0x00145000012c7983 */ /* 0x000f280000100800 */
[----:B------:R-:W4:Y:S01]  /*1a160*/  LDL R43, [R1+0x1444] ;  /* 0x00144400012b7983 */ /* 0x000f220000100800 */
[----:B------:R-:W-:Y:S01]  /*1a170*/  PRMT R47, RZ, 0x7610, R47 ;  /* 0x00007610ff2f7816 */ /* 0x000fe2000000002f */
[----:B0-----:R-:W-:-:S02]  /*1a180*/  @!P0 IMAD.MOV.U32 R2, RZ, RZ, R50 ;  /* 0x000000ffff028224 */ /* 0x001fc400078e0032 */
[----:B------:R-:W-:Y:S01]  /*1a190*/  @!P0 IMAD.MOV.U32 R3, RZ, RZ, R53 ;  /* 0x000000ffff038224 */ /* 0x000fe200078e0035 */
[----:B------:R-:W-:-:S04]  /*1a1a0*/  PRMT R9, RZ, 0x7610, R9 ;  /* 0x00007610ff097816 */ /* 0x000fc80000000009 */
[----:B------:R0:W4:Y:S04]  /*1a1b0*/  @!P0 LDG.E.U8 R47, desc[UR44][R2.64] ;  /* 0x0000002c022f8981 */ /* 0x000128000c1e1100 */
[----:B--2---:R1:W-:Y:S01]  /*1a1c0*/  STL [R1+0x7ec], R42 ;  /* 0x0007ec2a01007387 */ /* 0x0043e20000100800 */
[----:B0-----:R-:W-:Y:S02]  /*1a1d0*/  @!P0 IMAD.MOV.U32 R2, RZ, RZ, R40 ;  /* 0x000000ffff028224 */ /* 0x001fe400078e0028 */
[----:B------:R-:W-:Y:S01]  /*1a1e0*/  @!P0 IMAD.MOV.U32 R3, RZ, RZ, R41 ;  /* 0x000000ffff038224 */ /* 0x000fe200078e0029 */
[----:B------:R-:W2:Y:S04]  /*1a1f0*/  LDL R40, [R1+0x1440] ;  /* 0x0014400001287983 */ /* 0x000ea80000100800 */
[----:B------:R-:W2:Y:S04]  /*1a200*/  LDL R41, [R1+0x143c] ;  /* 0x00143c0001297983 */ /* 0x000ea80000100800 */
[----:B------:R3:W2:Y:S04]  /*1a210*/  @!P0 LDG.E.U8 R9, desc[UR44][R2.64] ;  /* 0x0000002c02098981 */ /* 0x0006a8000c1e1100 */
[----:B-1----:R-:W2:Y:S01]  /*1a220*/  LDL R42, [R1+0x1448] ;  /* 0x00144800012a7983 */ /* 0x002ea20000100800 */
[----:B------:R-:W-:Y:S01]  /*1a230*/  PRMT R10, RZ, 0x7610, R10 ;  /* 0x00007610ff0a7816 */ /* 0x000fe2000000000a */
[----:B---3--:R-:W-:-:S02]  /*1a240*/  @!P0 IMAD.MOV.U32 R3, RZ, RZ, R45 ;  /* 0x000000ffff038224 */ /* 0x008fc400078e002d */
[----:B----4-:R-:W-:-:S05]  /*1a250*/  @!P0 IMAD.MOV.U32 R2, RZ, RZ, R44 ;  /* 0x000000ffff028224 */ /* 0x010fca00078e002c */
[----:B------:R0:W3:Y:S01]  /*1a260*/  @!P0 LDG.E.U8 R10, desc[UR44][R2.64] ;  /* 0x0000002c020a8981 */ /* 0x0000e2000c1e1100 */
[----:B------:R-:W-:Y:S02]  /*1a270*/  PRMT R11, RZ, 0x7610, R11 ;  /* 0x00007610ff0b7816 */ /* 0x000fe4000000000b */
[----:B------:R-:W-:Y:S01]  /*1a280*/  PRMT R48, RZ, 0x7610, R48 ;  /* 0x00007610ff307816 */ /* 0x000fe20000000030 */
[----:B0-----:R-:W-:Y:S02]  /*1a290*/  @!P0 IMAD.MOV.U32 R3, RZ, RZ, R43 ;  /* 0x000000ffff038224 */ /* 0x001fe400078e002b */
[----:B--2---:R-:W-:-:S05]  /*1a2a0*/  @!P0 IMAD.MOV.U32 R2, RZ, RZ, R42 ;  /* 0x000000ffff028224 */ /* 0x004fca00078e002a */
[----:B------:R0:W2:Y:S04]  /*1a2b0*/  @!P0 LDG.E.U8 R11, desc[UR44][R2.64] ;  /* 0x0000002c020b8981 */ /* 0x0000a8000c1e1100 */
[----:B------:R-:W-:Y:S04]  /*1a2c0*/  STL [R1+0x1c14], R9 ;  /* 0x001c140901007387 */ /* 0x000fe80000100800 */
[----:B------:R-:W4:Y:S04]  /*1a2d0*/  LDL R45, [R1+0x1434] ;  /* 0x00143400012d7983 */ /* 0x000f280000100800 */
[----:B------:R-:W4:Y:S01]  /*1a2e0*/  LDL R44, [R1+0x1438] ;  /* 0x00143800012c7983 */ /* 0x000f220000100800 */
[----:B0-----:R-:W-:-:S02]  /*1a2f0*/  @!P0 IMAD.MOV.U32 R2, RZ, RZ, R40 ;  /* 0x000000ffff028224 */ /* 0x001fc400078e0028 */
[----:B------:R-:W-:-:S05]  /*1a300*/  @!P0 IMAD.MOV.U32 R3, RZ, RZ, R41 ;  /* 0x000000ffff038224 */ /* 0x000fca00078e0029 */
[----:B------:R4:W4:Y:S04]  /*1a310*/  @!P0 LDG.E.U8 R48, desc[UR44][R2.64] ;  /* 0x0000002c02308981 */ /* 0x000928000c1e1100 */
[----:B---3--:R-:W-:Y:S04]  /*1a320*/  STL [R1+0x1c18], R10 ;  /* 0x001c180a01007387 */ /* 0x008fe80000100800 */
[----:B------:R-:W3:Y:S04]  /*1a330*/  LDL R43, [R1+0x142c] ;  /* 0x00142c00012b7983 */ /* 0x000ee80000100800 */
[----:B------:R-:W3:Y:S04]  /*1a340*/  LDL R42, [R1+0x1430] ;  /* 0x00143000012a7983 */ /* 0x000ee80000100800 */
[----:B------:R-:W3:Y:S04]  /*1a350*/  LDL R50, [R1+0x1424] ;  /* 0x0014240001327983 */ /* 0x000ee80000100800 */
[----:B------:R0:W-:Y:S04]  /*1a360*/  STL [R1+0x7e8], R47 ;  /* 0x0007e82f01007387 */ /* 0x0001e80000100800 */
[----:B0-----:R-:W3:Y:S01]  /*1a370*/  LDL R47, [R1+0x1428] ;  /* 0x00142800012f7983 */ /* 0x001ee20000100800 */
[----:B------:R-:W-:-:S03]  /*1a380*/  PRMT R52, RZ, 0x7610, R52 ;  /* 0x00007610ff347816 */ /* 0x000fc60000000034 */
[----:B--2---:R-:W-:Y:S04]  /*1a390*/  STL [R1+0x1c1c], R11 ;  /* 0x001c1c0b01007387 */ /* 0x004fe80000100800 */
[----:B------:R-:W-:Y:S04]  /*1a3a0*/  STL [R1+0x7f0], R55 ;  /* 0x0007f03701007387 */ /* 0x000fe80000100800 */
[----:B------:R-:W2:Y:S04]  /*1a3b0*/  LDL R41, [R1+0x141c] ;  /* 0x00141c0001297983 */ /* 0x000ea80000100800 */
[----:B------:R-:W2:Y:S01]  /*1a3c0*/  LDL R40, [R1+0x1420] ;  /* 0x0014200001287983 */ /* 0x000ea20000100800 */
[----:B----4-:R-:W-:-:S02]  /*1a3d0*/  @!P0 IMAD.MOV.U32 R2, RZ, RZ, R44 ;  /* 0x000000ffff028224 */ /* 0x010fc400078e002c */
[----:B------:R-:W-:-:S05]  /*1a3e0*/  @!P0 IMAD.MOV.U32 R3, RZ, RZ, R45 ;  /* 0x000000ffff038224 */ /* 0x000fca00078e002d */
[----:B------:R3:W4:Y:S04]  /*1a3f0*/  @!P0 LDG.E.U8 R52, desc[UR44][R2.64] ;  /* 0x0000002c02348981 */ /* 0x000728000c1e1100 */
[----:B------:R0:W-:Y:S04]  /*1a400*/  STL [R1+0x1c20], R48 ;  /* 0x001c203001007387 */ /* 0x0001e80000100800 */
[----:B------:R-:W4:Y:S04]  /*1a410*/  LDL R45, [R1+0x1414] ;  /* 0x00141400012d7983 */ /* 0x000f280000100800 */
[----:B------:R-:W4:Y:S01]  /*1a420*/  LDL R44, [R1+0x1418] ;  /* 0x00141800012c7983 */ /* 0x000f220000100800 */
[----:B---3--:R-:W-:-:S02]  /*1a430*/  @!P0 IMAD.MOV.U32 R3, RZ, RZ, R43 ;  /* 0x000000ffff038224 */ /* 0x008fc400078e002b */
[----:B------:R-:W-:Y:S01]  /*1a440*/  @!P0 IMAD.MOV.U32 R2, RZ, RZ, R42 ;  /* 0x000000ffff028224 */ /* 0x000fe200078e002a */
[----:B------:R-:W3:Y:S04]  /*1a450*/  LDL R43, [R1+0x140c] ;  /* 0x00140c00012b7983 */ /* 0x000ee80000100800 */
[----:B------:R-:W3:Y:S01]  /*1a460*/  LDL R42, [R1+0x1410] ;  /* 0x00141000012a7983 */ /* 0x000ee20000100800 */
[----:B------:R-:W-:Y:S02]  /*1a470*/  PRMT R51, RZ, 0x7610, R51 ;  /* 0x00007610ff337816 */ /* 0x000fe40000000033 */
[----:B------:R-:W-:-:S04]  /*1a480*/  PRMT R46, RZ, 0x7610, R46 ;  /* 0x00007610ff2e7816 */ /* 0x000fc8000000002e */
[----:B------:R1:W3:Y:S01]  /*1a490*/  @!P0 LDG.E.U8 R51, desc[UR44][R2.64] ;  /* 0x0000002c02338981 */ /* 0x0002e2000c1e1100 */
[----:B0-----:R-:W-:Y:S01]  /*1a4a0*/  PRMT R48, RZ, 0x7610, R48 ;  /* 0x00007610ff307816 */ /* 0x001fe20000000030 */
[----:B-1----:R-:W-:Y:S02]  /*1a4b0*/  @!P0 IMAD.MOV.U32 R2, RZ, RZ, R47 ;  /* 0x000000ffff028224 */ /* 0x002fe400078e002f */
[----:B------:R-:W-:Y:S01]  /*1a4c0*/  @!P0 IMAD.MOV.U32 R3, RZ, RZ, R50 ;  /* 0x000000ffff038224 */ /* 0x000fe200078e0032 */
[----:B------:R-:W-:Y:S02]  /*1a4d0*/  PRMT R49, RZ, 0x7610, R49 ;  /* 0x00007610ff317816 */ /* 0x000fe40000000031 */
[----:B------:R-:W-:Y:S02]  /*1a4e0*/  PRMT R4, RZ, 0x7610, R4 ;  /* 0x00007610ff047816 */ /* 0x000fe40000000004 */
[----:B------:R-:W-:Y:S02]  /*1a4f0*/  PRMT R5, RZ, 0x7610, R5 ;  /* 0x00007610ff057816 */ /* 0x000fe40000000005 */
[----:B------:R-:W-:Y:S01]  /*1a500*/  PRMT R6, RZ, 0x7610, R6 ;  /* 0x00007610ff067816 */ /* 0x000fe20000000006 */
[----:B------:R2:W3:Y:S01]  /*1a510*/  @!P0 LDG.E.U8 R46, desc[UR44][R2.64] ;  /* 0x0000002c022e8981 */ /* 0x0004e2000c1e1100 */
[----:B------:R-:W-:-:S02]  /*1a520*/  PRMT R11, RZ, 0x7610, R11 ;  /* 0x00007610ff0b7816 */ /* 0x000fc4000000000b */
[----:B------:R-:W-:Y:S02]  /*1a530*/  PRMT R10, RZ, 0x7610, R10 ;  /* 0x00007610ff0a7816 */ /* 0x000fe4000000000a */
[----:B------:R-:W-:Y:S02]  /*1a540*/  PRMT R9, RZ, 0x7610, R9 ;  /* 0x00007610ff097816 */ /* 0x000fe40000000009 */
[----:B------:R-:W-:Y:S02]  /*1a550*/  PRMT R8, RZ, 0x7610, R8 ;  /* 0x00007610ff087816 */ /* 0x000fe40000000008 */
[----:B------:R-:W-:Y:S02]  /*1a560*/  PRMT R7, RZ, 0x7610, R7 ;  /* 0x00007610ff077816 */ /* 0x000fe40000000007 */
[----:B------:R-:W-:Y:S02]  /*1a570*/  PRMT R56, RZ, 0x7610, R56 ;  /* 0x00007610ff387816 */ /* 0x000fe40000000038 */
[----:B------:R-:W-:-:S02]  /*1a580*/  PRMT R57, RZ, 0x7610, R57 ;  /* 0x00007610ff397816 */ /* 0x000fc40000000039 */
[----:B------:R-:W-:Y:S02]  /*1a590*/  PRMT R58, RZ, 0x7610, R58 ;  /* 0x00007610ff3a7816 */ /* 0x000fe4000000003a */
[----:B------:R-:W-:Y:S01]  /*1a5a0*/  PRMT R59, RZ, 0x7610, R59 ;  /* 0x00007610ff3b7816 */ /* 0x000fe2000000003b */
[----:B--2---:R-:W-:Y:S02]  /*1a5b0*/  @!P0 IMAD.MOV.U32 R2, RZ, RZ, R40 ;  /* 0x000000ffff028224 */ /* 0x004fe400078e0028 */
[----:B------:R-:W-:Y:S01]  /*1a5c0*/  @!P0 IMAD.MOV.U32 R3, RZ, RZ, R41 ;  /* 0x000000ffff038224 */ /* 0x000fe200078e0029 */
[----:B------:R-:W2:Y:S04]  /*1a5d0*/  LDL R40, [R1+0x1408] ;  /* 0x0014080001287983 */ /* 0x000ea80000100800 */
[----:B------:R-:W2:Y:S04]  /*1a5e0*/  LDL R41, [R1+0x1404] ;  /* 0x0014040001297983 */ /* 0x000ea80000100800 */
[----:B------:R4:W2:Y:S01]  /*1a5f0*/  @!P0 LDG.E.U8 R48, desc[UR44][R2.64] ;  /* 0x0000002c02308981 */ /* 0x0008a2000c1e1100 */
        /* <DEDUP_REMOVED lines=9> */
[----:B----4-:R-:W-:Y:S02]  /*1a690*/  @!P0 IMAD.MOV.U32 R2, RZ, RZ, R44 ;  /* 0x000000ffff028224 */ /* 0x010fe400078e002c */
[----:B------:R-:W-:Y:S01]  /*1a6a0*/  @!P0 IMAD.MOV.U32 R3, RZ, RZ, R45 ;  /* 0x000000ffff038224 */ /* 0x000fe200078e002d */
[----:B------:R-:W-:Y:S02]  /*1a6b0*/  PRMT R32, RZ, 0x7610, R32 ;  /* 0x00007610ff207816 */ /* 0x000fe40000000020 */
[----:B------:R-:W-:Y:S02]  /*1a6c0*/  PRMT R31, RZ, 0x7610, R31 ;  /* 0x00007610ff1f7816 */ /* 0x000fe4000000001f */
[----:B------:R-:W-:-:S02]  /*1a6d0*/  PRMT R30, RZ, 0x7610, R30 ;  /* 0x00007610ff1e7816 */ /* 0x000fc4000000001e */
[----:B------:R-:W-:Y:S01]  /*1a6e0*/  PRMT R29, RZ, 0x7610, R29 ;  /* 0x00007610ff1d7816 */ /* 0x000fe2000000001d */
[----:B------:R3:W4:Y:S01]  /*1a6f0*/  @!P0 LDG.E.U8 R49, desc[UR44][R2.64] ;  /* 0x0000002c02318981 */ /* 0x000722000c1e1100 */
[----:B------:R-:W-:Y:S02]  /*1a700*/  PRMT R28, RZ, 0x7610, R28 ;  /* 0x00007610ff1c7816 */ /* 0x000fe4000000001c */
[----:B------:R-:W-:Y:S02]  /*1a710*/  PRMT R27, RZ, 0x7610, R27 ;  /* 0x00007610ff1b7816 */ /* 0x000fe4000000001b */
[----:B------:R-:W-:Y:S02]  /*1a720*/  PRMT R26, RZ, 0x7610, R26 ;  /* 0x00007610ff1a7816 */ /* 0x000fe4000000001a */
[----:B------:R-:W-:Y:S02]  /*1a730*/  PRMT R25, RZ, 0x7610, R25 ;  /* 0x00007610ff197816 */ /* 0x000fe40000000019 */
        /* <DEDUP_REMOVED lines=12> */
[----:B------:R-:W-:Y:S01]  /*1a800*/  PRMT R12, RZ, 0x7610, R12 ;  /* 0x00007610ff0c7816 */ /* 0x000fe2000000000c */
[----:B------:R-:W-:Y:S01]  /*1a810*/  LDS.U8 R50, [R0+UR5+0x100] ;  /* 0x0001000500327984 */ /* 0x000fe20008000000 */
[----:B---3--:R-:W-:-:S02]  /*1a820*/  @!P0 IMAD.MOV.U32 R3, RZ, RZ, R43 ;  /* 0x000000ffff038224 */ /* 0x008fc400078e002b */
[----:B------:R-:W-:-:S05]  /*1a830*/  @!P0 IMAD.MOV.U32 R2, RZ, RZ, R42 ;  /* 0x000000ffff028224 */ /* 0x000fca00078e002a */
[----:B------:R2:W3:Y:S02]  /*1a840*/  @!P0 LDG.E.U8 R4, desc[UR44][R2.64] ;  /* 0x0000002c02048981 */ /* 0x0004e4000c1e1100 */
[----:B--2---:R-:W-:Y:S02]  /*1a850*/  @!P0 IMAD.MOV.U32 R2, RZ, RZ, R40 ;  /* 0x000000ffff028224 */ /* 0x004fe400078e0028 */
[----:B------:R0:W-:Y:S04]  /*1a860*/  STL [R1+0x1c24], R48 ;  /* 0x001c243001007387 */ /* 0x0001e80000100800 */
[----:B------:R-:W2:Y:S01]  /*1a870*/  LDL R47, [R1+0x1400] ;  /* 0x00140000012f7983 */ /* 0x000ea20000100800 */
[----:B------:R-:W-:-:S05]  /*1a880*/  @!P0 IMAD.MOV.U32 R3, RZ, RZ, R41 ;  /* 0x000000ffff038224 */ /* 0x000fca00078e0029 */
[----:B------:R2:W2:Y:S04]  /*1a890*/  @!P0 LDG.E.U8 R5, desc[UR44][R2.64] ;  /* 0x0000002c02058981 */ /* 0x0004a8000c1e1100 */
[----:B0-----:R-:W2:Y:S04]  /*1a8a0*/  LDL R48, [R1+0x13fc] ;  /* 0x0013fc0001307983 */ /* 0x001ea80000100800 */
[----:B----4-:R-:W-:Y:S04]  /*1a8b0*/  STL [R1+0x1c28], R49 ;  /* 0x001c283101007387 */ /* 0x010fe80000100800 */
[----:B------:R-:W4:Y:S04]  /*1a8c0*/  LDL R43, [R1+0x13f4] ;  /* 0x0013f400012b7983 */ /* 0x000f280000100800 */
[----:B------:R-:W4:Y:S04]  /*1a8d0*/  LDL R42, [R1+0x13f8] ;  /* 0x0013f800012a7983 */ /* 0x000f280000100800 */
[----:B------:R0:W-:Y:S04]  /*1a8e0*/  STL [R1+0x7cc], R46 ;  /* 0x0007cc2e01007387 */ /* 0x0001e80000100800 */
[----:B------:R-:W4:Y:S04]  /*1a8f0*/  LDL R45, [R1+0x13f0] ;  /* 0x0013f000012d7983 */ /* 0x000f280000100800 */
[----:B0-----:R-:W4:Y:S04]  /*1a900*/  LDL R46, [R1+0x13ec] ;  /* 0x0013ec00012e7983 */ /* 0x001f280000100800 */
[----:B---3--:R0:W-:Y:S04]  /*1a910*/  STL [R1+0x1c2c], R4 ;  /* 0x001c2c0401007387 */ /* 0x0081e80000100800 */
[----:B------:R-:W-:Y:S04]  /*1a920*/  STL [R1+0x7d4], R52 ;  /* 0x0007d43401007387 */ /* 0x000fe80000100800 */
[----:B------:R-:W3:Y:S04]  /*1a930*/  LDL R41, [R1+0x13e4] ;  /* 0x0013e40001297983 */ /* 0x000ee80000100800 */
[----:B------:R-:W3:Y:S04]  /*1a940*/  LDL R40, [R1+0x13e8] ;  /* 0x0013e80001287983 */ /* 0x000ee80000100800 */
[----:B------:R-:W3:Y:S04]  /*1a950*/  LDL R44, [R1+0x13dc] ;  /* 0x0013dc00012c7983 */ /* 0x000ee80000100800 */
[----:B0-----:R-:W3:Y:S04]  /*1a960*/  LDL R4, [R1+0x13e0] ;  /* 0x0013e00001047983 */ /* 0x001ee80000100800 */
[----:B------:R-:W-:Y:S04]  /*1a970*/  STL [R1+0x7d0], R51 ;  /* 0x0007d03301007387 */ /* 0x000fe80000100800 */
[----:B------:R-:W-:Y:S01]  /*1a980*/  LDS.U8 R51, [R0+UR5+0x8] ;  /* 0x0000080500337984 */ /* 0x000fe20008000000 */
[----:B--2---:R-:W-:-:S02]  /*1a990*/  @!P0 IMAD.MOV.U32 R2, RZ, RZ, R47 ;  /* 0x000000ffff028224 */ /* 0x004fc400078e002f */
[----:B------:R-:W-:Y:S01]  /*1a9a0*/  @!P0 IMAD.MOV.U32 R3, RZ, RZ, R48 ;  /* 0x000000ffff038224 */ /* 0x000fe200078e0030 */
[----:B------:R0:W-:Y:S04]  /*1a9b0*/  STL [R1+0x1c30], R5 ;  /* 0x001c300501007387 */ /* 0x0001e80000100800 */
[----:B------:R-:W2:Y:S04]  /*1a9c0*/  LDL R47, [R1+0x13c4] ;  /* 0x0013c400012f7983 */ /* 0x000ea80000100800 */
[----:B------:R-:W2:Y:S04]  /*1a9d0*/  LDL R49, [R1+0x150c] ;  /* 0x00150c0001317983 */ /* 0x000ea80000100800 */
[----:B------:R-:W2:Y:S04]  /*1a9e0*/  LDL R48, [R1+0x1550] ;  /* 0x0015500001307983 */ /* 0x000ea80000100800 */
[----:B------:R4:W2:Y:S04]  /*1a9f0*/  @!P0 LDG.E.U8 R6, desc[UR44][R2.64] ;  /* 0x0000002c02068981 */ /* 0x0008a8000c1e1100 */
[----:B0-----:R-:W2:Y:S01]  /*1aa00*/  LDL R5, [R1+0x13bc] ;  /* 0x0013bc0001057983 */ /* 0x001ea20000100800 */
[----:B----4-:R-:W-:-:S02]  /*1aa10*/  @!P0 IMAD.MOV.U32 R2, RZ, RZ, R42 ;  /* 0x000000ffff028224 */ /* 0x010fc400078e002a */
[----:B------:R-:W-:Y:S01]  /*1aa20*/  @!P0 IMAD.MOV.U32 R3, RZ, RZ, R43 ;  /* 0x000000ffff038224 */ /* 0x000fe200078e002b */
[----:B------:R-:W4:Y:S04]  /*1aa30*/  LDL R42, [R1+0x13d8] ;  /* 0x0013d800012a7983 */ /* 0x000f280000100800 */
[----:B------:R-:W2:Y:S04]  /*1aa40*/  LDL R43, [R1+0x13d4] ;  /* 0x0013d400012b7983 */ /* 0x000ea80000100800 */
[----:B------:R0:W2:Y:S02]  /*1aa50*/  @!P0 LDG.E.U8 R11, desc[UR44][R2.64] ;  /* 0x0000002c020b8981 */ /* 0x0000a4000c1e1100 */
[----:B0-----:R-:W-:-:S02]  /*1aa60*/  @!P0 IMAD.MOV.U32 R2, RZ, RZ, R45 ;  /* 0x000000ffff028224 */ /* 0x001fc400078e002d */
[----:B------:R-:W-:Y:S01]  /*1aa70*/  @!P0 IMAD.MOV.U32 R3, RZ, RZ, R46 ;  /* 0x000000ffff038224 */ /* 0x000fe200078e002e */
[----:B------:R-:W2:Y:S04]  /*1aa80*/  LDL R45, [R1+0x13b4] ;  /* 0x0013b400012d7983 */ /* 0x000ea80000100800 */
[----:B------:R-:W2:Y:S04]  /*1aa90*/  LDL R46, [R1+0x13c8] ;  /* 0x0013c800012e7983 */ /* 0x000ea80000100800 */
[----:B------:R3:W2:Y:S02]  /*1aaa0*/  @!P0 LDG.E.U8 R10, desc[UR44][R2.64] ;  /* 0x0000002c020a8981 */ /* 0x0006a4000c1e1100 */
[----:B---3--:R-:W-:-:S02]  /*1aab0*/  @!P0 IMAD.MOV.U32 R3, RZ, RZ, R41 ;  /* 0x000000ffff038224 */ /* 0x008fc400078e0029 */
[----:B------:R-:W-:Y:S01]  /*1aac0*/  @!P0 IMAD.MOV.U32 R2, RZ, RZ, R40 ;  /* 0x000000ffff028224 */ /* 0x000fe200078e0028 */
[----:B------:R-:W3:Y:S04]  /*1aad0*/  LDL R41, [R1+0x13cc] ;  /* 0x0013cc0001297983 */ /* 0x000ee80000100800 */
[----:B------:R-:W3:Y:S04]  /*1aae0*/  LDL R40, [R1+0x13d0] ;  /* 0x0013d00001287983 */ /* 0x000ee80000100800 */
[----:B------:R0:W3:Y:S02]  /*1aaf0*/  @!P0 LDG.E.U8 R9, desc[UR44][R2.64] ;  /* 0x0000002c02098981 */ /* 0x0000e4000c1e1100 */
[----:B0-----:R-:W-:-:S02]  /*1ab00*/  @!P0 IMAD.MOV.U32 R2, RZ, RZ, R4 ;  /* 0x000000ffff028224 */ /* 0x001fc400078e0004 */
[----:B------:R-:W3:Y:S01]  /*1ab10*/  LDL R4, [R1+0x13c0] ;  /* 0x0013c00001047983 */ /* 0x000ee20000100800 */
[----:B------:R-:W-:-:S03]  /*1ab20*/  @!P0 IMAD.MOV.U32 R3, RZ, RZ, R44 ;  /* 0x000000ffff038224 */ /* 0x000fc600078e002c */
[----:B------:R-:W3:Y:S04]  /*1ab30*/  LDL R44, [R1+0x13b8] ;  /* 0x0013b800012c7983 */ /* 0x000ee80000100800 */
[----:B------:R4:W3:Y:S02]  /*1ab40*/  @!P0 LDG.E.U8 R8, desc[UR44][R2.64] ;  /* 0x0000002c02088981 */ /* 0x0008e4000c1e1100 */
[----:B----4-:R-:W-:Y:S02]  /*1ab50*/  @!P0 IMAD.MOV.U32 R2, RZ, RZ, R42 ;  /* 0x000000ffff028224 */ /* 0x010fe400078e002a */
[----:B--2---:R-:W-:Y:S01]  /*1ab60*/  @!P0 IMAD.MOV.U32 R3, RZ, RZ, R43 ;  /* 0x000000ffff038224 */ /* 0x004fe200078e002b */
[----:B------:R-:W2:Y:S04]  /*1ab70*/  LDL R42, [R1+0x13b0] ;  /* 0x0013b000012a7983 */ /* 0x000ea80000100800 */
[----:B------:R-:W4:Y:S04]  /*1ab80*/  LDL R43, [R1+0x13ac] ;  /* 0x0013ac00012b7983 */ /* 0x000f280000100800 */
[----:B------:R3:W4:Y:S02]  /*1ab90*/  @!P0 LDG.E.U8 R7, desc[UR44][R2.64] ;  /* 0x0000002c02078981 */ /* 0x000724000c1e1100 */
[----:B---3--:R-:W-:-:S02]  /*1aba0*/  @!P0 IMAD.MOV.U32 R3, RZ, RZ, R41 ;  /* 0x000000ffff038224 */ /* 0x008fc400078e0029 */
[----:B------:R-:W-:Y:S01]  /*1abb0*/  @!P0 IMAD.MOV.U32 R2, RZ, RZ, R40 ;  /* 0x000000ffff028224 */ /* 0x000fe200078e0028 */
[----:B------:R-:W3:Y:S04]  /*1abc0*/  LDL R41, [R1+0x13a4] ;  /* 0x0013a40001297983 */ /* 0x000ee80000100800 */
[----:B------:R-:W3:Y:S04]  /*1abd0*/  LDL R40, [R1+0x13a8] ;  /* 0x0013a80001287983 */ /* 0x000ee80000100800 */
[----:B------:R0:W3:Y:S02]  /*1abe0*/  @!P0 LDG.E.U8 R56, desc[UR44][R2.64] ;  /* 0x0000002c02388981 */ /* 0x0000e4000c1e1100 */
[----:B0-----:R-:W-:-:S02]  /*1abf0*/  @!P0 IMAD.MOV.U32 R2, RZ, RZ, R46 ;  /* 0x000000ffff028224 */ /* 0x001fc400078e002e */
        /* <DEDUP_REMOVED lines=9> */
[----:B0-----:R-:W-:Y:S02]  /*1ac90*/  @!P0 IMAD.MOV.U32 R2, RZ, RZ, R44 ;  /* 0x000000ffff028224 */ /* 0x001fe400078e002c */
[----:B------:R-:W-:Y:S01]  /*1aca0*/  @!P0 IMAD.MOV.U32 R3, RZ, RZ, R45 ;  /* 0x000000ffff038224 */ /* 0x000fe200078e002d */
[----:B------:R-:W3:Y:S04]  /*1acb0*/  LDL R44, [R1+0x14b0] ;  /* 0x0014b000012c7983 */ /* 0x000ee80000100800 */
[----:B------:R-:W3:Y:S04]  /*1acc0*/  LDL R45, [R1+0x1388] ;  /* 0x00138800012d7983 */ /* 0x000ee80000100800 */
[----:B------:R2:W3:Y:S02]  /*1acd0*/  @!P0 LDG.E.U8 R59, desc[UR44][R2.64] ;  /* 0x0000002c023b8981 */ /* 0x0004e4000c1e1100 */
[----:B--2---:R-:W-:-:S02]  /*1ace0*/  @!P0 IMAD.MOV.U32 R2, RZ, RZ, R42 ;  /* 0x000000ffff028224 */ /* 0x004fc400078e002a */
[----:B----4-:R-:W-:Y:S01]  /*1acf0*/  @!P0 IMAD.MOV.U32 R3, RZ, RZ, R43 ;  /* 0x000000ffff038224 */ /* 0x010fe200078e002b */
        /* <DEDUP_REMOVED lines=13> */
[----:B--2---:R-:W-:Y:S02]  /*1add0*/  @!P0 IMAD.MOV.U32 R2, RZ, RZ, R42 ;  /* 0x000000ffff028224 */ /* 0x004fe400078e002a */
[----:B----4-:R-:W-:Y:S01]  /*1ade0*/  @!P0 IMAD.MOV.U32 R3, RZ, RZ, R43 ;  /* 0x000000ffff038224 */ /* 0x010fe200078e002b */
[----:B------:R-:W2:Y:S04]  /*1adf0*/  LDL R42, [R1+0x14c0] ;  /* 0x0014c000012a7983 */ /* 0x000ea80000100800 */
[----:B------:R-:W4:Y:S04]  /*1ae00*/  LDL R43, [R1+0x1380] ;  /* 0x00138000012b7983 */ /* 0x000f280000100800 */
[----:B------:R0:W4:Y:S02]  /*1ae10*/  @!P0 LDG.E.U8 R38, desc[UR44][R2.64] ;  /* 0x0000002c02268981 */ /* 0x000124000c1e1100 */
[----:B0-----:R-:W-:-:S02]  /*1ae20*/  @!P0 IMAD.MOV.U32 R2, RZ, RZ, R46 ;  /* 0x000000ffff028224 */ /* 0x001fc400078e002e */
[----:B------:R-:W-:Y:S01]  /*1ae30*/  @!P0 IMAD.MOV.U32 R3, RZ, RZ, R47 ;  /* 0x000000ffff038224 */ /* 0x000fe200078e002f */
[----:B------:R-:W4:Y:S04]  /*1ae40*/  LDL R46, [R1+0x14d8] ;  /* 0x0014d800012e7983 */ /* 0x000f280000100800 */
        /* <DEDUP_REMOVED lines=98> */
[----:B------:R-:W-:-:S05]  /*1b470*/  @!P0 IMAD.MOV.U32 R3, RZ, RZ, R49 ;  /* 0x000000ffff038224 */ /* 0x000fca00078e0031 */
[----:B------:R0:W3:Y:S02]  /*1b480*/  @!P0 LDG.E.U8 R17, desc[UR44][R2.64] ;  /* 0x0000002c02118981 */ /* 0x0000e4000c1e1100 */
[----:B0-----:R-:W-:Y:S02]  /*1b490*/  @!P0 IMAD.MOV.U32 R2, RZ, RZ, R46 ;  /* 0x000000ffff028224 */ /* 0x001fe400078e002e */
[----:B------:R-:W-:-:S05]  /*1b4a0*/  @!P0 IMAD.MOV.U32 R3, RZ, RZ, R47 ;  /* 0x000000ffff038224 */ /* 0x000fca00078e002f */
[----:B------:R0:W3:Y:S02]  /*1b4b0*/  @!P0 LDG.E.U8 R16, desc[UR44][R2.64] ;  /* 0x0000002c02108981 */ /* 0x0000e4000c1e1100 */
[----:B0-----:R-:W-:Y:S02]  /*1b4c0*/  @!P0 IMAD.MOV.U32 R2, RZ, RZ, R44 ;  /* 0x000000ffff028224 */ /* 0x001fe400078e002c */
[----:B------:R-:W-:Y:S01]  /*1b4d0*/  @!P0 IMAD.MOV.U32 R3, RZ, RZ, R45 ;  /* 0x000000ffff038224 */ /* 0x000fe200078e002d */
[----:B------:R-:W-:Y:S04]  /*1b4e0*/  LDS.U8 R44, [R0+UR5+0x1310] ;  /* 0x00131005002c7984 */ /* 0x000fe80008000000 */
[----:B------:R2:W3:Y:S02]  /*1b4f0*/  @!P0 LDG.E.U8 R15, desc[UR44][R2.64] ;  /* 0x0000002c020f8981 */ /* 0x0004e4000c1e1100 */
[----:B--2---:R-:W-:-:S02]  /*1b500*/  @!P0 IMAD.MOV.U32 R2, RZ, RZ, R42 ;  /* 0x000000ffff028224 */ /* 0x004fc400078e002a */
[----:B----4-:R-:W-:Y:S01]  /*1b510*/  @!P0 IMAD.MOV.U32 R3, RZ, RZ, R43 ;  /* 0x000000ffff038224 */ /* 0x010fe200078e002b */
[----:B------:R-:W-:Y:S04]  /*1b520*/  LDS.U8 R42, [R0+UR5+0x1108] ;  /* 0x00110805002a7984 */ /* 0x000fe80008000000 */
[----:B------:R-:W-:Y:S04]  /*1b530*/  LDS.U8 R43, [R0+UR5+0x1000] ;  /* 0x00100005002b7984 */ /* 0x000fe80008000000 */
[----:B------:R3:W2:Y:S02]  /*1b540*/  @!P0 LDG.E.U8 R14, desc[UR44][R2.64] ;  /* 0x0000002c020e8981 */ /* 0x0006a4000c1e1100 */
[----:B---3--:R-:W-:-:S02]  /*1b550*/  @!P0 IMAD.MOV.U32 R3, RZ, RZ, R41 ;  /* 0x000000ffff038224 */ /* 0x008fc400078e0029 */
[----:B------:R-:W-:Y:S01]  /*1b560*/  @!P0 IMAD.MOV.U32 R2, RZ, RZ, R40 ;  /* 0x000000ffff028224 */ /* 0x000fe200078e0028 */
[----:B------:R-:W-:Y:S04]  /*1b570*/  LDS.U8 R41, [R0+UR5+0x1008] ;  /* 0x0010080500297984 */ /* 0x000fe80008000000 */
[----:B------:R-:W-:Y:S04]  /*1b580*/  LDS.U8 R40, [R0+UR5+0x1100] ;  /* 0x0011000500287984 */ /* 0x000fe80008000000 */
[----:B------:R0:W3:Y:S02]  /*1b590*/  @!P0 LDG.E.U8 R13, desc[UR44][R2.64] ;  /* 0x0000002c020d8981 */ /* 0x0000e4000c1e1100 */
[----:B0-----:R-:W-:-:S02]  /*1b5a0*/  @!P0 IMAD.MOV.U32 R3, RZ, RZ, R5 ;  /* 0x000000ffff038224 */ /* 0x001fc400078e0005 */
[----:B------:R-:W0:Y:S01]  /*1b5b0*/  LDS.U8 R5, [R0+UR5+0x210] ;  /* 0x0002100500057984 */ /* 0x000e220008000000 */
[----:B------:R-:W-:-:S03]  /*1b5c0*/  @!P0 IMAD.MOV.U32 R2, RZ, RZ, R4 ;  /* 0x000000ffff028224 */ /* 0x000fc600078e0004 */
[----:B------:R-:W1:Y:S04]  /*1b5d0*/  LDS.U8 R4, [R0+UR5+0x318] ;  /* 0x0003180500047984 */ /* 0x000e680008000000 */
[----:B------:R4:W2:Y:S04]  /*1b5e0*/  @!P0 LDG.E.U8 R12, desc[UR44][R2.64] ;  /* 0x0000002c020c8981 */ /* 0x0008a8000c1e1100 */
[----:B----4-:R-:W-:Y:S04]  /*1b5f0*/  LDS.U8 R3, [R0+UR5] ;  /* 0x0000000500037984 */ /* 0x010fe80008000000 */
[----:B------:R-:W-:Y:S04]  /*1b600*/  LDS.U8 R2, [R0+UR5+0x108] ;  /* 0x0001080500027984 */ /* 0x000fe80008000000 */
[----:B0-----:R-:W-:Y:S04]  /*1b610*/  STL [R1+0xa28], R5 ;  /* 0x000a280501007387 */ /* 0x001fe80000100800 */
[----:B------:R-:W0:Y:S04]  /*1b620*/  LDS.U8 R5, [R0+UR5+0x218] ;  /* 0x0002180500057984 */ /* 0x000e280008000000 */
[----:B-1----:R-:W-:Y:S04]  /*1b630*/  STL [R1+0xa24], R4 ;  /* 0x000a240401007387 */ /* 0x002fe80000100800 */
[----:B------:R-:W1:Y:S04]  /*1b640*/  LDS.U8 R4, [R0+UR5+0x310] ;  /* 0x0003100500047984 */ /* 0x000e680008000000 */
        /* <DEDUP_REMOVED lines=10> */
[----:B------:R-:W-:Y:S04]  /*1b6f0*/  STL [R1+0xa3c], R44 ;  /* 0x000a3c2c01007387 */ /* 0x000fe80000100800 */
[----:B------:R-:W4:Y:S04]  /*1b700*/  LDS.U8 R44, [R0+UR5+0x200] ;  /* 0x00020005002c7984 */ /* 0x000f280008000000 */
[----:B-1----:R-:W-:Y:S04]  /*1b710*/  STL [R1+0x838], R4 ;  /* 0x0008380401007387 */ /* 0x002fe80000100800 */
[----:B------:R-:W1:Y:S04]  /*1b720*/  LDS.U8 R4, [R0+UR5+0x308] ;  /* 0x0003080500047984 */ /* 0x000e680008000000 */
[----:B0-----:R-:W-:Y:S04]  /*1b730*/  STL [R1+0x834], R5 ;  /* 0x0008340501007387 */ /* 0x001fe80000100800 */
[----:B------:R-:W0:Y:S04]  /*1b740*/  LDS.U8 R5, [R0+UR5+0x18] ;  /* 0x0000180500057984 */ /* 0x000e280008000000 */
[----:B----4-:R-:W-:Y:S04]  /*1b750*/  STL [R1+0xa48], R44 ;  /* 0x000a482c01007387 */ /* 0x010fe80000100800 */
        /* <DEDUP_REMOVED lines=81> */
[----:B0-----:R0:W-:Y:S04]  /*1bc70*/  STL [R1+0x157c], R5 ;  /* 0x00157c0501007387 */ /* 0x0011e80000100800 */
[----:B----4-:R-:W-:Y:S04]  /*1bc80*/  STL [R1+0x954], R44 ;  /* 0x0009542c01007387 */ /* 0x010fe80000100800 */
[----:B------:R-:W4:Y:S04]  /*1bc90*/  LDS.U8 R44, [R0+UR5+0x1288] ;  /* 0x00128805002c7984 */ /* 0x000f280008000000 */
[----:B-1----:R-:W-:Y:S04]  /*1bca0*/  STL [R1+0x950], R4 ;  /* 0x0009500401007387 */ /* 0x002fe80000100800 */
[----:B------:R-:W1:Y:S04]  /*1bcb0*/  LDS.U8 R4, [R0+UR5+0x1380] ;  /* 0x0013800500047984 */ /* 0x000e680008000000 */
[----:B------:R-:W-:Y:S01]  /*1bcc0*/  STL [R1+0x1698], R0 ;  /* 0x0016980001007387 */ /* 0x000fe20000100800 */
[----:B0-----:R-:W-:-:S05]  /*1bcd0*/  LOP3.LUT R5, R0, 0x20, RZ, 0x3c, !PT ;  /* 0x0000002000057812 */ /* 0x001fca00078e3cff */
[----:B------:R-:W0:Y:S01]  /*1bce0*/  LDS.U8 R0, [R5+UR5] ;  /* 0x0000000505007984 */ /* 0x000e220008000000 */
[----:B------:R-:W0:Y:S01]  /*1bcf0*/  S2R R55, SR_TID.X ;  /* 0x0000000000377919 */ /* 0x000e220000002100 */
[----:B------:R-:W0:Y:S02]  /*1bd00*/  S2R R53, SR_TID.X ;  /* 0x0000000000357919 */ /* 0x000e240000002100 */
[----:B------:R-:W-:Y:S04]  /*1bd10*/  LDS.U8 R45, [R5+UR5+0x1190] ;  /* 0x00119005052d7984 */ /* 0x000fe80008000000 */
[----:B----4-:R-:W-:Y:S04]  /*1bd20*/  STL [R1+0x1588], R44 ;  /* 0x0015882c01007387 */ /* 0x010fe80000100800 */
[----:B-1----:R-:W-:Y:S04]  /*1bd30*/  STL [R1+0x1584], R4 ;  /* 0x0015840401007387 */ /* 0x002fe80000100800 */
[----:B------:R-:W1:Y:S04]  /*1bd40*/  LDS.U8 R44, [R5+UR5+0x108] ;  /* 0x00010805052c7984 */ /* 0x000e680008000000 */
[----:B------:R-:W4:Y:S04]  /*1bd50*/  LDS.U8 R4, [R5+UR5+0x210] ;  /* 0x0002100505047984 */ /* 0x000f280008000000 */
[----:B0-----:R-:W-:Y:S04]  /*1bd60*/  STL [R1+0x858], R0 ;  /* 0x0008580001007387 */ /* 0x001fe80000100800 */
[----:B------:R-:W0:Y:S04]  /*1bd70*/  LDS.U8 R0, [R5+UR5+0x318] ;  /* 0x0003180505007984 */ /* 0x000e280008000000 */
[----:B-1----:R-:W-:Y:S04]  /*1bd80*/  STL [R1+0x854], R44 ;  /* 0x0008542c01007387 */ /* 0x002fe80000100800 */
[----:B------:R-:W1:Y:S04]  /*1bd90*/  LDS.U8 R44, [R5+UR5+0x8] ;  /* 0x00000805052c7984 */ /* 0x000e680008000000 */
[----:B----4-:R-:W-:Y:S04]  /*1bda0*/  STL [R1+0xa68], R4 ;  /* 0x000a680401007387 */ /* 0x010fe80000100800 */
        /* <DEDUP_REMOVED lines=100> */
[----:B----4-:R-:W-:Y:S04]  /*1c3f0*/  STL [R1+0x980], R4 ;  /* 0x0009800401007387 */ /* 0x010fe80000100800 */
[----:B------:R-:W1:Y:S04]  /*1c400*/  LDS.U8 R44, [R5+UR5+0x380] ;  /* 0x00038005052c7984 */ /* 0x000e680008000000 */
[----:B------:R-:W4:Y:S04]  /*1c410*/  LDS.U8 R4, [R5+UR5+0x1090] ;  /* 0x0010900505047984 */ /* 0x000f280008000000 */
[----:B0-----:R-:W-:Y:S04]  /*1c420*/  STL [R1+0x15b8], R0 ;  /* 0x0015b80001007387 */ /* 0x001fe80000100800 */
[----:B------:R-:W0:Y:S04]  /*1c430*/  LDS.U8 R0, [R5+UR5+0x1198] ;  /* 0x0011980505007984 */ /* 0x000e280008000000 */
[----:B-1----:R-:W-:Y:S04]  /*1c440*/  STL [R1+0x15b4], R44 ;  /* 0x0015b42c01007387 */ /* 0x002fe80000100800 */
[----:B----4-:R-:W-:Y:S04]  /*1c450*/  STL [R1+0x98c], R4 ;  /* 0x00098c0401007387 */ /* 0x010fe80000100800 */
[----:B------:R-:W1:Y:S01]  /*1c460*/  LDS.U8 R4, [R5+UR5+0x1280] ;  /* 0x0012800505047984 */ /* 0x000e620008000000 */
[----:B------:R-:W-:-:S03]  /*1c470*/  LOP3.LUT R54, R55, 0x3, RZ, 0xc0, !PT ;  /* 0x0000000337367812 */ /* 0x000fc600078ec0ff */
[----:B------:R-:W-:Y:S04]  /*1c480*/  LDS.U8 R44, [R5+UR5+0x1380] ;  /* 0x00138005052c7984 */ /* 0x000fe80008000000 */
[----:B0-----:R-:W-:Y:S04]  /*1c490*/  STL [R1+0x988], R0 ;  /* 0x0009880001007387 */ /* 0x001fe80000100800 */
[----:B------:R-:W0:Y:S04]  /*1c4a0*/  LDS.U8 R0, [R5+UR5+0x1388] ;  /* 0x0013880505007984 */ /* 0x000e280008000000 */
[----:B-1----:R1:W-:Y:S04]  /*1c4b0*/  STL [R1+0x15c0], R4 ;  /* 0x0015c00401007387 */ /* 0x0023e80000100800 */
[----:B0-----:R-:W-:Y:S04]  /*1c4c0*/  STL [R1+0x15bc], R0 ;  /* 0x0015bc0001007387 */ /* 0x001fe80000100800 */
[----:B------:R-:W0:Y:S01]  /*1c4d0*/  LDS.U8 R0, [R5+UR5+0x1098] ;  /* 0x0010980505007984 */ /* 0x000e220008000000 */
[----:B-1----:R-:W-:Y:S01]  /*1c4e0*/  SHF.R.U32.HI R4, RZ, 0x2, R53 ;  /* 0x00000002ff047819 */ /* 0x002fe20000011635 */
[----:B------:R-:W-:-:S02]  /*1c4f0*/  IMAD.SHL.U32 R55, R54, 0x20, RZ ;  /* 0x0000002036377824 */ /* 0x000fc400078e00ff */
[----:B------:R-:W-:Y:S01]  /*1c500*/  IMAD.SHL.U32 R54, R54, 0x400, RZ ;  /* 0x0000040036367824 */ /* 0x000fe200078e00ff */
[----:B------:R-:W-:-:S04]  /*1c510*/  SGXT.U32 R4, R4, 0x3 ;  /* 0x000000030404781a */ /* 0x000fc80000000000 */
[----:B------:R-:W-:-:S04]  /*1c520*/  LOP3.LUT R4, R55, R54, R4, 0xfe, !PT ;  /* 0x0000003637047212 */ /* 0x000fc800078efe04 */
[----:B------:R-:W-:Y:S01]  /*1c530*/  LOP3.LUT R4, R4, 0x40, RZ, 0x3c, !PT ;  /* 0x0000004004047812 */ /* 0x000fe200078e3cff */
[----:B0-----:R-:W-:Y:S04]  /*1c540*/  STL [R1+0x994], R0 ;  /* 0x0009940001007387 */ /* 0x001fe80000100800 */
[----:B------:R-:W0:Y:S04]  /*1c550*/  LDS.U8 R0, [R5+UR5+0x1288] ;  /* 0x0012880505007984 */ /* 0x000e280008000000 */
[----:B------:R-:W1:Y:S04]  /*1c560*/  LDS.U8 R5, [R4+UR5] ;  /* 0x0000000504057984 */ /* 0x000e680008000000 */
[----:B------:R-:W-:Y:S04]  /*1c570*/  STL [R1+0x990], R45 ;  /* 0x0009902d01007387 */ /* 0x000fe80000100800 */
[----:B------:R-:W-:Y:S04]  /*1c580*/  LDS.U8 R45, [R4+UR5+0x1288] ;  /* 0x00128805042d7984 */ /* 0x000fe80008000000 */
        /* <DEDUP_REMOVED lines=122> */
[----:B------:R-:W-:Y:S04]  /*1cd30*/  LDS.U8 R44, [R4+UR5+0x1380] ;  /* 0x00138005042c7984 */ /* 0x000fe80008000000 */
[----:B-1----:R-:W-:Y:S04]  /*1cd40*/  STL [R1+0x9d4], R5 ;  /* 0x0009d40501007387 */ /* 0x002fe80000100800 */
[----:B------:R-:W1:Y:S01]  /*1cd50*/  LDS.U8 R5, [R4+UR5+0x1190] ;  /* 0x0011900504057984 */ /* 0x000e620008000000 */
[----:B0-----:R-:W-:-:S04]  /*1cd60*/  SHF.R.U32.HI R0, RZ, 0x2, R53 ;  /* 0x00000002ff007819 */ /* 0x001fc80000011635 */
[----:B------:R-:W-:-:S04]  /*1cd70*/  SGXT.U32 R0, R0, 0x3 ;  /* 0x000000030000781a */ /* 0x000fc80000000000 */
[----:B------:R-:W-:-:S04]  /*1cd80*/  LOP3.LUT R0, R55, R54, R0, 0xfe, !PT ;  /* 0x0000003637007212 */ /* 0x000fc800078efe00 */
[----:B------:R-:W-:-:S05]  /*1cd90*/  LOP3.LUT R0, R0, 0x60, RZ, 0x3c, !PT ;  /* 0x0000006000007812 */ /* 0x000fca00078e3cff */
[----:B------:R-:W-:Y:S04]  /*1cda0*/  LDS.U8 R4, [R0+UR5+0x108] ;  /* 0x0001080500047984 */ /* 0x000fe80008000000 */
[----:B------:R-:W-:Y:S04]  /*1cdb0*/  LDS.U8 R55, [R0+UR5+0x80] ;  /* 0x0000800500377984 */ /* 0x000fe80008000000 */
[----:B------:R-:W-:Y:S04]  /*1cdc0*/  LDS.U8 R54, [R0+UR5+0x188] ;  /* 0x0001880500367984 */ /* 0x000fe80008000000 */
[----:B------:R-:W-:Y:S04]  /*1cdd0*/  LDS.U8 R53, [R0+UR5+0x88] ;  /* 0x0000880500357984 */ /* 0x000fe80008000000 */
[----:B------:R-:W-:Y:S04]  /*1cde0*/  LDS.U8 R52, [R0+UR5+0x180] ;  /* 0x0001800500347984 */ /* 0x000fe80008000000 */
[----:B------:R-:W-:Y:S04]  /*1cdf0*/  LDS.U8 R47, [R0+UR5+0x1080] ;  /* 0x00108005002f7984 */ /* 0x000fe80008000000 */
[----:B------:R-:W-:Y:S04]  /*1ce00*/  LDS.U8 R46, [R0+UR5+0x1188] ;  /* 0x00118805002e7984 */ /* 0x000fe80008000000 */
[----:B-1----:R-:W-:Y:S04]  /*1ce10*/  STL [R1+0x9d0], R5 ;  /* 0x0009d00501007387 */ /* 0x002fe80000100800 */
[----:B------:R-:W0:Y:S04]  /*1ce20*/  LDS.U8 R5, [R0+UR5] ;  /* 0x0000000500057984 */ /* 0x000e280008000000 */
[----:B------:R-:W-:Y:S04]  /*1ce30*/  STL [R1+0x1608], R45 ;  /* 0x0016082d01007387 */ /* 0x000fe80000100800 */
[----:B------:R-:W-:Y:S04]  /*1ce40*/  STL [R1+0x1604], R44 ;  /* 0x0016042c01007387 */ /* 0x000fe80000100800 */
[----:B------:R-:W1:Y:S04]  /*1ce50*/  LDS.U8 R44, [R0+UR5+0x210] ;  /* 0x00021005002c7984 */ /* 0x000e680008000000 */
        /* <DEDUP_REMOVED lines=60> */
[----:B------:R-:W-:Y:S04]  /*1d220*/  LDS.U8 R44, [R0+UR5+0x1180] ;  /* 0x00118005002c7984 */ /* 0x000fe80008000000 */
[----:B0-----:R-:W-:Y:S04]  /*1d230*/  STL [R1+0xb20], R5 ;  /* 0x000b200501007387 */ /* 0x001fe80000100800 */
[----:B------:R-:W0:Y:S04]  /*1d240*/  LDS.U8 R5, [R0+UR5+0x290] ;  /* 0x0002900500057984 */ /* 0x000e280008000000 */
[----:B----4-:R-:W-:Y:S04]  /*1d250*/  STL [R1+0xb1c], R4 ;  /* 0x000b1c0401007387 */ /* 0x010fe80000100800 */
[----:B------:R-:W1:Y:S04]  /*1d260*/  LDS.U8 R4, [R0+UR5+0x398] ;  /* 0x0003980500047984 */ /* 0x000e680008000000 */
[----:B0-----:R-:W-:Y:S04]  /*1d270*/  STL [R1+0x1610], R5 ;  /* 0x0016100501007387 */ /* 0x001fe80000100800 */
[----:B------:R-:W0:Y:S04]  /*1d280*/  LDS.U8 R5, [R0+UR5+0x298] ;  /* 0x0002980500057984 */ /* 0x000e280008000000 */
[----:B-1----:R-:W-:Y:S04]  /*1d290*/  STL [R1+0x160c], R4 ;  /* 0x00160c0401007387 */ /* 0x002fe80000100800 */
[----:B------:R-:W1:Y:S04]  /*1d2a0*/  LDS.U8 R4, [R0+UR5+0x390] ;  /* 0x0003900500047984 */ /* 0x000e680008000000 */
[----:B------:R-:W-:Y:S04]  /*1d2b0*/  STL.64 [R1+0x1b10], R54 ;  /* 0x001b103601007387 */ /* 0x000fe80000100a00 */
[----:B------:R-:W-:Y:S04]  /*1d2c0*/  STL.64 [R1+0x1b08], R52 ;  /* 0x001b083401007387 */ /* 0x000fe80000100a00 */
[----:B------:R-:W-:Y:S04]  /*1d2d0*/  LDS.U8 R53, [R0+UR5+0x280] ;  /* 0x0002800500357984 */ /* 0x000fe80008000000 */
[----:B0-----:R-:W-:Y:S04]  /*1d2e0*/  STL [R1+0x1618], R5 ;  /* 0x0016180501007387 */ /* 0x001fe80000100800 */
[----:B------:R-:W0:Y:S04]  /*1d2f0*/  LDS.U8 R5, [R0+UR5+0x1290] ;  /* 0x0012900500057984 */ /* 0x000e280008000000 */
[----:B-1----:R-:W-:Y:S04]  /*1d300*/  STL [R1+0x1614], R4 ;  /* 0x0016140401007387 */ /* 0x002fe80000100800 */
[----:B------:R-:W1:Y:S04]  /*1d310*/  LDS.U8 R4, [R0+UR5+0x1398] ;  /* 0x0013980500047984 */ /* 0x000e680008000000 */
[----:B0-----:R-:W-:Y:S04]  /*1d320*/  STL [R1+0x1620], R5 ;  /* 0x0016200501007387 */ /* 0x001fe80000100800 */
[----:B------:R-:W0:Y:S04]  /*1d330*/  LDS.U8 R5, [R0+UR5+0x1298] ;  /* 0x0012980500057984 */ /* 0x000e280008000000 */
[----:B-1----:R1:W-:Y:S04]  /*1d340*/  STL [R1+0x161c], R4 ;  /* 0x00161c0401007387 */ /* 0x0023e80000100800 */
[----:B------:R-:W-:Y:S04]  /*1d350*/  STL.64 [R1+0x1b20], R46 ;  /* 0x001b202e01007387 */ /* 0x000fe80000100a00 */
[----:B------:R-:W-:Y:S04]  /*1d360*/  STL.64 [R1+0x1b18], R44 ;  /* 0x001b182c01007387 */ /* 0x000fe80000100a00 */
[----:B------:R-:W4:Y:S04]  /*1d370*/  LDS.U8 R44, [R0+UR5+0x1390] ;  /* 0x00139005002c7984 */ /* 0x000f280008000000 */
[----:B-1----:R-:W2:Y:S04]  /*1d380*/  LDL.LU R4, [R1+0x818] ;  /* 0x0008180001047983 */ /* 0x002ea80000300800 */
[----:B------:R-:W2:Y:S04]  /*1d390*/  LDL.LU R54, [R1+0x814] ;  /* 0x0008140001367983 */ /* 0x000ea80000300800 */
[----:B0-----:R-:W-:Y:S04]  /*1d3a0*/  STL [R1+0x1628], R5 ;  /* 0x0016280501007387 */ /* 0x001fe80000100800 */
[----:B------:R-:W0:Y:S04]  /*1d3b0*/  LDS.U8 R5, [R0+UR5+0x90] ;  /* 0x0000900500057984 */ /* 0x000e280008000000 */
[----:B------:R-:W2:Y:S04]  /*1d3c0*/  LDL.LU R55, [R1+0x80c] ;  /* 0x00080c0001377983 */ /* 0x000ea80000300800 */
[----:B------:R-:W2:Y:S04]  /*1d3d0*/  LDL.LU R49, [R1+0x808] ;  /* 0x0008080001317983 */ /* 0x000ea80000300800 */
[----:B----4-:R1:W-:Y:S04]  /*1d3e0*/  STL [R1+0x1624], R44 ;  /* 0x0016242c01007387 */ /* 0x0103e80000100800 */
[----:B------:R-:W4:Y:S04]  /*1d3f0*/  LDL.LU R48, [R1+0x7f4] ;  /* 0x0007f40001307983 */ /* 0x000f280000300800 */
[----:B0-----:R-:W-:Y:S04]  /*1d400*/  STL [R1+0xa04], R5 ;  /* 0x000a040501007387 */ /* 0x001fe80000100800 */
[----:B------:R-:W0:Y:S04]  /*1d410*/  LDS.U8 R5, [R0+UR5+0x198] ;  /* 0x0001980500057984 */ /* 0x000e280008000000 */
[----:B-1----:R-:W2:Y:S04]  /*1d420*/  LDL.LU R44, [R1+0x7ec] ;  /* 0x0007ec00012c7983 */ /* 0x002ea80000300800 */
[----:B------:R-:W2:Y:S04]  /*1d430*/  LDL.LU R45, [R1+0x7e8] ;  /* 0x0007e800012d7983 */ /* 0x000ea80000300800 */
[----:B------:R-:W2:Y:S04]  /*1d440*/  LDL.LU R46, [R1+0x7d4] ;  /* 0x0007d400012e7983 */ /* 0x000ea80000300800 */
[----:B------:R-:W2:Y:S04]  /*1d450*/  LDL.LU R47, [R1+0x7d0] ;  /* 0x0007d000012f7983 */ /* 0x000ea80000300800 */
[----:B------:R-:W2:Y:S04]  /*1d460*/  LDL.LU R52, [R1+0x7cc] ;  /* 0x0007cc0001347983 */ /* 0x000ea80000300800 */
[----:B0-----:R-:W-:Y:S04]  /*1d470*/  STL [R1+0xa00], R5 ;  /* 0x000a000501007387 */ /* 0x001fe80000100800 */
[----:B------:R-:W0:Y:S04]  /*1d480*/  LDS.U8 R5, [R0+UR5+0x388] ;  /* 0x0003880500057984 */ /* 0x000e280008000000 */
[----:B------:R-:W-:Y:S04]  /*1d490*/  STL [R1+0x1630], R53 ;  /* 0x0016303501007387 */ /* 0x000fe80000100800 */
        /* <DEDUP_REMOVED lines=16> */
[----:B0-----:R-:W-:Y:S04]  /*1d5a0*/  STL [R1+0x163c], R5 ;  /* 0x00163c0501007387 */ /* 0x001fe80000100800 */
[----:B------:R-:W0:Y:S04]  /*1d5b0*/  LDS.U8 R5, [R0+UR5+0x1098] ;  /* 0x0010980500057984 */ /* 0x000e280008000000 */
[----:B0-----:R-:W-:Y:S04]  /*1d5c0*/  STL [R1+0xa20], R5 ;  /* 0x000a200501007387 */ /* 0x001fe80000100800 */
[----:B------:R-:W0:Y:S01]  /*1d5d0*/  LDS.U8 R5, [R0+UR5+0x1190] ;  /* 0x0011900500057984 */ /* 0x000e220008000000 */
[----:B------:R-:W1:Y:S03]  /*1d5e0*/  S2R R53, SR_TID.X ;  /* 0x0000000000357919 */ /* 0x000e660000002100 */
[----:B0-----:R-:W-:Y:S04]  /*1d5f0*/  STL [R1+0xa1c], R5 ;  /* 0x000a1c0501007387 */ /* 0x001fe80000100800 */
[----:B------:R-:W0:Y:S04]  /*1d600*/  LDS.U8 R5, [R0+UR5+0x1288] ;  /* 0x0012880500057984 */ /* 0x000e280008000000 */
[----:B------:R-:W3:Y:S01]  /*1d610*/  LDS.U8 R0, [R0+UR5+0x1380] ;  /* 0x0013800500007984 */ /* 0x000ee20008000000 */
[----:B------:R-:W-:Y:S01]  /*1d620*/  BAR.SYNC.DEFER_BLOCKING 0x0 ;  /* 0x0000000000007b1d */ /* 0x000fe20000010000 */
[----:B-1----:R-:W-:-:S05]  /*1d630*/  LOP3.LUT R53, R53, 0x1f, RZ, 0xc0, !PT ;  /* 0x0000001f35357812 */ /* 0x002fca00078ec0ff */
[----:B--2---:R-:W-:Y:S04]  /*1d640*/  STS.U8 [R53+UR5], R4 ;  /* 0x0000000435007988 */ /* 0x004fe80008000005 */
[----:B------:R-:W-:Y:S04]  /*1d650*/  STS.U8 [R53+UR5+0x20], R54 ;  /* 0x0000203635007988 */ /* 0x000fe80008000005 */
[----:B------:R-:W-:Y:S04]  /*1d660*/  STS.U8 [R53+UR5+0x40], R55 ;  /* 0x0000403735007988 */ /* 0x000fe80008000005 */
[----:B------:R-:W-:Y:S04]  /*1d670*/  STS.U8 [R53+UR5+0x60], R49 ;  /* 0x0000603135007988 */ /* 0x000fe80008000005 */
[----:B----4-:R-:W-:Y:S04]  /*1d680*/  STS.U8 [R53+UR5+0x100], R48 ;  /* 0x0001003035007988 */ /* 0x010fe80008000005 */
[----:B0-----:R0:W-:Y:S04]  /*1d690*/  STL [R1+0x1648], R5 ;  /* 0x0016480501007387 */ /* 0x0011e80000100800 */
[----:B0-----:R-:W2:Y:S04]  /*1d6a0*/  LDL.LU R5, [R1+0x1c30] ;  /* 0x001c300001057983 */ /* 0x001ea80000300800 */
[----:B---3--:R0:W-:Y:S04]  /*1d6b0*/  STL [R1+0x16b0], R0 ;  /* 0x0016b00001007387 */ /* 0x0081e80000100800 */
[----:B0-----:R-:W3:Y:S04]  /*1d6c0*/  LDL.LU R0, [R1+0x7f0] ;  /* 0x0007f00001007983 */ /* 0x001ee80000300800 */
[----:B------:R-:W4:Y:S04]  /*1d6d0*/  LDL.LU R4, [R1+0x1c2c] ;  /* 0x001c2c0001047983 */ /* 0x000f280000300800 */
[----:B------:R-:W2:Y:S04]  /*1d6e0*/  LDL.LU R54, [R1+0x804] ;  /* 0x0008040001367983 */ /* 0x000ea80000300800 */
[----:B------:R-:W2:Y:S04]  /*1d6f0*/  LDL.LU R55, [R1+0x800] ;  /* 0x0008000001377983 */ /* 0x000ea80000300800 */
[----:B------:R-:W2:Y:S04]  /*1d700*/  LDL.LU R49, [R1+0x1c28] ;  /* 0x001c280001317983 */ /* 0x000ea80000300800 */
[----:B------:R-:W2:Y:S04]  /*1d710*/  LDL.LU R48, [R1+0x1c24] ;  /* 0x001c240001307983 */ /* 0x000ea80000300800 */
[----:B---3--:R-:W-:Y:S04]  /*1d720*/  STS.U8 [R53+UR5+0x120], R0 ;  /* 0x0001200035007988 */ /* 0x008fe80008000005 */
[----:B------:R-:W-:Y:S04]  /*1d730*/  STS.U8 [R53+UR5+0x140], R44 ;  /* 0x0001402c35007988 */ /* 0x000fe80008000005 */
[----:B------:R-:W-:Y:S04]  /*1d740*/  STS.U8 [R53+UR5+0x160], R45 ;  /* 0x0001602d35007988 */ /* 0x000fe80008000005 */
[----:B------:R-:W-:Y:S04]  /*1d750*/  STS.U8 [R53+UR5+0x200], R46 ;  /* 0x0002002e35007988 */ /* 0x000fe80008000005 */
[----:B------:R-:W-:Y:S04]  /*1d760*/  STS.U8 [R53+UR5+0x220], R47 ;  /* 0x0002202f35007988 */ /* 0x000fe80008000005 */
[----:B------:R-:W-:Y:S04]  /*1d770*/  STS.U8 [R53+UR5+0x240], R52 ;  /* 0x0002403435007988 */ /* 0x000fe80008000005 */
        /* <DEDUP_REMOVED lines=11> */
[----:B------:R-:W2:Y:S04]  /*1d830*/  LDL.LU R59, [R1+0x1c0c] ;  /* 0x001c0c00013b7983 */ /* 0x000ea80000300800 */
[----:B------:R0:W-:Y:S02]  /*1d840*/  STS.U8 [R53+UR5+0x420], R60 ;  /* 0x0004203c35007988 */ /* 0x0001e40008000005 */
[----:B0-----:R-:W0:Y:S02]  /*1d850*/  S2R R60, SR_TID.X ;  /* 0x00000000003c7919 */ /* 0x001e240000002100 */
        /* <DEDUP_REMOVED lines=13> */
[----:B------:R-:W-:Y:S01]  /*1d930*/  STS.U8 [R53+UR5+0x760], R16 ;  /* 0x0007601035007988 */ /* 0x000fe20008000005 */
[----:B0-----:R-:W-:-:S04]  /*1d940*/  LOP3.LUT R60, R60, 0x1f, RZ, 0xc0, !PT ;  /* 0x0000001f3c3c7812 */ /* 0x001fc800078ec0ff */
[----:B------:R-:W-:-:S05]  /*1d950*/  LOP3.LUT R60, R60, 0x10, RZ, 0x3c, !PT ;  /* 0x000000103c3c7812 */ /* 0x000fca00078e3cff */
[----:B--2---:R0:W-:Y:S04]  /*1d960*/  STS.U8 [R60+UR5+0xc0], R59 ;  /* 0x0000c03b3c007988 */ /* 0x0041e80008000005 */
[----:B0-----:R-:W2:Y:S04]  /*1d970*/  LDL.LU R59, [R1+0x1c08] ;  /* 0x001c0800013b7983 */ /* 0x001ea80000300800 */
[----:B------:R0:W-:Y:S04]  /*1d980*/  STS.U8 [R60+UR5+0xa0], R55 ;  /* 0x0000a0373c007988 */ /* 0x0001e80008000005 */
[----:B------:R1:W-:Y:S01]  /*1d990*/  STS.U8 [R60+UR5+0x80], R54 ;  /* 0x000080363c007988 */ /* 0x0003e20008000005 */
[----:B0-----:R-:W0:Y:S01]  /*1d9a0*/  S2R R55, SR_TID.X ;  /* 0x0000000000377919 */ /* 0x001e220000002100 */
[----:B-1----:R-:W1:Y:S02]  /*1d9b0*/  S2R R54, SR_TID.X ;  /* 0x0000000000367919 */ /* 0x002e640000002100 */
[----:B------:R0:W-:Y:S04]  /*1d9c0*/  STS.U8 [R60+UR5+0xe0], R8 ;  /* 0x0000e0083c007988 */ /* 0x0001e80008000005 */
[----:B---3--:R3:W-:Y:S04]  /*1d9d0*/  STS.U8 [R60+UR5+0x180], R9 ;  /* 0x000180093c007988 */ /* 0x0087e80008000005 */
[----:B------:R0:W-:Y:S04]  /*1d9e0*/  STS.U8 [R60+UR5+0x1a0], R10 ;  /* 0x0001a00a3c007988 */ /* 0x0001e80008000005 */
[----:B----4-:R4:W-:Y:S04]  /*1d9f0*/  STS.U8 [R60+UR5+0x1c0], R11 ;  /* 0x0001c00b3c007988 */ /* 0x0109e80008000005 */
[----:B------:R0:W-:Y:S04]  /*1da00*/  STS.U8 [R60+UR5+0x1e0], R48 ;  /* 0x0001e0303c007988 */ /* 0x0001e80008000005 */
        /* <DEDUP_REMOVED lines=23> */
[----:B0-----:R-:W2:Y:S04]  /*1db80*/  LDL.LU R8, [R1+0x1c04] ;  /* 0x001c040001087983 */ /* 0x001ea80000300800 */
[----:B---3--:R-:W3:Y:S01]  /*1db90*/  LDL.LU R9, [R1+0x1c00] ;  /* 0x001c000001097983 */ /* 0x008ee20000300800 */
[----:B------:R-:W-:-:S02]  /*1dba0*/  LOP3.LUT R55, R55, 0x3, RZ, 0xc0, !PT ;  /* 0x0000000337377812 */ /* 0x000fc400078ec0ff */
[----:B-1----:R-:W-:Y:S01]  /*1dbb0*/  SHF.R.S32.HI R52, RZ, 0x2, R54 ;  /* 0x00000002ff347819 */ /* 0x002fe20000011436 */
[----:B------:R-:W3:Y:S04]  /*1dbc0*/  LDL.LU R10, [R1+0x1bfc] ;  /* 0x001bfc00010a7983 */ /* 0x000ee80000300800 */
[----:B----4-:R-:W3:Y:S01]  /*1dbd0*/  LDL.LU R11, [R1+0x1bf8] ;  /* 0x001bf800010b7983 */ /* 0x010ee20000300800 */
[----:B------:R-:W-:Y:S01]  /*1dbe0*/  IMAD.SHL.U32 R53, R55, 0x20, RZ ;  /* 0x0000002037357824 */ /* 0x000fe200078e00ff */
[----:B------:R-:W-:Y:S01]  /*1dbf0*/  SGXT R52, R52, 0x1 ;  /* 0x000000013434781a */ /* 0x000fe20000000200 */
[C---:B------:R-:W-:Y:S02]  /*1dc00*/  IMAD.SHL.U32 R55, R54.reuse, 0x10, RZ ;  /* 0x0000001036377824 */ /* 0x040fe400078e00ff */
[----:B------:R-:W-:Y:S01]  /*1dc10*/  IMAD.SHL.U32 R54, R54, 0x2, RZ ;  /* 0x0000000236367824 */ /* 0x000fe200078e00ff */
[----:B------:R-:W4:Y:S01]  /*1dc20*/  LDL.LU R48, [R1+0x1bf4] ;  /* 0x001bf40001307983 */ /* 0x000f220000300800 */
[----:B------:R-:W-:-:S03]  /*1dc30*/  LOP3.LUT R18, R53, 0x90, R52, 0xf8, !PT ;  /* 0x0000009035127812 */ /* 0x000fc600078ef834 */
[----:B------:R-:W4:Y:S01]  /*1dc40*/  LDL.LU R49, [R1+0x1bf0] ;  /* 0x001bf00001317983 */ /* 0x000f220000300800 */
[----:B------:R-:W-:-:S03]  /*1dc50*/  LOP3.LUT R55, R55, 0x100, RZ, 0xc0, !PT ;  /* 0x0000010037377812 */ /* 0x000fc600078ec0ff */
[----:B------:R-:W4:Y:S01]  /*1dc60*/  LDL.LU R4, [R1+0x1bec] ;  /* 0x001bec0001047983 */ /* 0x000f220000300800 */
[----:B------:R-:W-:-:S03]  /*1dc70*/  LOP3.LUT R18, R18, 0x10, R54, 0x78, !PT ;  /* 0x0000001012127812 */ /* 0x000fc600078e7836 */
[----:B------:R-:W4:Y:S04]  /*1dc80*/  LDL.LU R5, [R1+0x1be8] ;  /* 0x001be80001057983 */ /* 0x000f280000300800 */
[----:B------:R-:W4:Y:S04]  /*1dc90*/  LDL.LU R6, [R1+0x1be4] ;  /* 0x001be40001067983 */ /* 0x000f280000300800 */
[----:B------:R-:W4:Y:S01]  /*1dca0*/  LDL.LU R7, [R1+0x1be0] ;  /* 0x001be00001077983 */ /* 0x000f220000300800 */
[----:B------:R-:W-:-:S03]  /*1dcb0*/  IADD3 R18, PT, PT, R18, UR5, R55 ;  /* 0x0000000512127c10 */ /* 0x000fc6000fffe037 */
[----:B------:R-:W4:Y:S04]  /*1dcc0*/  LDL.LU R56, [R1+0x1bdc] ;  /* 0x001bdc0001387983 */ /* 0x000f280000300800 */
[----:B------:R-:W4:Y:S04]  /*1dcd0*/  LDL.LU R57, [R1+0x1bd8] ;  /* 0x001bd80001397983 */ /* 0x000f280000300800 */
[----:B------:R-:W4:Y:S04]  /*1dce0*/  LDL.LU R58, [R1+0x1bd4] ;  /* 0x001bd400013a7983 */ /* 0x000f280000300800 */
[----:B--2---:R0:W-:Y:S01]  /*1dcf0*/  STS.U8 [R60+UR5+0x7e0], R59 ;  /* 0x0007e03b3c007988 */ /* 0x0041e20008000005 */
[----:B------:R-:W-:Y:S06]  /*1dd00*/  BAR.SYNC.DEFER_BLOCKING 0x0 ;  /* 0x0000000000007b1d */ /* 0x000fec0000010000 */
[----:B0-----:R-:W2:Y:S04]  /*1dd10*/  LDL.LU R59, [R1+0x1bd0] ;  /* 0x001bd000013b7983 */ /* 0x001ea80000300800 */
[----:B------:R-:W0:Y:S04]  /*1dd20*/  LDSM.16.M88.4 R32, [R18] ;  /* 0x000000001220783b */ /* 0x000e280000000200 */
[----:B------:R-:W1:Y:S01]  /*1dd30*/  LDSM.16.M88.4 R28, [R18+0x200] ;  /* 0x00020000121c783b */ /* 0x000e620000000200 */
[----:B------:R-:W-:-:S02]  /*1dd40*/  IMAD R36, R2, 0x100, R3 ;  /* 0x0000010002247824 */ /* 0x000fc400078e0203 */
[----:B------:R-:W-:Y:S02]  /*1dd50*/  IMAD R37, R50, 0x100, R51 ;  /* 0x0000010032257824 */ /* 0x000fe400078e0233 */
[----:B------:R-:W-:Y:S02]  /*1dd60*/  IMAD R38, R42, 0x100, R43 ;  /* 0x000001002a267824 */ /* 0x000fe400078e022b */
[----:B------:R-:W-:Y:S01]  /*1dd70*/  IMAD R39, R40, 0x100, R41 ;  /* 0x0000010028277824 */ /* 0x000fe200078e0229 */
[----:B------:R-:W1:Y:S04]  /*1dd80*/  LDSM.16.M88.4 R24, [R18+0x400] ;  /* 0x000400001218783b */ /* 0x000e680000000200 */
[----:B------:R-:W1:Y:S04]  /*1dd90*/  LDSM.16.M88.4 R20, [R18+0x600] ;  /* 0x000600001214783b */ /* 0x000e680000000200 */
[----:B0-----:R-:W-:Y:S04]  /*1dda0*/  STL [R1+0x1aa0], R32 ;  /* 0x001aa02001007387 */ /* 0x001fe80000100800 */
[----:B------:R-:W-:Y:S04]  /*1ddb0*/  STL [R1+0x1aa4], R33 ;  /* 0x001aa42101007387 */ /* 0x000fe80000100800 */
[----:B------:R-:W2:Y:S04]  /*1ddc0*/  LDL.LU.64 R52, [R1+0x10] ;  /* 0x0000100001347983 */ /* 0x000ea80000300a00 */
[----:B------:R-:W2:Y:S04]  /*1ddd0*/  LDL.LU.64 R54, [R1+0x18] ;  /* 0x0000180001367983 */ /* 0x000ea80000300a00 */
[----:B------:R-:W2:Y:S04]  /*1dde0*/  LDL.LU.64 R44, [R1+0x30] ;  /* 0x00003000012c7983 */ /* 0x000ea80000300a00 */
[----:B------:R-:W2:Y:S01]  /*1ddf0*/  LDL.LU.64 R46, [R1+0x38] ;  /* 0x00003800012e7983 */ /* 0x000ea20000300a00 */
[----:B------:R-:W-:-:S02]  /*1de00*/  F2FP.F16.E5M2.UNPACK_B R36, R36 ;  /* 0x00000024ff24723e */ /* 0x000fc400020004ff */
[----:B------:R-:W-:Y:S02]  /*1de10*/  F2FP.F16.E5M2.UNPACK_B R37, R37 ;  /* 0x00000025ff25723e */ /* 0x000fe400020004ff */
[----:B------:R-:W-:Y:S02]  /*1de20*/  F2FP.F16.E5M2.UNPACK_B R38, R38 ;  /* 0x00000026ff26723e */ /* 0x000fe400020004ff */
[----:B------:R-:W-:Y:S02]  /*1de30*/  F2FP.F16.E5M2.UNPACK_B R39, R39 ;  /* 0x00000027ff27723e */ /* 0x000fe400020004ff */
[----:B------:R-:W-:Y:S02]  /*1de40*/  F2FP.F16.E5M2.UNPACK_B R16, R32 ;  /* 0x00000020ff10723e */ /* 0x000fe400020004ff */
[----:B------:R-:W-:Y:S02]  /*1de50*/  F2FP.F16.E5M2.UNPACK_B R17, R33 ;  /* 0x00000021ff11723e */ /* 0x000fe400020004ff */
[----:B------:R-:W-:-:S02]  /*1de60*/  F2FP.F16.E5M2.UNPACK_B R14, R34 ;  /* 0x00000022ff0e723e */ /* 0x000fc400020004ff */
[----:B------:R-:W-:-:S03]  /*1de70*/  F2FP.F16.E5M2.UNPACK_B R15, R35 ;  /* 0x00000023ff0f723e */ /* 0x000fc600020004ff */
[C---:B---3--:R-:W-:Y:S08]  /*1de80*/  HMMA.16816.F32 R8, R36.reuse, R16, R8 ;  /* 0x000000102408723c */ /* 0x048ff00000001808 */
[----:B----4-:R-:W-:Y:S01]  /*1de90*/  HMMA.16816.F32 R4, R36, R14, R4 ;  /* 0x0000000e2404723c */ /* 0x010fe20000001804 */
[----:B-1----:R-:W-:Y:S02]  /*1dea0*/  F2FP.F16.E5M2.UNPACK_B R12, R28 ;  /* 0x0000001cff0c723e */ /* 0x002fe400020004ff */
[----:B------:R-:W-:-:S08]  /*1deb0*/  F2FP.F16.E5M2.UNPACK_B R13, R29 ;  /* 0x0000001dff0d723e */ /* 0x000fd000020004ff */
[----:B------:R-:W-:Y:S02]  /*1dec0*/  IMAD.MOV.U32 R60, RZ, RZ, R10 ;  /* 0x000000ffff3c7224 */ /* 0x000fe400078e000a */
[----:B------:R-:W-:Y:S01]  /*1ded0*/  IMAD.MOV.U32 R0, RZ, RZ, R11 ;  /* 0x000000ffff007224 */ /* 0x000fe200078e000b */
[----:B------:R-:W-:Y:S02]  /*1dee0*/  F2FP.F16.E5M2.UNPACK_B R10, R30 ;  /* 0x0000001eff0a723e */ /* 0x000fe400020004ff */
[----:B------:R-:W-:-:S03]  /*1def0*/  F2FP.F16.E5M2.UNPACK_B R11, R31 ;  /* 0x0000001fff0b723e */ /* 0x000fc600020004ff */
[----:B------:R-:W-:Y:S02]  /*1df00*/  IMAD.MOV.U32 R40, RZ, RZ, R4 ;  /* 0x000000ffff287224 */ /* 0x000fe400078e0004 */
[----:B------:R-:W-:Y:S02]  /*1df10*/  IMAD.MOV.U32 R41, RZ, RZ, R5 ;  /* 0x000000ffff297224 */ /* 0x000fe400078e0005 */
[----:B------:R-:W-:Y:S02]  /*1df20*/  IMAD.MOV.U32 R42, RZ, RZ, R6 ;  /* 0x000000ffff2a7224 */ /* 0x000fe400078e0006 */
[----:B------:R-:W-:Y:S02]  /*1df30*/  IMAD.MOV.U32 R43, RZ, RZ, R7 ;  /* 0x000000ffff2b7224 */ /* 0x000fe400078e0007 */
[----:B------:R-:W-:Y:S02]  /*1df40*/  IMAD.MOV.U32 R50, RZ, RZ, R8 ;  /* 0x000000ffff327224 */ /* 0x000fe400078e0008 */
[----:B------:R-:W-:Y:S01]  /*1df50*/  IMAD.MOV.U32 R51, RZ, RZ, R9 ;  /* 0x000000ffff337224 */ /* 0x000fe200078e0009 */
[----:B------:R-:W-:Y:S04]  /*1df60*/  STL [R1+0x1aac], R0 ;  /* 0x001aac0001007387 */ /* 0x000fe80000100800 */
[----:B------:R-:W-:Y:S04]  /*1df70*/  STL [R1+0x1aa8], R60 ;  /* 0x001aa83c01007387 */ /* 0x000fe80000100800 */
[----:B------:R-:W-:Y:S04]  /*1df80*/  STL.64 [R1+0x1a98], R50 ;  /* 0x001a983201007387 */ /* 0x000fe80000100a00 */
[----:B------:R-:W-:Y:S04]  /*1df90*/  STL.64 [R1+0x1a90], R48 ;  /* 0x001a903001007387 */ /* 0x000fe80000100a00 */
[----:B------:R-:W-:Y:S04]  /*1dfa0*/  STL [R1+0x1ab0], R34 ;  /* 0x001ab02201007387 */ /* 0x000fe80000100800 */
[----:B------:R-:W-:Y:S04]  /*1dfb0*/  STL [R1+0x1b28], R35 ;  /* 0x001b282301007387 */ /* 0x000fe80000100800 */
[----:B------:R-:W-:Y:S04]  /*1dfc0*/  STL.64 [R1+0x1ac0], R42 ;  /* 0x001ac02a01007387 */ /* 0x000fe80000100a00 */
[----:B------:R-:W-:Y:S04]  /*1dfd0*/  STL.64 [R1+0x1ab8], R40 ;  /* 0x001ab82801007387 */ /* 0x000fe80000100a00 */
[----:B------:R-:W-:Y:S01]  /*1dfe0*/  STL [R1+0x1a0c], R29 ;  /* 0x001a0c1d01007387 */ /* 0x000fe20000100800 */
[----:B------:R-:W-:-:S02]  /*1dff0*/  F2FP.F16.E5M2.UNPACK_B R8, R24 ;  /* 0x00000018ff08723e */ /* 0x000fc400020004ff */
[----:B------:R-:W-:Y:S01]  /*1e000*/  F2FP.F16.E5M2.UNPACK_B R9, R25 ;  /* 0x00000019ff09723e */ /* 0x000fe200020004ff */
[----:B--2---:R-:W-:-:S15]  /*1e010*/  HMMA.16816.F32 R56, R36, R12, R56 ;  /* 0x0000000c2438723c */ /* 0x004fde0000001838 */
[----:B------:R-:W-:-:S04]  /*1e020*/  NOP ;  /* 0x0000000000007918 */ /* 0x000fc80000000000 */
[----:B------:R-:W-:Y:S04]  /*1e030*/  STL [R1+0x1a18], R56 ;  /* 0x001a183801007387 */ /* 0x000fe80000100800 */
[----:B------:R-:W-:Y:S04]  /*1e040*/  STL [R1+0x1a14], R57 ;  /* 0x001a143901007387 */ /* 0x000fe80000100800 */
[----:B------:R-:W-:Y:S04]  /*1e050*/  STL [R1+0x1a10], R58 ;  /* 0x001a103a01007387 */ /* 0x000fe80000100800 */
[----:B------:R-:W-:Y:S04]  /*1e060*/  STL [R1+0x1a08], R59 ;  /* 0x001a083b01007387 */ /* 0x000fe80000100800 */
[----:B------:R-:W-:Y:S04]  /*1e070*/  STL [R1+0x1a1c], R30 ;  /* 0x001a1c1e01007387 */ /* 0x000fe80000100800 */
[----:B------:R-:W-:Y:S04]  /*1e080*/  STL [R1+0x1a04], R31 ;  /* 0x001a041f01007387 */ /* 0x000fe80000100800 */
[----:B------:R-:W-:Y:S01]  /*1e090*/  STL [R1+0x1a20], R24 ;  /* 0x001a201801007387 */ /* 0x000fe20000100800 */
[----:B------:R-:W-:-:S15]  /*1e0a0*/  HMMA.16816.F32 R4, R36, R10, R52 ;  /* 0x0000000a2404723c */ /* 0x000fde0000001834 */
[----:B------:R-:W-:-:S04]  /*1e0b0*/  NOP ;  /* 0x0000000000007918 */ /* 0x000fc80000000000 */
[----:B------:R-:W-:Y:S04]  /*1e0c0*/  STL.64 [R1+0x10], R4 ;  /* 0x0000100401007387 */ /* 0x000fe80000100a00 */
[----:B------:R0:W-:Y:S02]  /*1e0d0*/  STL.64 [R1+0x18], R6 ;  /* 0x0000180601007387 */ /* 0x0001e40000100a00 */
[----:B0-----:R-:W-:Y:S02]  /*1e0e0*/  HMMA.16816.F32 R4, R36, R8, R44 ;  /* 0x000000082404723c */ /* 0x001fe4000000182c */
[----:B------:R-:W-:Y:S04]  /*1e0f0*/  STL [R1+0x1a00], R25 ;  /* 0x001a001901007387 */ /* 0x000fe80000100800 */
[----:B------:R-:W2:Y:S04]  /*1e100*/  LDL.LU.64 R48, [R1+0x50] ;  /* 0x0000500001307983 */ /* 0x000ea80000300a00 */
[----:B------:R-:W2:Y:S09]  /*1e110*/  LDL.LU.64 R50, [R1+0x58] ;  /* 0x0000580001327983 */ /* 0x000eb20000300a00 */
[----:B------:R0:W-:Y:S04]  /*1e120*/  STL.64 [R1+0x30], R4 ;  /* 0x0000300401007387 */ /* 0x0001e80000100a00 */
[----:B------:R1:W-:Y:S04]  /*1e130*/  STL.64 [R1+0x38], R6 ;  /* 0x0000380601007387 */ /* 0x0003e80000100a00 */
[----:B------:R-:W3:Y:S04]  /*1e140*/  LDL.LU.64 R44, [R1+0x7a0] ;  /* 0x0007a000012c7983 */ /* 0x000ee80000300a00 */
[----:B------:R-:W3:Y:S04]  /*1e150*/  LDL.LU.64 R46, [R1+0x7a8] ;  /* 0x0007a800012e7983 */ /* 0x000ee80000300a00 */
[----:B------:R-:W4:Y:S04]  /*1e160*/  LDL.LU.64 R40, [R1+0x170] ;  /* 0x0001700001287983 */ /* 0x000f280000300a00 */
[----:B------:R-:W4:Y:S04]  /*1e170*/  LDL.LU.64 R42, [R1+0x178] ;  /* 0x00017800012a7983 */ /* 0x000f280000300a00 */
[----:B------:R-:W4:Y:S04]  /*1e180*/  LDL.LU R32, [R1+0x838] ;  /* 0x0008380001207983 */ /* 0x000f280000300800 */
[----:B------:R-:W4:Y:S04]  /*1e190*/  LDL.LU R18, [R1+0x834] ;  /* 0x0008340001127983 */ /* 0x000f280000300800 */
[----:B------:R-:W4:Y:S04]  /*1e1a0*/  LDL.LU R19, [R1+0x840] ;  /* 0x0008400001137983 */ /* 0x000f280000300800 */
[----:B------:R-:W4:Y:S04]  /*1e1b0*/  LDL.LU R61, [R1+0x83c] ;  /* 0x00083c00013d7983 */ /* 0x000f280000300800 */
[----:B------:R-:W4:Y:S04]  /*1e1c0*/  LDL.LU R52, [R1+0x848] ;  /* 0x0008480001347983 */ /* 0x000f280000300800 */
[----:B------:R-:W4:Y:S01]  /*1e1d0*/  LDL.LU R53, [R1+0x844] ;  /* 0x0008440001357983 */ /* 0x000f220000300800 */
[----:B0-----:R-:W-:-:S02]  /*1e1e0*/  F2FP.F16.E5M2.UNPACK_B R4, R20 ;  /* 0x00000014ff04723e */ /* 0x001fc400020004ff */
[----:B-1----:R-:W-:Y:S02]  /*1e1f0*/  F2FP.F16.E5M2.UNPACK_B R6, R26 ;  /* 0x0000001aff06723e */ /* 0x002fe400020004ff */
[----:B------:R-:W-:Y:S02]  /*1e200*/  F2FP.F16.E5M2.UNPACK_B R7, R27 ;  /* 0x0000001bff07723e */ /* 0x000fe400020004ff */
[----:B------:R-:W-:Y:S01]  /*1e210*/  F2FP.F16.E5M2.UNPACK_B R5, R21 ;  /* 0x00000015ff05723e */ /* 0x000fe200020004ff */
[----:B------:R-:W4:Y:S04]  /*1e220*/  LDL.LU R54, [R1+0x850] ;  /* 0x0008500001367983 */ /* 0x000f280000300800 */
[----:B------:R-:W4:Y:S04]  /*1e230*/  LDL.LU R55, [R1+0x84c] ;  /* 0x00084c0001377983 */ /* 0x000f280000300800 */
[----:B------:R-:W-:Y:S04]  /*1e240*/  STL [R1+0x19fc], R26 ;  /* 0x0019fc1a01007387 */ /* 0x000fe80000100800 */
[----:B------:R2:W-:Y:S01]  /*1e250*/  STL [R1+0x19f8], R27 ;  /* 0x0019f81b01007387 */ /* 0x0005e20000100800 */
[----:B------:R-:W-:-:S02]  /*1e260*/  F2FP.F16.E5M2.UNPACK_B R2, R22 ;  /* 0x00000016ff02723e */ /* 0x000fc400020004ff */
[----:B------:R-:W-:Y:S01]  /*1e270*/  F2FP.F16.E5M2.UNPACK_B R3, R23 ;  /* 0x00000017ff03723e */ /* 0x000fe200020004ff */
[C---:B--2---:R-:W-:Y:S08]  /*1e280*/  HMMA.16816.F32 R24, R36.reuse, R6, R48 ;  /* 0x000000062418723c */ /* 0x044ff00000001830 */
[----:B---3--:R-:W-:Y:S11]  /*1e290*/  HMMA.16816.F32 R44, R36, R4, R44 ;  /* 0x00000004242c723c */ /* 0x008ff6000000182c */
[----:B------:R0:W-:Y:S04]  /*1e2a0*/  STL.64 [R1+0x50], R24 ;  /* 0x0000501801007387 */ /* 0x0001e80000100a00 */
[----:B------:R1:W-:Y:S04]  /*1e2b0*/  STL.64 [R1+0x58], R26 ;  /* 0x0000581a01007387 */ /* 0x0003e80000100a00 */
[----:B0-----:R-:W-:Y:S01]  /*1e2c0*/  IMAD.MOV.U32 R25, RZ, RZ, R45 ;  /* 0x000000ffff197224 */ /* 0x001fe200078e002d */
[----:B------:R0:W-:Y:S01]  /*1e2d0*/  STL [R1+0x7a0], R44 ;  /* 0x0007a02c01007387 */ /* 0x0001e20000100800 */
[----:B-1----:R-:W-:-:S02]  /*1e2e0*/  IMAD.MOV.U32 R26, RZ, RZ, R46 ;  /* 0x000000ffff1a7224 */ /* 0x002fc400078e002e */
[----:B------:R-:W-:Y:S01]  /*1e2f0*/  IMAD.MOV.U32 R27, RZ, RZ, R47 ;  /* 0x000000ffff1b7224 */ /* 0x000fe200078e002f */
[----:B0-----:R-:W2:Y:S04]  /*1e300*/  LDL.LU.64 R44, [R1+0x790] ;  /* 0x00079000012c7983 */ /* 0x001ea80000300a00 */
[----:B------:R-:W2:Y:S04]  /*1e310*/  LDL.LU.64 R46, [R1+0x798] ;  /* 0x00079800012e7983 */ /* 0x000ea80000300a00 */
[----:B------:R-:W-:Y:S04]  /*1e320*/  STL [R1+0x1a2c], R27 ;  /* 0x001a2c1b01007387 */ /* 0x000fe80000100800 */
[----:B------:R-:W-:Y:S04]  /*1e330*/  STL [R1+0x1a28], R26 ;  /* 0x001a281a01007387 */ /* 0x000fe80000100800 */
[----:B------:R-:W-:Y:S04]  /*1e340*/  STL [R1+0x1a24], R25 ;  /* 0x001a241901007387 */ /* 0x000fe80000100800 */
[----:B------:R0:W-:Y:S04]  /*1e350*/  STL.64 [R1+0x19e0], R22 ;  /* 0x0019e01601007387 */ /* 0x0001e80000100a00 */
[----:B------:R1:W-:Y:S01]  /*1e360*/  STL.64 [R1+0x19d8], R20 ;  /* 0x0019d81401007387 */ /* 0x0003e20000100a00 */
[----:B----4-:R-:W-:Y:S03]  /*1e370*/  HMMA.16816.F32 R36, R36, R2, R40 ;  /* 0x000000022424723c */ /* 0x010fe60000001828 */
[----:B------:R-:W3:Y:S04]  /*1e380*/  LDL.LU.64 R40, [R1+0x780] ;  /* 0x0007800001287983 */ /* 0x000ee80000300a00 */
[----:B------:R-:W3:-:S12]  /*1e390*/  LDL.LU.64 R42, [R1+0x788] ;  /* 0x00078800012a7983 */ /* 0x000ed80000300a00 */
[----:B0-----:R-:W-:Y:S02]  /*1e3a0*/  IMAD.MOV.U32 R23, RZ, RZ, R36 ;  /* 0x000000ffff177224 */ /* 0x001fe400078e0024 */
[----:B------:R-:W-:Y:S02]  /*1e3b0*/  IMAD.MOV.U32 R22, RZ, RZ, R37 ;  /* 0x000000ffff167224 */ /* 0x000fe400078e0025 */
[----:B-1----:R-:W-:Y:S02]  /*1e3c0*/  IMAD.MOV.U32 R21, RZ, RZ, R38 ;  /* 0x000000ffff157224 */ /* 0x002fe400078e0026 */
[----:B------:R-:W-:Y:S02]  /*1e3d0*/  IMAD.MOV.U32 R20, RZ, RZ, R39 ;  /* 0x000000ffff147224 */ /* 0x000fe400078e0027 */
[----:B------:R-:W-:Y:S02]  /*1e3e0*/  IMAD R36, R18, 0x100, R32 ;  /* 0x0000010012247824 */ /* 0x000fe400078e0220 */
[----:B------:R-:W-:-:S02]  /*1e3f0*/  IMAD R37, R61, 0x100, R19 ;  /* 0x000001003d257824 */ /* 0x000fc400078e0213 */
[----:B------:R-:W-:Y:S02]  /*1e400*/  IMAD R38, R53, 0x100, R52 ;  /* 0x0000010035267824 */ /* 0x000fe400078e0234 */
[----:B------:R-:W-:Y:S01]  /*1e410*/  IMAD R39, R55, 0x100, R54 ;  /* 0x0000010037277824 */ /* 0x000fe200078e0236 */
[----:B------:R-:W-:Y:S02]  /*1e420*/  F2FP.F16.E5M2.UNPACK_B R36, R36 ;  /* 0x00000024ff24723e */ /* 0x000fe400020004ff */
[----:B------:R-:W-:Y:S02]  /*1e430*/  F2FP.F16.E5M2.UNPACK_B R37, R37 ;  /* 0x00000025ff25723e */ /* 0x000fe400020004ff */
[----:B------:R-:W-:Y:S02]  /*1e440*/  F2FP.F16.E5M2.UNPACK_B R38, R38 ;  /* 0x00000026ff26723e */ /* 0x000fe400020004ff */
[----:B------:R-:W-:Y:S01]  /*1e450*/  F2FP.F16.E5M2.UNPACK_B R39, R39 ;  /* 0x00000027ff27723e */ /* 0x000fe200020004ff */
[----:B------:R-:W-:Y:S04]  /*1e460*/  STL [R1+0x1a40], R20 ;  /* 0x001a401401007387 */ /* 0x000fe80000100800 */
[----:B------:R-:W-:Y:S04]  /*1e470*/  STL [R1+0x1a3c], R22 ;  /* 0x001a3c1601007387 */ /* 0x000fe80000100800 */
[----:B------:R-:W-:Y:S04]  /*1e480*/  STL [R1+0x1a38], R23 ;  /* 0x001a381701007387 */ /* 0x000fe80000100800 */
[----:B------:R2:W-:Y:S04]  /*1e490*/  STL [R1+0x1a34], R21 ;  /* 0x001a341501007387 */ /* 0x0005e80000100800 */
[----:B------:R-:W4:Y:S04]  /*1e4a0*/  LDL.LU.64 R32, [R1+0x770] ;  /* 0x0007700001207983 */ /* 0x000f280000300a00 */
[----:B------:R-:W4:Y:S01]  /*1e4b0*/  LDL.LU.64 R34, [R1+0x778] ;  /* 0x0007780001227983 */ /* 0x000f220000300a00 */
[----:B--2---:R-:W-:-:S15]  /*1e4c0*/  HMMA.16816.F32 R20, R36, R16, R44 ;  /* 0x000000102414723c */ /* 0x004fde000000182c */
[----:B------:R-:W-:-:S04]  /*1e4d0*/  NOP ;  /* 0x0000000000007918 */ /* 0x000fc80000000000 */
[----:B------:R-:W-:Y:S02]  /*1e4e0*/  IMAD.MOV.U32 R24, RZ, RZ, R20 ;  /* 0x000000ffff187224 */ /* 0x000fe400078e0014 */
[----:B------:R-:W-:Y:S02]  /*1e4f0*/  IMAD.MOV.U32 R30, RZ, RZ, R21 ;  /* 0x000000ffff1e7224 */ /* 0x000fe400078e0015 */
[----:B------:R-:W-:Y:S02]  /*1e500*/  IMAD.MOV.U32 R56, RZ, RZ, R22 ;  /* 0x000000ffff387224 */ /* 0x000fe400078e0016 */
[----:B------:R-:W-:Y:S02]  /*1e510*/  IMAD.MOV.U32 R57, RZ, RZ, R23 ;  /* 0x000000ffff397224 */ /* 0x000fe400078e0017 */
[----:B---3--:R-:W-:Y:S03]  /*1e520*/  HMMA.16816.F32 R20, R36, R14, R40 ;  /* 0x0000000e2414723c */ /* 0x008fe60000001828 */
[----:B------:R-:W-:Y:S04]  /*1e530*/  STL [R1+0x1a4c], R57 ;  /* 0x001a4c3901007387 */ /* 0x000fe80000100800 */
[----:B------:R-:W-:Y:S04]  /*1e540*/  STL [R1+0x1a48], R56 ;  /* 0x001a483801007387 */ /* 0x000fe80000100800 */
[----:B------:R-:W-:Y:S04]  /*1e550*/  STL [R1+0x1a44], R30 ;  /* 0x001a441e01007387 */ /* 0x000fe80000100800 */
[----:B------:R0:W-:Y:S04]  /*1e560*/  STL [R1+0x1a30], R24 ;  /* 0x001a301801007387 */ /* 0x0001e80000100800 */
[----:B------:R-:W-:-:S02]  /*1e570*/  IMAD.MOV.U32 R58, RZ, RZ, R20 ;  /* 0x000000ffff3a7224 */ /* 0x000fc400078e0014 */
[----:B------:R-:W-:Y:S02]  /*1e580*/  IMAD.MOV.U32 R29, RZ, RZ, R21 ;  /* 0x000000ffff1d7224 */ /* 0x000fe400078e0015 */
[----:B------:R-:W-:Y:S02]  /*1e590*/  IMAD.MOV.U32 R59, RZ, RZ, R22 ;  /* 0x000000ffff3b7224 */ /* 0x000fe400078e0016 */
[----:B------:R-:W-:Y:S01]  /*1e5a0*/  IMAD.MOV.U32 R31, RZ, RZ, R23 ;  /* 0x000000ffff1f7224 */ /* 0x000fe200078e0017 */
[----:B------:R-:W2:Y:S04]  /*1e5b0*/  LDL.LU.64 R20, [R1+0x760] ;  /* 0x0007600001147983 */ /* 0x000ea80000300a00 */
[----:B------:R-:W2:Y:S04]  /*1e5c0*/  LDL.LU.64 R22, [R1+0x768] ;  /* 0x0007680001167983 */ /* 0x000ea80000300a00 */
[----:B------:R-:W-:Y:S04]  /*1e5d0*/  STL [R1+0x1a50], R58 ;  /* 0x001a503a01007387 */ /* 0x000fe80000100800 */
[----:B------:R-:W3:Y:S04]  /*1e5e0*/  LDL.LU.64 R40, [R1+0x750] ;  /* 0x0007500001287983 */ /* 0x000ee80000300a00 */
[----:B------:R-:W3:Y:S01]  /*1e5f0*/  LDL.LU.64 R42, [R1+0x758] ;  /* 0x00075800012a7983 */ /* 0x000ee20000300a00 */
[----:B----4-:R-:W-:-:S15]  /*1e600*/  HMMA.16816.F32 R32, R36, R12, R32 ;  /* 0x0000000c2420723c */ /* 0x010fde0000001820 */
[----:B------:R-:W-:-:S04]  /*1e610*/  NOP ;  /* 0x0000000000007918 */ /* 0x000fc80000000000 */
[----:B------:R-:W-:Y:S02]  /*1e620*/  IMAD.MOV.U32 R27, RZ, RZ, R33 ;  /* 0x000000ffff1b7224 */ /* 0x000fe400078e0021 */
[----:B0-----:R-:W-:Y:S01]  /*1e630*/  IMAD.MOV.U32 R24, RZ, RZ, R32 ;  /* 0x000000ffff187224 */ /* 0x001fe200078e0020 */
[----:B------:R-:W4:Y:S04]  /*1e640*/  LDL.LU R33, [R1+0x858] ;  /* 0x0008580001217983 */ /* 0x000f280000300800 */
[----:B------:R-:W4:Y:S04]  /*1e650*/  LDL.LU R32, [R1+0x854] ;  /* 0x0008540001207983 */ /* 0x000f280000300800 */
[----:B------:R-:W-:Y:S04]  /*1e660*/  STL.64 [R1+0x1bc8], R14 ;  /* 0x001bc80e01007387 */ /* 0x000fe80000100a00 */
[----:B------:R-:W-:Y:S01]  /*1e670*/  STL.64 [R1+0x1bc0], R12 ;  /* 0x001bc00c01007387 */ /* 0x000fe20000100a00 */
[----:B------:R-:W-:-:S02]  /*1e680*/  IMAD.MOV.U32 R26, RZ, RZ, R34 ;  /* 0x000000ffff1a7224 */ /* 0x000fc400078e0022 */
[----:B------:R-:W-:-:S03]  /*1e690*/  IMAD.MOV.U32 R25, RZ, RZ, R35 ;  /* 0x000000ffff197224 */ /* 0x000fc600078e0023 */
[----:B------:R-:W-:Y:S04]  /*1e6a0*/  STL.64 [R1+0x1ad0], R26 ;  /* 0x001ad01a01007387 */ /* 0x000fe80000100a00 */
[----:B------:R0:W-:Y:S04]  /*1e6b0*/  STL.64 [R1+0x1ac8], R24 ;  /* 0x001ac81801007387 */ /* 0x0001e80000100a00 */
[----:B0-----:R-:W4:Y:S04]  /*1e6c0*/  LDL.LU.64 R24, [R1+0x740] ;  /* 0x0007400001187983 */ /* 0x001f280000300a00 */
[----:B------:R-:W4:Y:S01]  /*1e6d0*/  LDL.LU.64 R26, [R1+0x748] ;  /* 0x00074800011a7983 */ /* 0x000f220000300a00 */
[C---:B--2---:R-:W-:Y:S08]  /*1e6e0*/  HMMA.16816.F32 R44, R36.reuse, R10, R20 ;  /* 0x0000000a242c723c */ /* 0x044ff00000001814 */
[----:B---3--:R-:W-:Y:S11]  /*1e6f0*/  HMMA.16816.F32 R12, R36, R8, R40 ;  /* 0x00000008240c723c */ /* 0x008ff60000001828 */
[----:B------:R-:W-:-:S02]  /*1e700*/  IMAD.MOV.U32 R22, RZ, RZ, R45 ;  /* 0x000000ffff167224 */ /* 0x000fc400078e002d */
[----:B------:R-:W-:Y:S02]  /*1e710*/  IMAD.MOV.U32 R23, RZ, RZ, R46 ;  /* 0x000000ffff177224 */ /* 0x000fe400078e002e */
[----:B------:R-:W-:Y:S02]  /*1e720*/  IMAD.MOV.U32 R20, RZ, RZ, R44 ;  /* 0x000000ffff147224 */ /* 0x000fe400078e002c */
[----:B------:R-:W-:Y:S01]  /*1e730*/  IMAD.MOV.U32 R21, RZ, RZ, R47 ;  /* 0x000000ffff157224 */ /* 0x000fe200078e002f */
[----:B------:R-:W-:Y:S04]  /*1e740*/  STL.64 [R1+0x1ae0], R22 ;  /* 0x001ae01601007387 */ /* 0x000fe80000100a00 */
[----:B------:R0:W-:Y:S01]  /*1e750*/  STL.64 [R1+0x1ad8], R20 ;  /* 0x001ad81401007387 */ /* 0x0001e20000100a00 */
[----:B------:R-:W-:-:S02]  /*1e760*/  IMAD.MOV.U32 R58, RZ, RZ, R12 ;  /* 0x000000ffff3a7224 */ /* 0x000fc400078e000c */
[----:B------:R-:W-:Y:S02]  /*1e770*/  IMAD.MOV.U32 R57, RZ, RZ, R13 ;  /* 0x000000ffff397224 */ /* 0x000fe400078e000d */
[----:B------:R-:W-:Y:S02]  /*1e780*/  IMAD.MOV.U32 R56, RZ, RZ, R14 ;  /* 0x000000ffff387224 */ /* 0x000fe400078e000e */
[----:B------:R-:W-:Y:S01]  /*1e790*/  IMAD.MOV.U32 R30, RZ, RZ, R15 ;  /* 0x000000ffff1e7224 */ /* 0x000fe200078e000f */
[----:B0-----:R-:W2:Y:S04]  /*1e7a0*/  LDL.LU.64 R20, [R1+0x730] ;  /* 0x0007300001147983 */ /* 0x001ea80000300a00 */
[----:B------:R-:W2:Y:S04]  /*1e7b0*/  LDL.LU.64 R22, [R1+0x738] ;  /* 0x0007380001167983 */ /* 0x000ea80000300a00 */
[----:B------:R-:W3:Y:S04]  /*1e7c0*/  LDL.LU.64 R12, [R1+0x160] ;  /* 0x00016000010c7983 */ /* 0x000ee80000300a00 */
[----:B------:R-:W3:Y:S04]  /*1e7d0*/  LDL.LU.64 R14, [R1+0x168] ;  /* 0x00016800010e7983 */ /* 0x000ee80000300a00 */
[----:B------:R-:W3:Y:S04]  /*1e7e0*/  LDL.LU R60, [R1+0x85c] ;  /* 0x00085c00013c7983 */ /* 0x000ee80000300800 */
[----:B------:R-:W3:Y:S04]  /*1e7f0*/  LDL.LU R0, [R1+0x868] ;  /* 0x0008680001007983 */ /* 0x000ee80000300800 */
[----:B------:R-:W3:Y:S04]  /*1e800*/  LDL.LU R18, [R1+0x864] ;  /* 0x0008640001127983 */ /* 0x000ee80000300800 */
[----:B------:R-:W3:Y:S04]  /*1e810*/  LDL.LU R19, [R1+0x870] ;  /* 0x0008700001137983 */ /* 0x000ee80000300800 */
[----:B------:R-:W3:Y:S04]  /*1e820*/  LDL.LU R61, [R1+0x86c] ;  /* 0x00086c00013d7983 */ /* 0x000ee80000300800 */
[----:B------:R-:W3:Y:S01]  /*1e830*/  LDL.LU R44, [R1+0x87c] ;  /* 0x00087c00012c7983 */ /* 0x000ee20000300800 */
[C---:B----4-:R-:W-:Y:S03]  /*1e840*/  HMMA.16816.F32 R24, R36.reuse, R6, R24 ;  /* 0x000000062418723c */ /* 0x050fe60000001818 */
[----:B------:R-:W4:Y:S04]  /*1e850*/  LDL.LU R45, [R1+0x878] ;  /* 0x00087800012d7983 */ /* 0x000f280000300800 */
[----:B------:R-:W4:Y:S04]  /*1e860*/  LDL.LU R46, [R1+0x884] ;  /* 0x00088400012e7983 */ /* 0x000f280000300800 */
[----:B------:R-:W4:Y:S04]  /*1e870*/  LDL.LU R47, [R1+0x880] ;  /* 0x00088000012f7983 */ /* 0x000f280000300800 */
[----:B------:R-:W4:Y:S04]  /*1e880*/  LDL.LU R52, [R1+0x88c] ;  /* 0x00088c0001347983 */ /* 0x000f280000300800 */
[----:B------:R-:W4:Y:S04]  /*1e890*/  LDL.LU R53, [R1+0x888] ;  /* 0x0008880001357983 */ /* 0x000f280000300800 */
[----:B------:R-:W4:Y:S04]  /*1e8a0*/  LDL.LU R54, [R1+0x894] ;  /* 0x0008940001367983 */ /* 0x000f280000300800 */
[----:B------:R-:W4:Y:S04]  /*1e8b0*/  LDL.LU R55, [R1+0x890] ;  /* 0x0008900001377983 */ /* 0x000f280000300800 */
[----:B------:R-:W-:Y:S04]  /*1e8c0*/  STL.64 [R1+0x1b00], R30 ;  /* 0x001b001e01007387 */ /* 0x000fe80000100a00 */
[----:B------:R-:W-:Y:S04]  /*1e8d0*/  STL.64 [R1+0x1af8], R28 ;  /* 0x001af81c01007387 */ /* 0x000fe80000100a00 */
[----:B------:R-:W-:Y:S04]  /*1e8e0*/  STL.64 [R1+0x1af0], R58 ;  /* 0x001af03a01007387 */ /* 0x000fe80000100a00 */
[----:B------:R-:W-:Y:S04]  /*1e8f0*/  STL.64 [R1+0x1ae8], R56 ;  /* 0x001ae83801007387 */ /* 0x000fe80000100a00 */
[----:B------:R-:W-:Y:S04]  /*1e900*/  STL.64 [R1+0x740], R24 ;  /* 0x0007401801007387 */ /* 0x000fe80000100a00 */
[----:B------:R-:W-:Y:S01]  /*1e910*/  STL.64 [R1+0x748], R26 ;  /* 0x0007481a01007387 */ /* 0x000fe20000100a00 */
[C---:B--2---:R-:W-:Y:S08]  /*1e920*/  HMMA.16816.F32 R20, R36.reuse, R4, R20 ;  /* 0x000000042414723c */ /* 0x044ff00000001814 */
[----:B---3--:R-:W-:Y:S01]  /*1e930*/  HMMA.16816.F32 R12, R36, R2, R12 ;  /* 0x00000002240c723c */ /* 0x008fe2000000180c */
[----:B------:R-:W2:Y:S10]  /*1e940*/  LDL.LU R39, [R1+0x860] ;  /* 0x0008600001277983 */ /* 0x000eb40000300800 */
[----:B------:R-:W-:Y:S04]  /*1e950*/  STL.64 [R1+0x730], R20 ;  /* 0x0007301401007387 */ /* 0x000fe80000100a00 */
[----:B------:R-:W-:Y:S04]  /*1e960*/  STL.64 [R1+0x738], R22 ;  /* 0x0007381601007387 */ /* 0x000fe80000100a00 */
[----:B------:R0:W-:Y:S04]  /*1e970*/  STL.64 [R1+0x160], R12 ;  /* 0x0001600c01007387 */ /* 0x0001e80000100a00 */
[----:B------:R1:W-:Y:S04]  /*1e980*/  STL.64 [R1+0x168], R14 ;  /* 0x0001680e01007387 */ /* 0x0003e80000100a00 */
[----:B0-----:R-:W3:Y:S04]  /*1e990*/  LDL.LU.64 R12, [R1+0x720] ;  /* 0x00072000010c7983 */ /* 0x001ee80000300a00 */
[----:B-1----:R-:W3:Y:S01]  /*1e9a0*/  LDL.LU.64 R14, [R1+0x728] ;  /* 0x00072800010e7983 */ /* 0x002ee20000300a00 */
[----:B------:R-:W-:-:S02]  /*1e9b0*/  IMAD R36, R32, 0x100, R33 ;  /* 0x0000010020247824 */ /* 0x000fc400078e0221 */
[----:B------:R-:W-:Y:S01]  /*1e9c0*/  IMAD R38, R18, 0x100, R0 ;  /* 0x0000010012267824 */ /* 0x000fe200078e0200 */
[----:B------:R-:W4:Y:S04]  /*1e9d0*/  LDL.LU.64 R56, [R1+0x710] ;  /* 0x0007100001387983 */ /* 0x000f280000300a00 */
[----:B------:R-:W4:Y:S04]  /*1e9e0*/  LDL.LU.64 R58, [R1+0x718] ;  /* 0x00071800013a7983 */ /* 0x000f280000300a00 */
[----:B------:R-:W4:Y:S01]  /*1e9f0*/  LDL.LU.64 R48, [R1+0x700] ;  /* 0x0007000001307983 */ /* 0x000f220000300a00 */
[----:B------:R-:W-:-:S02]  /*1ea00*/  F2FP.F16.E5M2.UNPACK_B R36, R36 ;  /* 0x00000024ff24723e */ /* 0x000fc400020004ff */
[----:B------:R-:W-:Y:S01]  /*1ea10*/  F2FP.F16.E5M2.UNPACK_B R38, R38 ;  /* 0x00000026ff26723e */ /* 0x000fe200020004ff */
[----:B------:R-:W4:Y:S04]  /*1ea20*/  LDL.LU.64 R50, [R1+0x708] ;  /* 0x0007080001327983 */ /* 0x000f280000300a00 */
        /* <DEDUP_REMOVED lines=9> */
[----:B------:R-:W4:Y:S01]  /*1eac0*/  LDL.LU.64 R22, [R1+0x158] ;  /* 0x0001580001167983 */ /* 0x000f220000300a00 */
[----:B--2---:R-:W-:-:S02]  /*1ead0*/  IMAD R37, R60, 0x100, R39 ;  /* 0x000001003c257824 */ /* 0x004fc400078e0227 */
[----:B------:R-:W-:-:S03]  /*1eae0*/  IMAD R39, R61, 0x100, R19 ;  /* 0x000001003d277824 */ /* 0x000fc600078e0213 */
[----:B------:R-:W-:Y:S02]  /*1eaf0*/  F2FP.F16.E5M2.UNPACK_B R37, R37 ;  /* 0x00000025ff25723e */ /* 0x000fe400020004ff */
[----:B------:R-:W-:-:S07]  /*1eb00*/  F2FP.F16.E5M2.UNPACK_B R39, R39 ;  /* 0x00000027ff27723e */ /* 0x000fce00020004ff */
[----:B---3--:R-:W-:-:S15]  /*1eb10*/  HMMA.16816.F32 R12, R36, R16, R12 ;  /* 0x00000010240c723c */ /* 0x008fde000000180c */
[----:B------:R-:W-:-:S04]  /*1eb20*/  NOP ;  /* 0x0000000000007918 */ /* 0x000fc80000000000 */
[----:B------:R-:W-:Y:S04]  /*1eb30*/  STL.64 [R1+0x720], R12 ;  /* 0x0007200c01007387 */ /* 0x000fe80000100a00 */
[----:B------:R0:W-:Y:S04]  /*1eb40*/  STL.64 [R1+0x728], R14 ;  /* 0x0007280e01007387 */ /* 0x0001e80000100a00 */
[----:B0-----:R-:W2:Y:S04]  /*1eb50*/  LDL.LU.64 R14, [R1+0x1bc8] ;  /* 0x001bc800010e7983 */ /* 0x001ea80000300a00 */
[----:B------:R-:W3:Y:S01]  /*1eb60*/  LDL.LU.64 R12, [R1+0x1bc0] ;  /* 0x001bc000010c7983 */ /* 0x000ee20000300a00 */
[C---:B----4-:R-:W-:Y:S08]  /*1eb70*/  HMMA.16816.F32 R40, R36.reuse, R10, R40 ;  /* 0x0000000a2428723c */ /* 0x050ff00000001828 */
[C---:B------:R-:W-:Y:S08]  /*1eb80*/  HMMA.16816.F32 R28, R36.reuse, R6, R28 ;  /* 0x00000006241c723c */ /* 0x040ff0000000181c */
[C---:B------:R-:W-:Y:S08]  /*1eb90*/  HMMA.16816.F32 R24, R36.reuse, R4, R24 ;  /* 0x000000042418723c */ /* 0x040ff00000001818 */
[C---:B--2---:R-:W-:Y:S08]  /*1eba0*/  HMMA.16816.F32 R56, R36.reuse, R14, R56 ;  /* 0x0000000e2438723c */ /* 0x044ff00000001838 */
[C---:B---3--:R-:W-:Y:S01]  /*1ebb0*/  HMMA.16816.F32 R48, R36.reuse, R12, R48 ;  /* 0x0000000c2430723c */ /* 0x048fe20000001830 */
[----:B------:R-:W-:Y:S10]  /*1ebc0*/  STL.64 [R1+0x1bb8], R14 ;  /* 0x001bb80e01007387 */ /* 0x000ff40000100a00 */
[----:B------:R-:W-:Y:S04]  /*1ebd0*/  STL.64 [R1+0x710], R56 ;  /* 0x0007103801007387 */ /* 0x000fe80000100a00 */
[----:B------:R-:W-:Y:S04]  /*1ebe0*/  STL.64 [R1+0x718], R58 ;  /* 0x0007183a01007387 */ /* 0x000fe80000100a00 */
[----:B------:R0:W-:Y:S02]  /*1ebf0*/  STL.64 [R1+0x1bb0], R12 ;  /* 0x001bb00c01007387 */ /* 0x0001e40000100a00 */
[C---:B0-----:R-:W-:Y:S02]  /*1ec00*/  HMMA.16816.F32 R12, R36.reuse, R8, R32 ;  /* 0x00000008240c723c */ /* 0x041fe40000001820 */
[----:B------:R-:W-:Y:S04]  /*1ec10*/  STL.64 [R1+0x700], R48 ;  /* 0x0007003001007387 */ /* 0x000fe80000100a00 */
[----:B------:R-:W-:Y:S04]  /*1ec20*/  STL.64 [R1+0x708], R50 ;  /* 0x0007083201007387 */ /* 0x000fe80000100a00 */
[----:B------:R-:W-:Y:S04]  /*1ec30*/  STL.64 [R1+0x6f0], R40 ;  /* 0x0006f02801007387 */ /* 0x000fe80000100a00 */
[----:B------:R-:W-:Y:S05]  /*1ec40*/  STL.64 [R1+0x6f8], R42 ;  /* 0x0006f82a01007387 */ /* 0x000fea0000100a00 */
[----:B------:R-:W-:Y:S04]  /*1ec50*/  STL.64 [R1+0x6e0], R12 ;  /* 0x0006e00c01007387 */ /* 0x000fe80000100a00 */
[----:B------:R0:W-:Y:S02]  /*1ec60*/  STL.64 [R1+0x6e8], R14 ;  /* 0x0006e80e01007387 */ /* 0x0001e40000100a00 */
[----:B0-----:R-:W-:Y:S02]  /*1ec70*/  HMMA.16816.F32 R12, R36, R2, R20 ;  /* 0x00000002240c723c */ /* 0x001fe40000001814 */
[----:B------:R-:W-:Y:S04]  /*1ec80*/  STL.64 [R1+0x6d0], R28 ;  /* 0x0006d01c01007387 */ /* 0x000fe80000100a00 */
[----:B------:R-:W-:Y:S04]  /*1ec90*/  STL.64 [R1+0x6d8], R30 ;  /* 0x0006d81e01007387 */ /* 0x000fe80000100a00 */
[----:B------:R-:W-:Y:S04]  /*1eca0*/  STL.64 [R1+0x6c0], R24 ;  /* 0x0006c01801007387 */ /* 0x000fe80000100a00 */
[----:B------:R-:W-:Y:S05]  /*1ecb0*/  STL.64 [R1+0x6c8], R26 ;  /* 0x0006c81a01007387 */ /* 0x000fea0000100a00 */
[----:B------:R0:W-:Y:S04]  /*1ecc0*/  STL.64 [R1+0x150], R12 ;  /* 0x0001500c01007387 */ /* 0x0001e80000100a00 */
[----:B------:R1:W-:Y:S04]  /*1ecd0*/  STL.64 [R1+0x158], R14 ;  /* 0x0001580e01007387 */ /* 0x0003e80000100a00 */
[----:B------:R-:W2:Y:S04]  /*1ece0*/  LDL.LU R33, [R1+0x89c] ;  /* 0x00089c0001217983 */ /* 0x000ea80000300800 */
[----:B------:R-:W2:Y:S04]  /*1ecf0*/  LDL.LU R32, [R1+0x898] ;  /* 0x0008980001207983 */ /* 0x000ea80000300800 */
[----:B0-----:R-:W3:Y:S04]  /*1ed00*/  LDL.LU.64 R12, [R1+0x6b0] ;  /* 0x0006b000010c7983 */ /* 0x001ee80000300a00 */
[----:B-1----:R-:W3:Y:S04]  /*1ed10*/  LDL.LU.64 R14, [R1+0x6b8] ;  /* 0x0006b800010e7983 */ /* 0x002ee80000300a00 */
[----:B------:R-:W4:Y:S04]  /*1ed20*/  LDL.LU.64 R56, [R1+0x690] ;  /* 0x0006900001387983 */ /* 0x000f280000300a00 */
[----:B------:R-:W4:Y:S04]  /*1ed30*/  LDL.LU.64 R58, [R1+0x698] ;  /* 0x00069800013a7983 */ /* 0x000f280000300a00 */
[----:B------:R-:W2:Y:S04]  /*1ed40*/  LDL.LU.64 R48, [R1+0x680] ;  /* 0x0006800001307983 */ /* 0x000ea80000300a00 */
        /* <DEDUP_REMOVED lines=9> */
[----:B------:R-:W2:Y:S04]  /*1ede0*/  LDL.LU R60, [R1+0x8a0] ;  /* 0x0008a000013c7983 */ /* 0x000ea80000300800 */
[----:B------:R-:W2:Y:S04]  /*1edf0*/  LDL.LU R0, [R1+0x8ac] ;  /* 0x0008ac0001007983 */ /* 0x000ea80000300800 */
[----:B------:R-:W2:Y:S04]  /*1ee00*/  LDL.LU R18, [R1+0x8a8] ;  /* 0x0008a80001127983 */ /* 0x000ea80000300800 */
[----:B------:R-:W2:Y:S01]  /*1ee10*/  LDL.LU R19, [R1+0x8b4] ;  /* 0x0008b40001137983 */ /* 0x000ea20000300800 */
[----:B------:R-:W-:-:S03]  /*1ee20*/  IMAD R36, R45, 0x100, R44 ;  /* 0x000001002d247824 */ /* 0x000fc600078e022c */
[----:B------:R-:W2:Y:S04]  /*1ee30*/  LDL.LU R61, [R1+0x8b0] ;  /* 0x0008b000013d7983 */ /* 0x000ea80000300800 */
[----:B------:R-:W2:Y:S01]  /*1ee40*/  LDL.LU R44, [R1+0x8bc] ;  /* 0x0008bc00012c7983 */ /* 0x000ea20000300800 */
[----:B------:R-:W-:-:S03]  /*1ee50*/  IMAD R37, R47, 0x100, R46 ;  /* 0x000001002f257824 */ /* 0x000fc600078e022e */
[----:B------:R-:W2:Y:S04]  /*1ee60*/  LDL.LU R45, [R1+0x8b8] ;  /* 0x0008b800012d7983 */ /* 0x000ea80000300800 */
[----:B------:R-:W2:Y:S04]  /*1ee70*/  LDL.LU R46, [R1+0x8c4] ;  /* 0x0008c400012e7983 */ /* 0x000ea80000300800 */
[----:B------:R-:W2:Y:S01]  /*1ee80*/  LDL.LU R47, [R1+0x8c0] ;  /* 0x0008c000012f7983 */ /* 0x000ea20000300800 */
[----:B------:R-:W-:Y:S02]  /*1ee90*/  IMAD R38, R53, 0x100, R52 ;  /* 0x0000010035267824 */ /* 0x000fe400078e0234 */
[----:B------:R-:W-:Y:S01]  /*1eea0*/  IMAD R39, R55, 0x100, R54 ;  /* 0x0000010037277824 */ /* 0x000fe200078e0236 */
[----:B------:R-:W-:-:S02]  /*1eeb0*/  F2FP.F16.E5M2.UNPACK_B R36, R36 ;  /* 0x00000024ff24723e */ /* 0x000fc400020004ff */
[----:B------:R-:W-:Y:S02]  /*1eec0*/  F2FP.F16.E5M2.UNPACK_B R37, R37 ;  /* 0x00000025ff25723e */ /* 0x000fe400020004ff */
[----:B------:R-:W-:Y:S02]  /*1eed0*/  F2FP.F16.E5M2.UNPACK_B R38, R38 ;  /* 0x00000026ff26723e */ /* 0x000fe400020004ff */
[----:B------:R-:W-:-:S07]  /*1eee0*/  F2FP.F16.E5M2.UNPACK_B R39, R39 ;  /* 0x00000027ff27723e */ /* 0x000fce00020004ff */
[C---:B---3--:R-:W-:Y:S01]  /*1eef0*/  HMMA.16816.F32 R12, R36.reuse, R16, R12 ;  /* 0x00000010240c723c */ /* 0x048fe2000000180c */
[----:B--2---:R-:W-:Y:S04]  /*1ef00*/  STL.64 [R1+0x1ba8], R46 ;  /* 0x001ba82e01007387 */ /* 0x004fe80000100a00 */
[----:B------:R0:W-:Y:S04]  /*1ef10*/  STL.64 [R1+0x1ba0], R44 ;  /* 0x001ba02c01007387 */ /* 0x0001e80000100a00 */
[----:B0-----:R-:W2:Y:S04]  /*1ef20*/  LDL.LU.64 R44, [R1+0x6a0] ;  /* 0x0006a000012c7983 */ /* 0x001ea80000300a00 */
[----:B------:R-:W2:Y:S04]  /*1ef30*/  LDL.LU.64 R46, [R1+0x6a8] ;  /* 0x0006a800012e7983 */ /* 0x000ea80000300a00 */
[----:B------:R-:W3:Y:S04]  /*1ef40*/  LDL.LU R52, [R1+0x8cc] ;  /* 0x0008cc0001347983 */ /* 0x000ee80000300800 */
[----:B------:R-:W3:Y:S04]  /*1ef50*/  LDL.LU R53, [R1+0x8c8] ;  /* 0x0008c80001357983 */ /* 0x000ee80000300800 */
[----:B------:R-:W2:Y:S04]  /*1ef60*/  LDL.LU R54, [R1+0x8d4] ;  /* 0x0008d40001367983 */ /* 0x000ea80000300800 */
[----:B------:R-:W2:Y:S04]  /*1ef70*/  LDL.LU R55, [R1+0x8d0] ;  /* 0x0008d00001377983 */ /* 0x000ea80000300800 */
[----:B------:R-:W-:Y:S04]  /*1ef80*/  STL.64 [R1+0x6b0], R12 ;  /* 0x0006b00c01007387 */ /* 0x000fe80000100a00 */
[----:B------:R0:W-:Y:S04]  /*1ef90*/  STL.64 [R1+0x6b8], R14 ;  /* 0x0006b80e01007387 */ /* 0x0001e80000100a00 */
[----:B0-----:R-:W2:Y:S04]  /*1efa0*/  LDL.LU.64 R14, [R1+0x1bb8] ;  /* 0x001bb800010e7983 */ /* 0x001ea80000300a00 */
[----:B------:R-:W4:Y:S01]  /*1efb0*/  LDL.LU.64 R12, [R1+0x1bb0] ;  /* 0x001bb000010c7983 */ /* 0x000f220000300a00 */
[C---:B------:R-:W-:Y:S08]  /*1efc0*/  HMMA.16816.F32 R40, R36.reuse, R8, R40 ;  /* 0x000000082428723c */ /* 0x040ff00000001828 */
[C---:B------:R-:W-:Y:S08]  /*1efd0*/  HMMA.16816.F32 R28, R36.reuse, R6, R28 ;  /* 0x00000006241c723c */ /* 0x040ff0000000181c */
[C---:B------:R-:W-:Y:S08]  /*1efe0*/  HMMA.16816.F32 R24, R36.reuse, R4, R24 ;  /* 0x000000042418723c */ /* 0x040ff00000001818 */
[C---:B------:R-:W-:Y:S08]  /*1eff0*/  HMMA.16816.F32 R20, R36.reuse, R2, R20 ;  /* 0x000000022414723c */ /* 0x040ff00000001814 */
[C---:B--2---:R-:W-:Y:S08]  /*1f000*/  HMMA.16816.F32 R44, R36.reuse, R14, R44 ;  /* 0x0000000e242c723c */ /* 0x044ff0000000182c */
[C---:B----4-:R-:W-:Y:S11]  /*1f010*/  HMMA.16816.F32 R56, R36.reuse, R12, R56 ;  /* 0x0000000c2438723c */ /* 0x050ff60000001838 */
[----:B------:R-:W-:Y:S04]  /*1f020*/  STL.64 [R1+0x6a0], R44 ;  /* 0x0006a02c01007387 */ /* 0x000fe80000100a00 */
[----:B------:R0:W-:Y:S02]  /*1f030*/  STL.64 [R1+0x6a8], R46 ;  /* 0x0006a82e01007387 */ /* 0x0001e40000100a00 */
[----:B0-----:R-:W-:Y:S02]  /*1f040*/  HMMA.16816.F32 R44, R36, R10, R48 ;  /* 0x0000000a242c723c */ /* 0x001fe40000001830 */
[----:B------:R-:W-:Y:S04]  /*1f050*/  STL.64 [R1+0x690], R56 ;  /* 0x0006903801007387 */ /* 0x000fe80000100a00 */
[----:B------:R-:W-:-:S13]  /*1f060*/  STL.64 [R1+0x698], R58 ;  /* 0x0006983a01007387 */ /* 0x000fda0000100a00 */
[----:B------:R0:W-:Y:S04]  /*1f070*/  STL.64 [R1+0x680], R44 ;  /* 0x0006802c01007387 */ /* 0x0001e80000100a00 */
[----:B------:R1:W-:Y:S04]  /*1f080*/  STL.64 [R1+0x688], R46 ;  /* 0x0006882e01007387 */ /* 0x0003e80000100a00 */
[----:B------:R2:W-:Y:S04]  /*1f090*/  STL.64 [R1+0x670], R40 ;  /* 0x0006702801007387 */ /* 0x0005e80000100a00 */
[----:B------:R4:W-:Y:S04]  /*1f0a0*/  STL.64 [R1+0x678], R42 ;  /* 0x0006782a01007387 */ /* 0x0009e80000100a00 */
[----:B------:R0:W-:Y:S04]  /*1f0b0*/  STL.64 [R1+0x660], R28 ;  /* 0x0006601c01007387 */ /* 0x0001e80000100a00 */
[----:B------:R0:W-:Y:S04]  /*1f0c0*/  STL.64 [R1+0x668], R30 ;  /* 0x0006681e01007387 */ /* 0x0001e80000100a00 */
[----:B------:R-:W3:Y:S04]  /*1f0d0*/  LDL.LU R39, [R1+0x8a4] ;  /* 0x0008a40001277983 */ /* 0x000ee80000300800 */
[----:B------:R0:W-:Y:S04]  /*1f0e0*/  STL.64 [R1+0x650], R24 ;  /* 0x0006501801007387 */ /* 0x0001e80000100a00 */
[----:B------:R0:W-:Y:S04]  /*1f0f0*/  STL.64 [R1+0x658], R26 ;  /* 0x0006581a01007387 */ /* 0x0001e80000100a00 */
[----:B------:R1:W-:Y:S04]  /*1f100*/  STL.64 [R1+0x140], R20 ;  /* 0x0001401401007387 */ /* 0x0003e80000100a00 */
[----:B------:R2:W-:Y:S04]  /*1f110*/  STL.64 [R1+0x148], R22 ;  /* 0x0001481601007387 */ /* 0x0005e80000100a00 */
[----:B0-----:R-:W3:Y:S04]  /*1f120*/  LDL.LU.64 R44, [R1+0x640] ;  /* 0x00064000012c7983 */ /* 0x001ee80000300a00 */
[----:B-1----:R-:W3:Y:S04]  /*1f130*/  LDL.LU.64 R46, [R1+0x648] ;  /* 0x00064800012e7983 */ /* 0x002ee80000300a00 */
[----:B------:R-:W3:Y:S04]  /*1f140*/  LDL.LU.64 R56, [R1+0x630] ;  /* 0x0006300001387983 */ /* 0x000ee80000300a00 */
[----:B------:R-:W3:Y:S04]  /*1f150*/  LDL.LU.64 R58, [R1+0x638] ;  /* 0x00063800013a7983 */ /* 0x000ee80000300a00 */
[----:B------:R-:W3:Y:S04]  /*1f160*/  LDL.LU.64 R48, [R1+0x620] ;  /* 0x0006200001307983 */ /* 0x000ee80000300a00 */
[----:B------:R-:W3:Y:S04]  /*1f170*/  LDL.LU.64 R50, [R1+0x628] ;  /* 0x0006280001327983 */ /* 0x000ee80000300a00 */
[----:B--2---:R-:W2:Y:S01]  /*1f180*/  LDL.LU.64 R40, [R1+0x610] ;  /* 0x0006100001287983 */ /* 0x004ea20000300a00 */
[----:B------:R-:W-:-:S03]  /*1f190*/  IMAD R36, R32, 0x100, R33 ;  /* 0x0000010020247824 */ /* 0x000fc600078e0221 */
[----:B----4-:R-:W2:Y:S04]  /*1f1a0*/  LDL.LU.64 R42, [R1+0x618] ;  /* 0x00061800012a7983 */ /* 0x010ea80000300a00 */
[----:B------:R-:W4:Y:S04]  /*1f1b0*/  LDL.LU.64 R32, [R1+0x600] ;  /* 0x0006000001207983 */ /* 0x000f280000300a00 */
[----:B------:R-:W4:Y:S04]  /*1f1c0*/  LDL.LU.64 R34, [R1+0x608] ;  /* 0x0006080001227983 */ /* 0x000f280000300a00 */
[----:B------:R-:W2:Y:S04]  /*1f1d0*/  LDL.LU.64 R28, [R1+0x5f0] ;  /* 0x0005f000011c7983 */ /* 0x000ea80000300a00 */
[----:B------:R-:W2:Y:S04]  /*1f1e0*/  LDL.LU.64 R30, [R1+0x5f8] ;  /* 0x0005f800011e7983 */ /* 0x000ea80000300a00 */
[----:B------:R-:W2:Y:S04]  /*1f1f0*/  LDL.LU.64 R24, [R1+0x5e0] ;  /* 0x0005e00001187983 */ /* 0x000ea80000300a00 */
[----:B------:R-:W2:Y:S04]  /*1f200*/  LDL.LU.64 R26, [R1+0x5e8] ;  /* 0x0005e800011a7983 */ /* 0x000ea80000300a00 */
[----:B------:R-:W2:Y:S04]  /*1f210*/  LDL.LU.64 R20, [R1+0x130] ;  /* 0x0001300001147983 */ /* 0x000ea80000300a00 */
[----:B------:R-:W2:Y:S01]  /*1f220*/  LDL.LU.64 R22, [R1+0x138] ;  /* 0x0001380001167983 */ /* 0x000ea20000300a00 */
[----:B------:R-:W-:Y:S01]  /*1f230*/  IMAD R38, R18, 0x100, R0 ;  /* 0x0000010012267824 */ /* 0x000fe200078e0200 */
[----:B------:R-:W-:-:S04]  /*1f240*/  F2FP.F16.E5M2.UNPACK_B R36, R36 ;  /* 0x00000024ff24723e */ /* 0x000fc800020004ff */
[----:B------:R-:W-:Y:S01]  /*1f250*/  F2FP.F16.E5M2.UNPACK_B R38, R38 ;  /* 0x00000026ff26723e */ /* 0x000fe200020004ff */
[----:B---3--:R-:W-:Y:S02]  /*1f260*/  IMAD R37, R60, 0x100, R39 ;  /* 0x000001003c257824 */ /* 0x008fe400078e0227 */
[----:B------:R-:W-:-:S03]  /*1f270*/  IMAD R39, R61, 0x100, R19 ;  /* 0x000001003d277824 */ /* 0x000fc600078e0213 */
[----:B------:R-:W-:Y:S02]  /*1f280*/  F2FP.F16.E5M2.UNPACK_B R37, R37 ;  /* 0x00000025ff25723e */ /* 0x000fe400020004ff */
[----:B------:R-:W-:-:S07]  /*1f290*/  F2FP.F16.E5M2.UNPACK_B R39, R39 ;  /* 0x00000027ff27723e */ /* 0x000fce00020004ff */
[----:B------:R-:W-:-:S15]  /*1f2a0*/  HMMA.16816.F32 R44, R36, R16, R44 ;  /* 0x00000010242c723c */ /* 0x000fde000000182c */
[----:B------:R-:W-:-:S04]  /*1f2b0*/  NOP ;  /* 0x0000000000007918 */ /* 0x000fc80000000000 */
[----:B------:R-:W-:Y:S04]  /*1f2c0*/  STL.64 [R1+0x640], R44 ;  /* 0x0006402c01007387 */ /* 0x000fe80000100a00 */
[----:B------:R0:W-:Y:S04]  /*1f2d0*/  STL.64 [R1+0x648], R46 ;  /* 0x0006482e01007387 */ /* 0x0001e80000100a00 */
[----:B0-----:R-:W3:Y:S04]  /*1f2e0*/  LDL.LU.64 R46, [R1+0x1ba8] ;  /* 0x001ba800012e7983 */ /* 0x001ee80000300a00 */
[----:B------:R-:W3:Y:S01]  /*1f2f0*/  LDL.LU.64 R44, [R1+0x1ba0] ;  /* 0x001ba000012c7983 */ /* 0x000ee20000300a00 */
[C---:B------:R-:W-:Y:S08]  /*1f300*/  HMMA.16816.F32 R56, R36.reuse, R14, R56 ;  /* 0x0000000e2438723c */ /* 0x040ff00000001838 */
[C---:B------:R-:W-:Y:S01]  /*1f310*/  HMMA.16816.F32 R48, R36.reuse, R12, R48 ;  /* 0x0000000c2430723c */ /* 0x040fe20000001830 */
[----:B------:R-:W-:Y:S07]  /*1f320*/  STL.64 [R1+0x1b98], R14 ;  /* 0x001b980e01007387 */ /* 0x000fee0000100a00 */
[C---:B--2---:R-:W-:Y:S03]  /*1f330*/  HMMA.16816.F32 R40, R36.reuse, R10, R40 ;  /* 0x0000000a2428723c */ /* 0x044fe60000001828 */
[----:B------:R-:W-:Y:S04]  /*1f340*/  STL.64 [R1+0x630], R56 ;  /* 0x0006303801007387 */ /* 0x000fe80000100a00 */
[----:B------:R-:W-:Y:S04]  /*1f350*/  STL.64 [R1+0x638], R58 ;  /* 0x0006383a01007387 */ /* 0x000fe80000100a00 */
[----:B------:R4:W-:Y:S02]  /*1f360*/  STL.64 [R1+0x1b90], R12 ;  /* 0x001b900c01007387 */ /* 0x0009e40000100a00 */
[C---:B----4-:R-:W-:Y:S02]  /*1f370*/  HMMA.16816.F32 R12, R36.reuse, R8, R32 ;  /* 0x00000008240c723c */ /* 0x050fe40000001820 */
[----:B------:R-:W-:Y:S04]  /*1f380*/  STL.64 [R1+0x620], R48 ;  /* 0x0006203001007387 */ /* 0x000fe80000100a00 */
[----:B------:R-:W-:Y:S02]  /*1f390*/  STL.64 [R1+0x628], R50 ;  /* 0x0006283201007387 */ /* 0x000fe40000100a00 */
[C---:B------:R-:W-:Y:S02]  /*1f3a0*/  HMMA.16816.F32 R28, R36.reuse, R6, R28 ;  /* 0x00000006241c723c */ /* 0x040fe4000000181c */
[----:B------:R-:W-:Y:S04]  /*1f3b0*/  STL.64 [R1+0x610], R40 ;  /* 0x0006102801007387 */ /* 0x000fe80000100a00 */
[----:B------:R-:W-:Y:S02]  /*1f3c0*/  STL.64 [R1+0x618], R42 ;  /* 0x0006182a01007387 */ /* 0x000fe40000100a00 */
[C---:B------:R-:W-:Y:S03]  /*1f3d0*/  HMMA.16816.F32 R24, R36.reuse, R4, R24 ;  /* 0x000000042418723c */ /* 0x040fe60000001818 */
        /* <DEDUP_REMOVED lines=9> */
[----:B0-----:R-:W2:Y:S04]  /*1f470*/  LDL.LU.64 R12, [R1+0x5d0] ;  /* 0x0005d000010c7983 */ /* 0x001ea80000300a00 */
[----:B-1----:R-:W2:Y:S04]  /*1f480*/  LDL.LU.64 R14, [R1+0x5d8] ;  /* 0x0005d800010e7983 */ /* 0x002ea80000300a00 */
        /* <DEDUP_REMOVED lines=20> */
[----:B---3--:R-:W-:-:S02]  /*1f5d0*/  IMAD R36, R45, 0x100, R44 ;  /* 0x000001002d247824 */ /* 0x008fc400078e022c */
[----:B------:R-:W-:Y:S01]  /*1f5e0*/  IMAD R37, R47, 0x100, R46 ;  /* 0x000001002f257824 */ /* 0x000fe200078e022e */
[----:B------:R-:W3:Y:S04]  /*1f5f0*/  LDL.LU R44, [R1+0x8fc] ;  /* 0x0008fc00012c7983 */ /* 0x000ee80000300800 */
[----:B------:R-:W3:Y:S04]  /*1f600*/  LDL.LU R45, [R1+0x8f8] ;  /* 0x0008f800012d7983 */ /* 0x000ee80000300800 */
[----:B------:R-:W3:Y:S04]  /*1f610*/  LDL.LU R46, [R1+0x904] ;  /* 0x00090400012e7983 */ /* 0x000ee80000300800 */
[----:B------:R-:W3:Y:S01]  /*1f620*/  LDL.LU R47, [R1+0x900] ;  /* 0x00090000012f7983 */ /* 0x000ee20000300800 */
[----:B------:R-:W-:-:S02]  /*1f630*/  IMAD R38, R53, 0x100, R52 ;  /* 0x0000010035267824 */ /* 0x000fc400078e0234 */
[----:B------:R-:W-:Y:S01]  /*1f640*/  IMAD R39, R55, 0x100, R54 ;  /* 0x0000010037277824 */ /* 0x000fe200078e0236 */
[----:B------:R-:W-:Y:S02]  /*1f650*/  F2FP.F16.E5M2.UNPACK_B R36, R36 ;  /* 0x00000024ff24723e */ /* 0x000fe400020004ff */
[----:B------:R-:W-:Y:S02]  /*1f660*/  F2FP.F16.E5M2.UNPACK_B R37, R37 ;  /* 0x00000025ff25723e */ /* 0x000fe400020004ff */
[----:B------:R-:W-:Y:S02]  /*1f670*/  F2FP.F16.E5M2.UNPACK_B R38, R38 ;  /* 0x00000026ff26723e */ /* 0x000fe400020004ff */
[----:B------:R-:W-:-:S07]  /*1f680*/  F2FP.F16.E5M2.UNPACK_B R39, R39 ;  /* 0x00000027ff27723e */ /* 0x000fce00020004ff */
[C---:B--2---:R-:W-:Y:S01]  /*1f690*/  HMMA.16816.F32 R12, R36.reuse, R16, R12 ;  /* 0x00000010240c723c */ /* 0x044fe2000000180c */
[----:B---3--:R-:W-:Y:S04]  /*1f6a0*/  STL.64 [R1+0x1b88], R46 ;  /* 0x001b882e01007387 */ /* 0x008fe80000100a00 */
        /* <DEDUP_REMOVED lines=15> */
[C---:B---3--:R-:W-:Y:S11]  /*1f7a0*/  HMMA.16816.F32 R56, R36.reuse, R12, R56 ;  /* 0x0000000c2438723c */ /* 0x048ff60000001838 */
        /* <DEDUP_REMOVED lines=11> */
[----:B0-----:R-:W4:Y:S04]  /*1f860*/  LDL.LU.64 R44, [R1+0x560] ;  /* 0x00056000012c7983 */ /* 0x001f280000300a00 */
[----:B------:R0:W-:Y:S04]  /*1f870*/  STL.64 [R1+0x570], R28 ;  /* 0x0005701c01007387 */ /* 0x0001e80000100a00 */
[----:B------:R0:W-:Y:S04]  /*1f880*/  STL.64 [R1+0x578], R30 ;  /* 0x0005781e01007387 */ /* 0x0001e80000100a00 */
[----:B-1----:R-:W4:Y:S01]  /*1f890*/  LDL.LU.64 R46, [R1+0x568] ;  /* 0x00056800012e7983 */ /* 0x002f220000300a00 */
[----:B------:R-:W-:Y:S01]  /*1f8a0*/  HMMA.16816.F32 R24, R36, R2, R24 ;  /* 0x000000022418723c */ /* 0x000fe20000001818 */
[----:B------:R-:W-:-:S15]  /*1f8b0*/  IMAD R36, R22, 0x100, R21 ;  /* 0x0000010016247824 */ /* 0x000fde00078e0215 */
[----:B------:R-:W-:-:S03]  /*1f8c0*/  NOP ;  /* 0x0000000000007918 */ /* 0x000fc60000000000 */
[----:B------:R1:W-:Y:S04]  /*1f8d0*/  STL.64 [R1+0x120], R24 ;  /* 0x0001201801007387 */ /* 0x0003e80000100a00 */
[----:B------:R0:W-:Y:S04]  /*1f8e0*/  STL.64 [R1+0x128], R26 ;  /* 0x0001281a01007387 */ /* 0x0001e80000100a00 */
[----:B------:R-:W4:Y:S04]  /*1f8f0*/  LDL.LU.64 R56, [R1+0x550] ;  /* 0x0005500001387983 */ /* 0x000f280000300a00 */
[----:B------:R-:W4:Y:S04]  /*1f900*/  LDL.LU.64 R58, [R1+0x558] ;  /* 0x00055800013a7983 */ /* 0x000f280000300a00 */
[----:B------:R-:W4:Y:S04]  /*1f910*/  LDL.LU.64 R48, [R1+0x540] ;  /* 0x0005400001307983 */ /* 0x000f280000300a00 */
[----:B------:R-:W4:Y:S04]  /*1f920*/  LDL.LU.64 R50, [R1+0x548] ;  /* 0x0005480001327983 */ /* 0x000f280000300a00 */
[----:B--2---:R-:W2:Y:S04]  /*1f930*/  LDL.LU.64 R40, [R1+0x530] ;  /* 0x0005300001287983 */ /* 0x004ea80000300a00 */
[----:B---3--:R-:W2:Y:S04]  /*1f940*/  LDL.LU.64 R42, [R1+0x538] ;  /* 0x00053800012a7983 */ /* 0x008ea80000300a00 */
[----:B----4-:R-:W3:Y:S04]  /*1f950*/  LDL.LU.64 R32, [R1+0x520] ;  /* 0x0005200001207983 */ /* 0x010ee80000300a00 */
[----:B------:R-:W3:Y:S04]  /*1f960*/  LDL.LU.64 R34, [R1+0x528] ;  /* 0x0005280001227983 */ /* 0x000ee80000300a00 */
[----:B0-----:R-:W4:Y:S04]  /*1f970*/  LDL.LU.64 R28, [R1+0x510] ;  /* 0x00051000011c7983 */ /* 0x001f280000300a00 */
[----:B------:R-:W4:Y:S04]  /*1f980*/  LDL.LU.64 R30, [R1+0x518] ;  /* 0x00051800011e7983 */ /* 0x000f280000300a00 */
[----:B-1----:R-:W4:Y:S04]  /*1f990*/  LDL.LU.64 R24, [R1+0x500] ;  /* 0x0005000001187983 */ /* 0x002f280000300a00 */
[----:B------:R-:W4:Y:S01]  /*1f9a0*/  LDL.LU.64 R26, [R1+0x508] ;  /* 0x00050800011a7983 */ /* 0x000f220000300a00 */
[----:B------:R-:W-:-:S03]  /*1f9b0*/  IMAD R37, R60, 0x100, R23 ;  /* 0x000001003c257824 */ /* 0x000fc600078e0217 */
[----:B------:R-:W4:Y:S04]  /*1f9c0*/  LDL.LU.64 R20, [R1+0x110] ;  /* 0x0001100001147983 */ /* 0x000f280000300a00 */
[----:B------:R-:W4:Y:S01]  /*1f9d0*/  LDL.LU.64 R22, [R1+0x118] ;  /* 0x0001180001167983 */ /* 0x000f220000300a00 */
[----:B------:R-:W-:Y:S02]  /*1f9e0*/  IMAD R38, R18, 0x100, R0 ;  /* 0x0000010012267824 */ /* 0x000fe400078e0200 */
[----:B------:R-:W-:Y:S01]  /*1f9f0*/  IMAD R39, R61, 0x100, R19 ;  /* 0x000001003d277824 */ /* 0x000fe200078e0213 */
[----:B------:R-:W-:Y:S02]  /*1fa00*/  F2FP.F16.E5M2.UNPACK_B R36, R36 ;  /* 0x00000024ff24723e */ /* 0x000fe400020004ff */
[----:B------:R-:W-:-:S02]  /*1fa10*/  F2FP.F16.E5M2.UNPACK_B R37, R37 ;  /* 0x00000025ff25723e */ /* 0x000fc400020004ff */
[----:B------:R-:W-:Y:S02]  /*1fa20*/  F2FP.F16.E5M2.UNPACK_B R38, R38 ;  /* 0x00000026ff26723e */ /* 0x000fe400020004ff */
[----:B------:R-:W-:-:S07]  /*1fa30*/  F2FP.F16.E5M2.UNPACK_B R39, R39 ;  /* 0x00000027ff27723e */ /* 0x000fce00020004ff */
[----:B------:R-:W-:-:S15]  /*1fa40*/  HMMA.16816.F32 R44, R36, R16, R44 ;  /* 0x00000010242c723c */ /* 0x000fde000000182c */
[----:B------:R-:W-:-:S04]  /*1fa50*/  NOP ;  /* 0x0000000000007918 */ /* 0x000fc80000000000 */
[----:B------:R-:W-:Y:S04]  /*1fa60*/  STL.64 [R1+0x560], R44 ;  /* 0x0005602c01007387 */ /* 0x000fe80000100a00 */
[----:B------:R0:W-:Y:S04]  /*1fa70*/  STL.64 [R1+0x568], R46 ;  /* 0x0005682e01007387 */ /* 0x0001e80000100a00 */
[----:B0-----:R-:W4:Y:S04]  /*1fa80*/  LDL.LU.64 R46, [R1+0x1b88] ;  /* 0x001b8800012e7983 */ /* 0x001f280000300a00 */
[----:B------:R-:W4:Y:S01]  /*1fa90*/  LDL.LU.64 R44, [R1+0x1b80] ;  /* 0x001b8000012c7983 */ /* 0x000f220000300a00 */
[C---:B------:R-:W-:Y:S08]  /*1faa0*/  HMMA.16816.F32 R56, R36.reuse, R14, R56 ;  /* 0x0000000e2438723c */ /* 0x040ff00000001838 */
[C---:B------:R-:W-:Y:S08]  /*1fab0*/  HMMA.16816.F32 R48, R36.reuse, R12, R48 ;  /* 0x0000000c2430723c */ /* 0x040ff00000001830 */
[C---:B--2---:R-:W-:Y:S08]  /*1fac0*/  HMMA.16816.F32 R40, R36.reuse, R10, R40 ;  /* 0x0000000a2428723c */ /* 0x044ff00000001828 */
[C---:B---3--:R-:W-:Y:S08]  /*1fad0*/  HMMA.16816.F32 R32, R36.reuse, R8, R32 ;  /* 0x000000082420723c */ /* 0x048ff00000001820 */
[C---:B----4-:R-:W-:Y:S08]  /*1fae0*/  HMMA.16816.F32 R28, R36.reuse, R6, R28 ;  /* 0x00000006241c723c */ /* 0x050ff0000000181c */
[C---:B------:R-:W-:Y:S08]  /*1faf0*/  HMMA.16816.F32 R24, R36.reuse, R4, R24 ;  /* 0x000000042418723c */ /* 0x040ff00000001818 */
[----:B------:R-:W-:Y:S01]  /*1fb00*/  HMMA.16816.F32 R20, R36, R2, R20 ;  /* 0x000000022414723c */ /* 0x000fe20000001814 */
[----:B------:R-:W-:Y:S04]  /*1fb10*/  STL.64 [R1+0x550], R56 ;  /* 0x0005503801007387 */ /* 0x000fe80000100a00 */
[----:B------:R-:W-:Y:S04]  /*1fb20*/  STL.64 [R1+0x558], R58 ;  /* 0x0005583a01007387 */ /* 0x000fe80000100a00 */
[----:B------:R-:W-:Y:S04]  /*1fb30*/  STL.64 [R1+0x540], R48 ;  /* 0x0005403001007387 */ /* 0x000fe80000100a00 */
[----:B------:R-:W-:Y:S04]  /*1fb40*/  STL.64 [R1+0x548], R50 ;  /* 0x0005483201007387 */ /* 0x000fe80000100a00 */
[----:B------:R-:W-:Y:S04]  /*1fb50*/  STL.64 [R1+0x530], R40 ;  /* 0x0005302801007387 */ /* 0x000fe80000100a00 */
[----:B------:R-:W-:Y:S04]  /*1fb60*/  STL.64 [R1+0x538], R42 ;  /* 0x0005382a01007387 */ /* 0x000fe80000100a00 */
[----:B------:R0:W-:Y:S04]  /*1fb70*/  STL.64 [R1+0x520], R32 ;  /* 0x0005202001007387 */ /* 0x0001e80000100a00 */
[----:B------:R-:W-:Y:S04]  /*1fb80*/  STL.64 [R1+0x528], R34 ;  /* 0x0005282201007387 */ /* 0x000fe80000100a00 */
[----:B------:R1:W-:Y:S04]  /*1fb90*/  STL.64 [R1+0x510], R28 ;  /* 0x0005101c01007387 */ /* 0x0003e80000100a00 */
[----:B------:R2:W-:Y:S04]  /*1fba0*/  STL.64 [R1+0x518], R30 ;  /* 0x0005181e01007387 */ /* 0x0005e80000100a00 */
[----:B------:R3:W-:Y:S04]  /*1fbb0*/  STL.64 [R1+0x500], R24 ;  /* 0x0005001801007387 */ /* 0x0007e80000100a00 */
[----:B------:R4:W-:Y:S04]  /*1fbc0*/  STL.64 [R1+0x508], R26 ;  /* 0x0005081a01007387 */ /* 0x0009e80000100a00 */
[----:B0-----:R-:W4:Y:S04]  /*1fbd0*/  LDL.LU R33, [R1+0x91c] ;  /* 0x00091c0001217983 */ /* 0x001f280000300800 */
[----:B------:R-:W4:Y:S04]  /*1fbe0*/  LDL.LU R32, [R1+0x918] ;  /* 0x0009180001207983 */ /* 0x000f280000300800 */
[----:B------:R-:W4:Y:S04]  /*1fbf0*/  LDL.LU.64 R56, [R1+0x4e0] ;  /* 0x0004e00001387983 */ /* 0x000f280000300a00 */
[----:B------:R-:W4:Y:S04]  /*1fc00*/  LDL.LU.64 R58, [R1+0x4e8] ;  /* 0x0004e800013a7983 */ /* 0x000f280000300a00 */
[----:B------:R0:W-:Y:S04]  /*1fc10*/  STL.64 [R1+0x110], R20 ;  /* 0x0001101401007387 */ /* 0x0001e80000100a00 */
[----:B------:R0:W-:Y:S04]  /*1fc20*/  STL.64 [R1+0x118], R22 ;  /* 0x0001181601007387 */ /* 0x0001e80000100a00 */
[----:B------:R-:W4:Y:S04]  /*1fc30*/  LDL.LU.64 R48, [R1+0x4d0] ;  /* 0x0004d00001307983 */ /* 0x000f280000300a00 */
[----:B------:R-:W4:Y:S04]  /*1fc40*/  LDL.LU.64 R50, [R1+0x4d8] ;  /* 0x0004d80001327983 */ /* 0x000f280000300a00 */
[----:B------:R-:W4:Y:S04]  /*1fc50*/  LDL.LU.64 R40, [R1+0x4c0] ;  /* 0x0004c00001287983 */ /* 0x000f280000300a00 */
[----:B------:R-:W4:Y:S04]  /*1fc60*/  LDL.LU.64 R42, [R1+0x4c8] ;  /* 0x0004c800012a7983 */ /* 0x000f280000300a00 */
[----:B-1----:R-:W4:Y:S04]  /*1fc70*/  LDL.LU.64 R28, [R1+0x4b0] ;  /* 0x0004b000011c7983 */ /* 0x002f280000300a00 */
[----:B--2---:R-:W2:Y:S04]  /*1fc80*/  LDL.LU.64 R30, [R1+0x4b8] ;  /* 0x0004b800011e7983 */ /* 0x004ea80000300a00 */
[----:B---3--:R-:W3:Y:S04]  /*1fc90*/  LDL.LU.64 R24, [R1+0x4a0] ;  /* 0x0004a00001187983 */ /* 0x008ee80000300a00 */
[----:B----4-:R-:W3:Y:S04]  /*1fca0*/  LDL.LU.64 R26, [R1+0x4a8] ;  /* 0x0004a800011a7983 */ /* 0x010ee80000300a00 */
[----:B0-----:R-:W4:Y:S04]  /*1fcb0*/  LDL.LU.64 R20, [R1+0x490] ;  /* 0x0004900001147983 */ /* 0x001f280000300a00 */
[----:B------:R-:W4:Y:S04]  /*1fcc0*/  LDL.LU.64 R22, [R1+0x498] ;  /* 0x0004980001167983 */ /* 0x000f280000300a00 */
[----:B------:R0:W-:Y:S04]  /*1fcd0*/  STL [R1+0x1b7c], R2 ;  /* 0x001b7c0201007387 */ /* 0x0001e80000100800 */
[----:B0-----:R-:W2:Y:S04]  /*1fce0*/  LDL.LU R2, [R1+0x924] ;  /* 0x0009240001027983 */ /* 0x001ea80000300800 */
[----:B------:R0:W-:Y:S04]  /*1fcf0*/  STL [R1+0x1b78], R3 ;  /* 0x001b780301007387 */ /* 0x0001e80000100800 */
[----:B0-----:R-:W2:Y:S04]  /*1fd00*/  LDL.LU R3, [R1+0x92c] ;  /* 0x00092c0001037983 */ /* 0x001ea80000300800 */
[----:B------:R-:W2:Y:S04]  /*1fd10*/  LDL.LU R60, [R1+0x934] ;  /* 0x00093400013c7983 */ /* 0x000ea80000300800 */
[----:B------:R-:W2:Y:S01]  /*1fd20*/  LDL.LU R0, [R1+0x930] ;  /* 0x0009300001007983 */ /* 0x000ea20000300800 */
[----:B------:R-:W-:-:S02]  /*1fd30*/  IMAD R18, R45, 0x100, R44 ;  /* 0x000001002d127824 */ /* 0x000fc400078e022c */
[----:B------:R-:W-:Y:S01]  /*1fd40*/  IMAD R19, R47, 0x100, R46 ;  /* 0x000001002f137824 */ /* 0x000fe200078e022e */
[----:B------:R-:W2:Y:S04]  /*1fd50*/  LDL.LU R44, [R1+0x93c] ;  /* 0x00093c00012c7983 */ /* 0x000ea80000300800 */
[----:B------:R-:W2:Y:S04]  /*1fd60*/  LDL.LU R45, [R1+0x938] ;  /* 0x00093800012d7983 */ /* 0x000ea80000300800 */
[----:B------:R-:W2:Y:S04]  /*1fd70*/  LDL.LU R46, [R1+0x944] ;  /* 0x00094400012e7983 */ /* 0x000ea80000300800 */
[----:B------:R-:W2:Y:S01]  /*1fd80*/  LDL.LU R47, [R1+0x940] ;  /* 0x00094000012f7983 */ /* 0x000ea20000300800 */
[----:B------:R-:W-:-:S02]  /*1fd90*/  IMAD R61, R53, 0x100, R52 ;  /* 0x00000100353d7824 */ /* 0x000fc400078e0234 */
[----:B------:R-:W-:Y:S01]  /*1fda0*/  IMAD R34, R55, 0x100, R54 ;  /* 0x0000010037227824 */ /* 0x000fe200078e0236 */
[----:B------:R-:W-:Y:S02]  /*1fdb0*/  F2FP.F16.E5M2.UNPACK_B R37, R19 ;  /* 0x00000013ff25723e */ /* 0x000fe400020004ff */
[----:B------:R-:W-:Y:S01]  /*1fdc0*/  F2FP.F16.E5M2.UNPACK_B R38, R61 ;  /* 0x0000003dff26723e */ /* 0x000fe200020004ff */
[----:B--2---:R-:W-:Y:S04]  /*1fdd0*/  STL.64 [R1+0x1b70], R46 ;  /* 0x001b702e01007387 */ /* 0x004fe80000100a00 */
[----:B------:R0:W-:Y:S04]  /*1fde0*/  STL.64 [R1+0x1b68], R44 ;  /* 0x001b682c01007387 */ /* 0x0001e80000100a00 */
[----:B0-----:R-:W2:Y:S04]  /*1fdf0*/  LDL.LU.64 R44, [R1+0x4f0] ;  /* 0x0004f000012c7983 */ /* 0x001ea80000300a00 */
[----:B------:R-:W2:Y:S04]  /*1fe00*/  LDL.LU.64 R46, [R1+0x4f8] ;  /* 0x0004f800012e7983 */ /* 0x000ea80000300a00 */
[----:B------:R-:W3:Y:S04]  /*1fe10*/  LDL.LU R52, [R1+0x94c] ;  /* 0x00094c0001347983 */ /* 0x000ee80000300800 */
[----:B------:R-:W3:Y:S04]  /*1fe20*/  LDL.LU R53, [R1+0x948] ;  /* 0x0009480001357983 */ /* 0x000ee80000300800 */
[----:B------:R-:W3:Y:S04]  /*1fe30*/  LDL.LU R54, [R1+0x954] ;  /* 0x0009540001367983 */ /* 0x000ee80000300800 */
[----:B------:R-:W3:Y:S04]  /*1fe40*/  LDL.LU R55, [R1+0x950] ;  /* 0x0009500001377983 */ /* 0x000ee80000300800 */
[----:B------:R-:W3:Y:S04]  /*1fe50*/  LDL.LU R19, [R1+0x920] ;  /* 0x0009200001137983 */ /* 0x000ee80000300800 */
[----:B------:R-:W3:Y:S01]  /*1fe60*/  LDL.LU R61, [R1+0x928] ;  /* 0x00092800013d7983 */ /* 0x000ee20000300800 */
[----:B------:R-:W-:-:S02]  /*1fe70*/  F2FP.F16.E5M2.UNPACK_B R36, R18 ;  /* 0x00000012ff24723e */ /* 0x000fc400020004ff */
[----:B------:R-:W-:-:S07]  /*1fe80*/  F2FP.F16.E5M2.UNPACK_B R39, R34 ;  /* 0x00000022ff27723e */ /* 0x000fce00020004ff */
[C---:B------:R-:W-:Y:S08]  /*1fe90*/  HMMA.16816.F32 R56, R36.reuse, R14, R56 ;  /* 0x0000000e2438723c */ /* 0x040ff00000001838 */
[----:B------:R-:W-:Y:S01]  /*1fea0*/  HMMA.16816.F32 R48, R36, R12, R48 ;  /* 0x0000000c2430723c */ /* 0x000fe20000001830 */
[----:B------:R-:W-:-:S07]  /*1feb0*/  IMAD R18, R32, 0x100, R33 ;  /* 0x0000010020127824 */ /* 0x000fce00078e0221 */
[----:B--2---:R-:W-:-:S15]  /*1fec0*/  HMMA.16816.F32 R44, R36, R16, R44 ;  /* 0x00000010242c723c */ /* 0x004fde000000182c */
[----:B------:R-:W-:-:S04]  /*1fed0*/  NOP ;  /* 0x0000000000007918 */ /* 0x000fc80000000000 */
[----:B------:R-:W-:Y:S04]  /*1fee0*/  STL.64 [R1+0x4f0], R44 ;  /* 0x0004f02c01007387 */ /* 0x000fe80000100a00 */
[----:B------:R0:W-:Y:S02]  /*1fef0*/  STL.64 [R1+0x4f8], R46 ;  /* 0x0004f82e01007387 */ /* 0x0001e40000100a00 */
[C---:B0-----:R-:W-:Y:S08]  /*1ff00*/  HMMA.16816.F32 R44, R36.reuse, R10, R40 ;  /* 0x0000000a242c723c */ /* 0x041ff00000001828 */
[C---:B------:R-:W-:Y:S08]  /*1ff10*/  HMMA.16816.F32 R40, R36.reuse, R8, R28 ;  /* 0x000000082428723c */ /* 0x040ff0000000181c */
[C---:B---3--:R-:W-:Y:S08]  /*1ff20*/  HMMA.16816.F32 R28, R36.reuse, R6, R24 ;  /* 0x00000006241c723c */ /* 0x048ff00000001818 */
[----:B----4-:R-:W-:Y:S01]  /*1ff30*/  HMMA.16816.F32 R24, R36, R4, R20 ;  /* 0x000000042418723c */ /* 0x010fe20000001814 */
[----:B------:R-:W-:Y:S04]  /*1ff40*/  STL.64 [R1+0x4e0], R56 ;  /* 0x0004e03801007387 */ /* 0x000fe80000100a00 */
[----:B------:R-:W-:Y:S04]  /*1ff50*/  STL.64 [R1+0x4e8], R58 ;  /* 0x0004e83a01007387 */ /* 0x000fe80000100a00 */
[----:B------:R-:W-:Y:S04]  /*1ff60*/  STL.64 [R1+0x4d0], R48 ;  /* 0x0004d03001007387 */ /* 0x000fe80000100a00 */
[----:B------:R-:W-:Y:S04]  /*1ff70*/  STL.64 [R1+0x4d8], R50 ;  /* 0x0004d83201007387 */ /* 0x000fe80000100a00 */
[----:B------:R0:W-:Y:S04]  /*1ff80*/  STL.64 [R1+0x4c0], R44 ;  /* 0x0004c02c01007387 */ /* 0x0001e80000100a00 */
[----:B------:R1:W-:Y:S04]  /*1ff90*/  STL.64 [R1+0x4c8], R46 ;  /* 0x0004c82e01007387 */ /* 0x0003e80000100a00 */
[----:B------:R2:W-:Y:S04]  /*1ffa0*/  STL.64 [R1+0x4b0], R40 ;  /* 0x0004b02801007387 */ /* 0x0005e80000100a00 */
[----:B------:R3:W-:Y:S04]  /*1ffb0*/  STL.64 [R1+0x4b8], R42 ;  /* 0x0004b82a01007387 */ /* 0x0007e80000100a00 */
[----:B------:R4:W-:Y:S04]  /*1ffc0*/  STL.64 [R1+0x4a0], R28 ;  /* 0x0004a01c01007387 */ /* 0x0009e80000100a00 */
[----:B------:R0:W-:Y:S04]  /*1ffd0*/  STL.64 [R1+0x4a8], R30 ;  /* 0x0004a81e01007387 */ /* 0x0001e80000100a00 */
[----:B------:R-:W4:Y:S04]  /*1ffe0*/  LDL.LU.64 R20, [R1+0x100] ;  /* 0x0001000001147983 */ /* 0x000f280000300a00 */
[----:B------:R0:W-:Y:S04]  /*1fff0*/  STL.64 [R1+0x490], R24 ;  /* 0x0004901801007387 */ /* 0x0001e80000100a00 */
[----:B------:R1:W-:Y:S04]  /*20000*/  STL.64 [R1+0x498], R26 ;  /* 0x0004981a01007387 */ /* 0x0003e80000100a00 */
[----:B------:R-:W4:Y:S04]  /*20010*/  LDL.LU.64 R22, [R1+0x108] ;  /* 0x0001080001167983 */ /* 0x000f280000300a00 */
[----:B0-----:R-:W4:Y:S04]  /*20020*/  LDL.LU.64 R44, [R1+0x480] ;  /* 0x00048000012c7983 */ /* 0x001f280000300a00 */
[----:B-1----:R-:W4:Y:S04]  /*20030*/  LDL.LU.64 R46, [R1+0x488] ;  /* 0x00048800012e7983 */ /* 0x002f280000300a00 */
[----:B------:R-:W4:Y:S04]  /*20040*/  LDL.LU.64 R56, [R1+0x470] ;  /* 0x0004700001387983 */ /* 0x000f280000300a00 */
[----:B------:R-:W4:Y:S04]  /*20050*/  LDL.LU.64 R58, [R1+0x478] ;  /* 0x00047800013a7983 */ /* 0x000f280000300a00 */
[----:B------:R-:W4:Y:S04]  /*20060*/  LDL.LU.64 R48, [R1+0x460] ;  /* 0x0004600001307983 */ /* 0x000f280000300a00 */
[----:B------:R-:W4:Y:S04]  /*20070*/  LDL.LU.64 R50, [R1+0x468] ;  /* 0x0004680001327983 */ /* 0x000f280000300a00 */
[----:B--2---:R-:W2:Y:S04]  /*20080*/  LDL.LU.64 R40, [R1+0x450] ;  /* 0x0004500001287983 */ /* 0x004ea80000300a00 */
[----:B---3--:R-:W2:Y:S04]  /*20090*/  LDL.LU.64 R42, [R1+0x458] ;  /* 0x00045800012a7983 */ /* 0x008ea80000300a00 */
[----:B------:R-:W3:Y:S04]  /*200a0*/  LDL.LU.64 R32, [R1+0x440] ;  /* 0x0004400001207983 */ /* 0x000ee80000300a00 */
[----:B------:R-:W3:Y:S04]  /*200b0*/  LDL.LU.64 R34, [R1+0x448] ;  /* 0x0004480001227983 */ /* 0x000ee80000300a00 */
[----:B----4-:R-:W4:Y:S04]  /*200c0*/  LDL.LU.64 R28, [R1+0x430] ;  /* 0x00043000011c7983 */ /* 0x010f280000300a00 */
[----:B------:R-:W4:Y:S04]  /*200d0*/  LDL.LU.64 R30, [R1+0x438] ;  /* 0x00043800011e7983 */ /* 0x000f280000300a00 */
[----:B------:R-:W2:Y:S04]  /*200e0*/  LDL.LU.64 R24, [R1+0x420] ;  /* 0x0004200001187983 */ /* 0x000ea80000300a00 */
[----:B------:R-:W2:Y:S01]  /*200f0*/  LDL.LU.64 R26, [R1+0x428] ;  /* 0x00042800011a7983 */ /* 0x000ea20000300a00 */
[----:B------:R-:W-:-:S02]  /*20100*/  IMAD R19, R19, 0x100, R2 ;  /* 0x0000010013137824 */ /* 0x000fc400078e0202 */
[----:B------:R-:W-:Y:S01]  /*20110*/  IMAD R61, R61, 0x100, R3 ;  /* 0x000001003d3d7824 */ /* 0x000fe200078e0203 */
[----:B------:R-:W2:Y:S04]  /*20120*/  LDL.LU R2, [R1+0x1b7c] ;  /* 0x001b7c0001027983 */ /* 0x000ea80000300800 */
[----:B------:R-:W2:Y:S01]  /*20130*/  LDL.LU R3, [R1+0x1b78] ;  /* 0x001b780001037983 */ /* 0x000ea20000300800 */
[----:B------:R-:W-:Y:S01]  /*20140*/  IMAD R0, R0, 0x100, R60 ;  /* 0x0000010000007824 */ /* 0x000fe200078e023c */
[----:B--2---:R-:W-:Y:S02]  /*20150*/  HMMA.16816.F32 R36, R36, R2, R20 ;  /* 0x000000022424723c */ /* 0x004fe40000001814 */
[----:B------:R-:W2:Y:S04]  /*20160*/  LDL.LU.64 R20, [R1+0xf0] ;  /* 0x0000f00001147983 */ /* 0x000ea80000300a00 */
[----:B------:R-:W2:-:S13]  /*20170*/  LDL.LU.64 R22, [R1+0xf8] ;  /* 0x0000f80001167983 */ /* 0x000e9a0000300a00 */
[----:B------:R0:W-:Y:S04]  /*20180*/  STL.64 [R1+0x100], R36 ;  /* 0x0001002401007387 */ /* 0x0001e80000100a00 */
[----:B------:R1:W-:Y:S01]  /*20190*/  STL.64 [R1+0x108], R38 ;  /* 0x0001082601007387 */ /* 0x0003e20000100a00 */
[----:B0-----:R-:W-:Y:S02]  /*201a0*/  F2FP.F16.E5M2.UNPACK_B R36, R18 ;  /* 0x00000012ff24723e */ /* 0x001fe400020004ff */
[----:B------:R-:W-:Y:S02]  /*201b0*/  F2FP.F16.E5M2.UNPACK_B R37, R19 ;  /* 0x00000013ff25723e */ /* 0x000fe400020004ff */
[----:B-1----:R-:W-:Y:S02]  /*201c0*/  F2FP.F16.E5M2.UNPACK_B R38, R61 ;  /* 0x0000003dff26723e */ /* 0x002fe400020004ff */
[----:B------:R-:W-:-:S07]  /*201d0*/  F2FP.F16.E5M2.UNPACK_B R39, R0 ;  /* 0x00000000ff27723e */ /* 0x000fce00020004ff */
[----:B------:R-:W-:-:S15]  /*201e0*/  HMMA.16816.F32 R44, R36, R16, R44 ;  /* 0x00000010242c723c */ /* 0x000fde000000182c */
[----:B------:R-:W-:-:S04]  /*201f0*/  NOP ;  /* 0x0000000000007918 */ /* 0x000fc80000000000 */
[----:B------:R-:W-:Y:S04]  /*20200*/  STL.64 [R1+0x480], R44 ;  /* 0x0004802c01007387 */ /* 0x000fe80000100a00 */
[----:B------:R0:W-:Y:S04]  /*20210*/  STL.64 [R1+0x488], R46 ;  /* 0x0004882e01007387 */ /* 0x0001e80000100a00 */
[----:B0-----:R-:W2:Y:S04]  /*20220*/  LDL.LU.64 R46, [R1+0x1b70] ;  /* 0x001b7000012e7983 */ /* 0x001ea80000300a00 */
[----:B------:R-:W2:Y:S01]  /*20230*/  LDL.LU.64 R44, [R1+0x1b68] ;  /* 0x001b6800012c7983 */ /* 0x000ea20000300a00 */
[C---:B------:R-:W-:Y:S08]  /*20240*/  HMMA.16816.F32 R56, R36.reuse, R14, R56 ;  /* 0x0000000e2438723c */ /* 0x040ff00000001838 */
[C---:B------:R-:W-:Y:S08]  /*20250*/  HMMA.16816.F32 R48, R36.reuse, R12, R48 ;  /* 0x0000000c2430723c */ /* 0x040ff00000001830 */
[C---:B------:R-:W-:Y:S08]  /*20260*/  HMMA.16816.F32 R40, R36.reuse, R10, R40 ;  /* 0x0000000a2428723c */ /* 0x040ff00000001828 */
[C---:B---3--:R-:W-:Y:S08]  /*20270*/  HMMA.16816.F32 R32, R36.reuse, R8, R32 ;  /* 0x000000082420723c */ /* 0x048ff00000001820 */
[C---:B----4-:R-:W-:Y:S08]  /*20280*/  HMMA.16816.F32 R28, R36.reuse, R6, R28 ;  /* 0x00000006241c723c */ /* 0x050ff0000000181c */
[C---:B------:R-:W-:Y:S01]  /*20290*/  HMMA.16816.F32 R24, R36.reuse, R4, R24 ;  /* 0x000000042418723c */ /* 0x040fe20000001818 */
        /* <DEDUP_REMOVED lines=12> */
[----:B0-----:R-:W2:Y:S04]  /*20360*/  LDL.LU R33, [R1+0x95c] ;  /* 0x00095c0001217983 */ /* 0x001ea80000300800 */
[----:B------:R-:W2:Y:S04]  /*20370*/  LDL.LU R32, [R1+0x958] ;  /* 0x0009580001207983 */ /* 0x000ea80000300800 */
[----:B------:R-:W2:Y:S04]  /*20380*/  LDL.LU.64 R56, [R1+0x400] ;  /* 0x0004000001387983 */ /* 0x000ea80000300a00 */
[----:B------:R-:W2:Y:S02]  /*20390*/  LDL.LU.64 R58, [R1+0x408] ;  /* 0x00040800013a7983 */ /* 0x000ea40000300a00 */
[----:B--2---:R-:W-:-:S15]  /*203a0*/  HMMA.16816.F32 R20, R36, R2, R20 ;  /* 0x000000022414723c */ /* 0x004fde0000001814 */
[----:B------:R-:W-:-:S04]  /*203b0*/  NOP ;  /* 0x0000000000007918 */ /* 0x000fc80000000000 */
[----:B------:R0:W-:Y:S04]  /*203c0*/  STL.64 [R1+0xf0], R20 ;  /* 0x0000f01401007387 */ /* 0x0001e80000100a00 */
[----:B------:R2:W-:Y:S04]  /*203d0*/  STL.64 [R1+0xf8], R22 ;  /* 0x0000f81601007387 */ /* 0x0005e80000100a00 */
[----:B------:R-:W2:Y:S04]  /*203e0*/  LDL.LU.64 R48, [R1+0x3f0] ;  /* 0x0003f00001307983 */ /* 0x000ea80000300a00 */
[----:B------:R-:W2:Y:S04]  /*203f0*/  LDL.LU.64 R50, [R1+0x3f8] ;  /* 0x0003f80001327983 */ /* 0x000ea80000300a00 */
[----:B------:R-:W2:Y:S04]  /*20400*/  LDL.LU.64 R40, [R1+0x3e0] ;  /* 0x0003e00001287983 */ /* 0x000ea80000300a00 */
[----:B------:R-:W2:Y:S04]  /*20410*/  LDL.LU.64 R42, [R1+0x3e8] ;  /* 0x0003e800012a7983 */ /* 0x000ea80000300a00 */
[----:B-1----:R-:W2:Y:S04]  /*20420*/  LDL.LU.64 R28, [R1+0x3d0] ;  /* 0x0003d000011c7983 */ /* 0x002ea80000300a00 */
[----:B---3--:R-:W3:Y:S04]  /*20430*/  LDL.LU.64 R30, [R1+0x3d8] ;  /* 0x0003d800011e7983 */ /* 0x008ee80000300a00 */
[----:B----4-:R-:W4:Y:S04]  /*20440*/  LDL.LU.64 R24, [R1+0x3c0] ;  /* 0x0003c00001187983 */ /* 0x010f280000300a00 */
[----:B------:R-:W4:Y:S04]  /*20450*/  LDL.LU.64 R26, [R1+0x3c8] ;  /* 0x0003c800011a7983 */ /* 0x000f280000300a00 */
[----:B0-----:R-:W3:Y:S04]  /*20460*/  LDL.LU.64 R20, [R1+0x3b0] ;  /* 0x0003b00001147983 */ /* 0x001ee80000300a00 */
[----:B--2---:R-:W2:Y:S04]  /*20470*/  LDL.LU.64 R22, [R1+0x3b8] ;  /* 0x0003b80001167983 */ /* 0x004ea80000300a00 */
        /* <DEDUP_REMOVED lines=36> */
[C---:B---3--:R-:W-:Y:S08]  /*206c0*/  HMMA.16816.F32 R40, R36.reuse, R8, R28 ;  /* 0x000000082428723c */ /* 0x048ff0000000181c */
[C---:B----4-:R-:W-:Y:S08]  /*206d0*/  HMMA.16816.F32 R28, R36.reuse, R6, R24 ;  /* 0x00000006241c723c */ /* 0x050ff00000001818 */
[----:B------:R-:W-:Y:S01]  /*206e0*/  HMMA.16816.F32 R24, R36, R4, R20 ;  /* 0x000000042418723c */ /* 0x000fe20000001814 */
        /* <DEDUP_REMOVED lines=82> */
[----:B0-----:R-:W3:Y:S04]  /*20c10*/  LDL.LU R20, [R1+0x9a4] ;  /* 0x0009a40001147983 */ /* 0x001ee80000300800 */
[----:B------:R-:W3:Y:S04]  /*20c20*/  LDL.LU R21, [R1+0x9a0] ;  /* 0x0009a00001157983 */ /* 0x000ee80000300800 */
[----:B--2---:R-:W2:Y:S04]  /*20c30*/  LDL.LU R22, [R1+0x9ac] ;  /* 0x0009ac0001167983 */ /* 0x004ea80000300800 */
[----:B------:R-:W2:Y:S04]  /*20c40*/  LDL.LU R23, [R1+0x9a8] ;  /* 0x0009a80001177983 */ /* 0x000ea80000300800 */
        /* <DEDUP_REMOVED lines=10> */
[----:B--2---:R-:W-:Y:S04]  /*20cf0*/  STL.64 [R1+0x1b38], R46 ;  /* 0x001b382e01007387 */ /* 0x004fe80000100a00 */
[----:B------:R0:W-:Y:S04]  /*20d00*/  STL.64 [R1+0x1b30], R44 ;  /* 0x001b302c01007387 */ /* 0x0001e80000100a00 */
[----:B0-----:R-:W2:Y:S04]  /*20d10*/  LDL.LU.64 R44, [R1+0x320] ;  /* 0x00032000012c7983 */ /* 0x001ea80000300a00 */
[----:B------:R-:W2:Y:S04]  /*20d20*/  LDL.LU.64 R46, [R1+0x328] ;  /* 0x00032800012e7983 */ /* 0x000ea80000300a00 */
[----:B------:R-:W2:Y:S04]  /*20d30*/  LDL.LU R52, [R1+0x9cc] ;  /* 0x0009cc0001347983 */ /* 0x000ea80000300800 */
[----:B------:R-:W2:Y:S04]  /*20d40*/  LDL.LU R53, [R1+0x9c8] ;  /* 0x0009c80001357983 */ /* 0x000ea80000300800 */
[----:B------:R-:W2:Y:S04]  /*20d50*/  LDL.LU R54, [R1+0x9d4] ;  /* 0x0009d40001367983 */ /* 0x000ea80000300800 */
[----:B------:R-:W2:Y:S01]  /*20d60*/  LDL.LU R55, [R1+0x9d0] ;  /* 0x0009d00001377983 */ /* 0x000ea20000300800 */
[----:B------:R-:W-:-:S02]  /*20d70*/  F2FP.F16.E5M2.UNPACK_B R36, R18 ;  /* 0x00000012ff24723e */ /* 0x000fc400020004ff */
[----:B------:R-:W-:Y:S02]  /*20d80*/  F2FP.F16.E5M2.UNPACK_B R37, R19 ;  /* 0x00000013ff25723e */ /* 0x000fe400020004ff */
[----:B------:R-:W-:Y:S02]  /*20d90*/  F2FP.F16.E5M2.UNPACK_B R38, R61 ;  /* 0x0000003dff26723e */ /* 0x000fe400020004ff */
[----:B------:R-:W-:Y:S01]  /*20da0*/  F2FP.F16.E5M2.UNPACK_B R39, R34 ;  /* 0x00000022ff27723e */ /* 0x000fe200020004ff */
[----:B--2---:R-:W-:Y:S04]  /*20db0*/  STL.64 [R1+0x1b48], R54 ;  /* 0x001b483601007387 */ /* 0x004fe80000100a00 */
[----:B------:R0:W-:Y:S04]  /*20dc0*/  STL.64 [R1+0x1b40], R52 ;  /* 0x001b403401007387 */ /* 0x0001e80000100a00 */
[----:B0-----:R-:W2:Y:S04]  /*20dd0*/  LDL.LU.64 R52, [R1+0x330] ;  /* 0x0003300001347983 */ /* 0x001ea80000300a00 */
[----:B------:R-:W2:Y:S01]  /*20de0*/  LDL.LU.64 R54, [R1+0x338] ;  /* 0x0003380001367983 */ /* 0x000ea20000300a00 */
[C---:B------:R-:W-:Y:S08]  /*20df0*/  HMMA.16816.F32 R44, R36.reuse, R14, R44 ;  /* 0x0000000e242c723c */ /* 0x040ff0000000182c */
[C---:B------:R-:W-:Y:S08]  /*20e00*/  HMMA.16816.F32 R40, R36.reuse, R8, R40 ;  /* 0x000000082428723c */ /* 0x040ff00000001828 */
[C---:B---3--:R-:W-:Y:S08]  /*20e10*/  HMMA.16816.F32 R28, R36.reuse, R6, R28 ;  /* 0x00000006241c723c */ /* 0x048ff0000000181c */
[C---:B----4-:R-:W-:Y:S08]  /*20e20*/  HMMA.16816.F32 R24, R36.reuse, R4, R24 ;  /* 0x000000042418723c */ /* 0x050ff00000001818 */
[----:B--2---:R-:W-:-:S15]  /*20e30*/  HMMA.16816.F32 R52, R36, R16, R52 ;  /* 0x000000102434723c */ /* 0x004fde0000001834 */
[----:B------:R-:W-:-:S04]  /*20e40*/  NOP ;  /* 0x0000000000007918 */ /* 0x000fc80000000000 */
[----:B------:R-:W-:Y:S04]  /*20e50*/  STL.64 [R1+0x330], R52 ;  /* 0x0003303401007387 */ /* 0x000fe80000100a00 */
[----:B------:R0:W-:Y:S04]  /*20e60*/  STL.64 [R1+0x338], R54 ;  /* 0x0003383601007387 */ /* 0x0001e80000100a00 */
[----:B------:R-:W-:Y:S04]  /*20e70*/  STL.64 [R1+0x320], R44 ;  /* 0x0003202c01007387 */ /* 0x000fe80000100a00 */
[----:B------:R1:W-:Y:S01]  /*20e80*/  STL.64 [R1+0x328], R46 ;  /* 0x0003282e01007387 */ /* 0x0003e20000100a00 */
[C---:B0-----:R-:W-:Y:S08]  /*20e90*/  HMMA.16816.F32 R52, R36.reuse, R12, R56 ;  /* 0x0000000c2434723c */ /* 0x041ff00000001838 */
[----:B-1----:R-:W-:Y:S11]  /*20ea0*/  HMMA.16816.F32 R44, R36, R10, R48 ;  /* 0x0000000a242c723c */ /* 0x002ff60000001830 */
[----:B------:R0:W-:Y:S04]  /*20eb0*/  STL.64 [R1+0x310], R52 ;  /* 0x0003103401007387 */ /* 0x0001e80000100a00 */
[----:B------:R1:W-:Y:S04]  /*20ec0*/  STL.64 [R1+0x318], R54 ;  /* 0x0003183601007387 */ /* 0x0003e80000100a00 */
        /* <DEDUP_REMOVED lines=9> */
[----:B-1----:R-:W4:Y:S04]  /*20f60*/  LDL.LU.64 R54, [R1+0xc8] ;  /* 0x0000c80001367983 */ /* 0x002f280000300a00 */
[----:B--2---:R-:W2:Y:S04]  /*20f70*/  LDL.LU.64 R44, [R1+0x2c0] ;  /* 0x0002c000012c7983 */ /* 0x004ea80000300a00 */
[----:B---3--:R-:W2:Y:S01]  /*20f80*/  LDL.LU.64 R46, [R1+0x2c8] ;  /* 0x0002c800012e7983 */ /* 0x008ea20000300a00 */
[----:B------:R-:W-:-:S03]  /*20f90*/  IMAD R18, R32, 0x100, R33 ;  /* 0x0000010020127824 */ /* 0x000fc600078e0221 */
[----:B------:R-:W3:Y:S04]  /*20fa0*/  LDL.LU.64 R32, [R1+0x2b0] ;  /* 0x0002b00001207983 */ /* 0x000ee80000300a00 */
[----:B------:R-:W3:Y:S04]  /*20fb0*/  LDL.LU.64 R34, [R1+0x2b8] ;  /* 0x0002b80001227983 */ /* 0x000ee80000300a00 */
[----:B------:R-:W2:Y:S04]  /*20fc0*/  LDL.LU.64 R56, [R1+0x2a0] ;  /* 0x0002a00001387983 */ /* 0x000ea80000300a00 */
[----:B------:R-:W2:Y:S04]  /*20fd0*/  LDL.LU.64 R58, [R1+0x2a8] ;  /* 0x0002a800013a7983 */ /* 0x000ea80000300a00 */
[----:B------:R-:W2:Y:S04]  /*20fe0*/  LDL.LU.64 R48, [R1+0x290] ;  /* 0x0002900001307983 */ /* 0x000ea80000300a00 */
[----:B------:R-:W2:Y:S04]  /*20ff0*/  LDL.LU.64 R50, [R1+0x298] ;  /* 0x0002980001327983 */ /* 0x000ea80000300a00 */
[----:B----4-:R-:W4:Y:S04]  /*21000*/  LDL.LU.64 R40, [R1+0x280] ;  /* 0x0002800001287983 */ /* 0x010f280000300a00 */
[----:B------:R-:W4:Y:S04]  /*21010*/  LDL.LU.64 R42, [R1+0x288] ;  /* 0x00028800012a7983 */ /* 0x000f280000300a00 */
[----:B------:R-:W2:Y:S04]  /*21020*/  LDL.LU.64 R28, [R1+0x270] ;  /* 0x00027000011c7983 */ /* 0x000ea80000300a00 */
[----:B------:R-:W3:Y:S04]  /*21030*/  LDL.LU.64 R30, [R1+0x278] ;  /* 0x00027800011e7983 */ /* 0x000ee80000300a00 */
[----:B0-----:R-:W3:Y:S04]  /*21040*/  LDL.LU.64 R24, [R1+0x260] ;  /* 0x0002600001187983 */ /* 0x001ee80000300a00 */
[----:B------:R-:W3:Y:S01]  /*21050*/  LDL.LU.64 R26, [R1+0x268] ;  /* 0x00026800011a7983 */ /* 0x000ee20000300a00 */
[----:B------:R-:W-:-:S02]  /*21060*/  IMAD R19, R21, 0x100, R20 ;  /* 0x0000010015137824 */ /* 0x000fc400078e0214 */
[----:B------:R-:W-:Y:S01]  /*21070*/  IMAD R61, R23, 0x100, R22 ;  /* 0x00000100173d7824 */ /* 0x000fe200078e0216 */
[----:B------:R-:W3:Y:S01]  /*21080*/  LDL.LU.64 R20, [R1+0xb0] ;  /* 0x0000b00001147983 */ /* 0x000ee20000300a00 */
[----:B------:R-:W-:-:S03]  /*21090*/  IMAD R0, R0, 0x100, R60 ;  /* 0x0000010000007824 */ /* 0x000fc600078e023c */
[----:B------:R-:W3:Y:S01]  /*210a0*/  LDL.LU.64 R22, [R1+0xb8] ;  /* 0x0000b80001167983 */ /* 0x000ee20000300a00 */
[----:B------:R-:W-:Y:S03]  /*210b0*/  HMMA.16816.F32 R36, R36, R2, R52 ;  /* 0x000000022424723c */ /* 0x000fe60000001834 */
[----:B------:R-:W4:Y:S04]  /*210c0*/  LDL.LU.64 R54, [R1+0x1b48] ;  /* 0x001b480001367983 */ /* 0x000f280000300a00 */
[----:B------:R-:W4:-:S12]  /*210d0*/  LDL.LU.64 R52, [R1+0x1b40] ;  /* 0x001b400001347983 */ /* 0x000f180000300a00 */
[----:B------:R0:W-:Y:S04]  /*210e0*/  STL.64 [R1+0xc0], R36 ;  /* 0x0000c02401007387 */ /* 0x0001e80000100a00 */
[----:B------:R1:W-:Y:S01]  /*210f0*/  STL.64 [R1+0xc8], R38 ;  /* 0x0000c82601007387 */ /* 0x0003e20000100a00 */
[----:B0-----:R-:W-:Y:S02]  /*21100*/  F2FP.F16.E5M2.UNPACK_B R36, R18 ;  /* 0x00000012ff24723e */ /* 0x001fe400020004ff */
[----:B------:R-:W-:Y:S02]  /*21110*/  F2FP.F16.E5M2.UNPACK_B R37, R19 ;  /* 0x00000013ff25723e */ /* 0x000fe400020004ff */
[----:B-1----:R-:W-:Y:S02]  /*21120*/  F2FP.F16.E5M2.UNPACK_B R38, R61 ;  /* 0x0000003dff26723e */ /* 0x002fe400020004ff */
[----:B------:R-:W-:-:S07]  /*21130*/  F2FP.F16.E5M2.UNPACK_B R39, R0 ;  /* 0x00000000ff27723e */ /* 0x000fce00020004ff */
[----:B--2---:R-:W-:-:S15]  /*21140*/  HMMA.16816.F32 R44, R36, R16, R44 ;  /* 0x00000010242c723c */ /* 0x004fde000000182c */
[----:B------:R-:W-:-:S04]  /*21150*/  NOP ;  /* 0x0000000000007918 */ /* 0x000fc80000000000 */
[----:B------:R-:W-:Y:S04]  /*21160*/  STL.64 [R1+0x2c0], R44 ;  /* 0x0002c02c01007387 */ /* 0x000fe80000100a00 */
[----:B------:R0:W-:Y:S04]  /*21170*/  STL.64 [R1+0x2c8], R46 ;  /* 0x0002c82e01007387 */ /* 0x0001e80000100a00 */
[----:B0-----:R-:W2:Y:S04]  /*21180*/  LDL.LU.64 R46, [R1+0x1b38] ;  /* 0x001b3800012e7983 */ /* 0x001ea80000300a00 */
[----:B------:R-:W2:Y:S01]  /*21190*/  LDL.LU.64 R44, [R1+0x1b30] ;  /* 0x001b3000012c7983 */ /* 0x000ea20000300a00 */
[C---:B---3--:R-:W-:Y:S08]  /*211a0*/  HMMA.16816.F32 R32, R36.reuse, R14, R32 ;  /* 0x0000000e2420723c */ /* 0x048ff00000001820 */
[C---:B------:R-:W-:Y:S08]  /*211b0*/  HMMA.16816.F32 R56, R36.reuse, R12, R56 ;  /* 0x0000000c2438723c */ /* 0x040ff00000001838 */
[C---:B------:R-:W-:Y:S08]  /*211c0*/  HMMA.16816.F32 R48, R36.reuse, R10, R48 ;  /* 0x0000000a2430723c */ /* 0x040ff00000001830 */
[C---:B----4-:R-:W-:Y:S08]  /*211d0*/  HMMA.16816.F32 R40, R36.reuse, R8, R40 ;  /* 0x000000082428723c */ /* 0x050ff00000001828 */
[C---:B------:R-:W-:Y:S08]  /*211e0*/  HMMA.16816.F32 R28, R36.reuse, R6, R28 ;  /* 0x00000006241c723c */ /* 0x040ff0000000181c */
[C---:B------:R-:W-:Y:S01]  /*211f0*/  HMMA.16816.F32 R24, R36.reuse, R4, R24 ;  /* 0x000000042418723c */ /* 0x040fe20000001818 */
[----:B------:R-:W-:Y:S04]  /*21200*/  STL.64 [R1+0x2b0], R32 ;  /* 0x0002b02001007387 */ /* 0x000fe80000100a00 */
[----:B------:R0:W-:Y:S04]  /*21210*/  STL.64 [R1+0x2b8], R34 ;  /* 0x0002b82201007387 */ /* 0x0001e80000100a00 */
[----:B0-----:R-:W3:Y:S04]  /*21220*/  LDL.LU R35, [R1+0x1b28] ;  /* 0x001b280001237983 */ /* 0x001ee80000300800 */
        /* <DEDUP_REMOVED lines=8> */
[----:B------:R-:W-:Y:S04]  /*212b0*/  STL.64 [R1+0x260], R24 ;  /* 0x0002601801007387 */ /* 0x000fe80000100a00 */
[----:B------:R-:W-:Y:S01]  /*212c0*/  STL.64 [R1+0x268], R26 ;  /* 0x0002681a01007387 */ /* 0x000fe20000100a00 */
[----:B------:R-:W-:Y:S01]  /*212d0*/  HMMA.16816.F32 R20, R36, R2, R20 ;  /* 0x000000022414723c */ /* 0x000fe20000001814 */
[----:B------:R-:W-:-:S02]  /*212e0*/  IMAD R0, R55, 0x100, R54 ;  /* 0x0000010037007824 */ /* 0x000fc400078e0236 */
[----:B------:R-:W-:Y:S02]  /*212f0*/  IMAD R61, R53, 0x100, R52 ;  /* 0x00000100353d7824 */ /* 0x000fe400078e0234 */
[----:B--2---:R-:W-:Y:S02]  /*21300*/  IMAD R19, R47, 0x100, R46 ;  /* 0x000001002f137824 */ /* 0x004fe400078e022e */
[----:B------:R-:W-:Y:S02]  /*21310*/  IMAD R18, R45, 0x100, R44 ;  /* 0x000001002d127824 */ /* 0x000fe400078e022c */
[----:B------:R-:W2:Y:S04]  /*21320*/  LDL.LU.64 R44, [R1+0x250] ;  /* 0x00025000012c7983 */ /* 0x000ea80000300a00 */
[----:B------:R-:W2:Y:S06]  /*21330*/  LDL.LU.64 R46, [R1+0x258] ;  /* 0x00025800012e7983 */ /* 0x000eac0000300a00 */
[----:B------:R0:W-:Y:S04]  /*21340*/  STL.64 [R1+0xb0], R20 ;  /* 0x0000b01401007387 */ /* 0x0001e80000100a00 */
[----:B------:R0:W-:Y:S04]  /*21350*/  STL.64 [R1+0xb8], R22 ;  /* 0x0000b81601007387 */ /* 0x0001e80000100a00 */
[----:B------:R-:W3:Y:S04]  /*21360*/  LDL.LU.64 R52, [R1+0x240] ;  /* 0x0002400001347983 */ /* 0x000ee80000300a00 */
[----:B------:R-:W3:Y:S04]  /*21370*/  LDL.LU.64 R54, [R1+0x248] ;  /* 0x0002480001367983 */ /* 0x000ee80000300a00 */
[----:B0-----:R-:W3:Y:S04]  /*21380*/  LDL.LU.64 R56, [R1+0x230] ;  /* 0x0002300001387983 */ /* 0x001ee80000300a00 */
[----:B-1----:R-:W3:Y:S04]  /*21390*/  LDL.LU.64 R58, [R1+0x238] ;  /* 0x00023800013a7983 */ /* 0x002ee80000300a00 */
[----:B----4-:R-:W4:Y:S04]  /*213a0*/  LDL.LU.64 R48, [R1+0x220] ;  /* 0x0002200001307983 */ /* 0x010f280000300a00 */
[----:B------:R-:W4:Y:S04]  /*213b0*/  LDL.LU.64 R50, [R1+0x228] ;  /* 0x0002280001327983 */ /* 0x000f280000300a00 */
[----:B------:R-:W4:Y:S04]  /*213c0*/  LDL.LU.64 R40, [R1+0x210] ;  /* 0x0002100001287983 */ /* 0x000f280000300a00 */
[----:B------:R-:W4:Y:S01]  /*213d0*/  LDL.LU.64 R42, [R1+0x218] ;  /* 0x00021800012a7983 */ /* 0x000f220000300a00 */
[----:B------:R-:W-:-:S02]  /*213e0*/  F2FP.F16.E5M2.UNPACK_B R36, R18 ;  /* 0x00000012ff24723e */ /* 0x000fc400020004ff */
[----:B------:R-:W-:Y:S02]  /*213f0*/  F2FP.F16.E5M2.UNPACK_B R37, R19 ;  /* 0x00000013ff25723e */ /* 0x000fe400020004ff */
[----:B------:R-:W-:Y:S02]  /*21400*/  F2FP.F16.E5M2.UNPACK_B R38, R61 ;  /* 0x0000003dff26723e */ /* 0x000fe400020004ff */
[----:B------:R-:W-:Y:S01]  /*21410*/  F2FP.F16.E5M2.UNPACK_B R39, R0 ;  /* 0x00000000ff27723e */ /* 0x000fe200020004ff */
[----:B------:R-:W4:Y:S04]  /*21420*/  LDL.LU.64 R28, [R1+0x200] ;  /* 0x00020000011c7983 */ /* 0x000f280000300a00 */
[----:B------:R-:W4:Y:S04]  /*21430*/  LDL.LU.64 R30, [R1+0x208] ;  /* 0x00020800011e7983 */ /* 0x000f280000300a00 */
[----:B------:R-:W4:Y:S04]  /*21440*/  LDL.LU.64 R20, [R1+0x1f0] ;  /* 0x0001f00001147983 */ /* 0x000f280000300a00 */
[----:B------:R-:W4:Y:S04]  /*21450*/  LDL.LU.64 R22, [R1+0x1f8] ;  /* 0x0001f80001167983 */ /* 0x000f280000300a00 */
[----:B------:R-:W4:Y:S04]  /*21460*/  LDL.LU.64 R24, [R1+0xa0] ;  /* 0x0000a00001187983 */ /* 0x000f280000300a00 */
[----:B------:R-:W4:Y:S01]  /*21470*/  LDL.LU.64 R26, [R1+0xa8] ;  /* 0x0000a800011a7983 */ /* 0x000f220000300a00 */
[C---:B--2---:R-:W-:Y:S08]  /*21480*/  HMMA.16816.F32 R44, R36.reuse, R16, R44 ;  /* 0x00000010242c723c */ /* 0x044ff0000000182c */
[C---:B---3--:R-:W-:Y:S11]  /*21490*/  HMMA.16816.F32 R52, R36.reuse, R14, R52 ;  /* 0x0000000e2434723c */ /* 0x048ff60000001834 */
[----:B------:R-:W-:Y:S04]  /*214a0*/  STL.64 [R1+0x250], R44 ;  /* 0x0002502c01007387 */ /* 0x000fe80000100a00 */
[----:B------:R0:W-:Y:S04]  /*214b0*/  STL.64 [R1+0x258], R46 ;  /* 0x0002582e01007387 */ /* 0x0001e80000100a00 */
[----:B0-----:R-:W2:Y:S04]  /*214c0*/  LDL.LU.64 R46, [R1+0x1b20] ;  /* 0x001b2000012e7983 */ /* 0x001ea80000300a00 */
[----:B------:R-:W3:Y:S04]  /*214d0*/  LDL.LU.64 R44, [R1+0x1b18] ;  /* 0x001b1800012c7983 */ /* 0x000ee80000300a00 */
[----:B------:R-:W-:Y:S04]  /*214e0*/  STL.64 [R1+0x240], R52 ;  /* 0x0002403401007387 */ /* 0x000fe80000100a00 */
[----:B------:R0:W-:Y:S04]  /*214f0*/  STL.64 [R1+0x248], R54 ;  /* 0x0002483601007387 */ /* 0x0001e80000100a00 */
[----:B0-----:R-:W2:Y:S04]  /*21500*/  LDL.LU.64 R54, [R1+0x1b10] ;  /* 0x001b100001367983 */ /* 0x001ea80000300a00 */
[----:B------:R-:W2:Y:S01]  /*21510*/  LDL.LU.64 R52, [R1+0x1b08] ;  /* 0x001b080001347983 */ /* 0x000ea20000300a00 */
[C---:B------:R-:W-:Y:S08]  /*21520*/  HMMA.16816.F32 R56, R36.reuse, R12, R56 ;  /* 0x0000000c2438723c */ /* 0x040ff00000001838 */
[C---:B----4-:R-:W-:Y:S08]  /*21530*/  HMMA.16816.F32 R48, R36.reuse, R10, R48 ;  /* 0x0000000a2430723c */ /* 0x050ff00000001830 */
[C---:B------:R-:W-:Y:S08]  /*21540*/  HMMA.16816.F32 R40, R36.reuse, R8, R40 ;  /* 0x000000082428723c */ /* 0x040ff00000001828 */
[C---:B------:R-:W-:Y:S08]  /*21550*/  HMMA.16816.F32 R28, R36.reuse, R6, R28 ;  /* 0x00000006241c723c */ /* 0x040ff0000000181c */
[C---:B------:R-:W-:Y:S08]  /*21560*/  HMMA.16816.F32 R20, R36.reuse, R4, R20 ;  /* 0x000000042414723c */ /* 0x040ff00000001814 */
[----:B------:R-:W-:Y:S01]  /*21570*/  HMMA.16816.F32 R24, R36, R2, R24 ;  /* 0x000000022418723c */ /* 0x000fe20000001818 */
        /* <DEDUP_REMOVED lines=19> */
[----:B------:R-:W4:Y:S04]  /*216b0*/  LDL.LU.64 R56, [R1+0x1d0] ;  /* 0x0001d00001387983 */ /* 0x000f280000300a00 */
[----:B------:R-:W4:Y:S01]  /*216c0*/  LDL.LU.64 R58, [R1+0x1d8] ;  /* 0x0001d800013a7983 */ /* 0x000f220000300a00 */
[----:B---3--:R-:W-:-:S04]  /*216d0*/  IMAD R20, R44, 0x100, R45 ;  /* 0x000001002c147824 */ /* 0x008fc800078e022d */
[----:B------:R-:W-:Y:S02]  /*216e0*/  IMAD.MOV.U32 R39, RZ, RZ, R20 ;  /* 0x000000ffff277224 */ /* 0x000fe400078e0014 */
[----:B------:R-:W3:Y:S04]  /*216f0*/  LDL.LU.64 R20, [R1+0x1c0] ;  /* 0x0001c00001147983 */ /* 0x000ee80000300a00 */
[----:B------:R-:W3:Y:S04]  /*21700*/  LDL.LU.64 R22, [R1+0x1c8] ;  /* 0x0001c80001167983 */ /* 0x000ee80000300a00 */
[----:B0-----:R-:W3:Y:S04]  /*21710*/  LDL.LU.64 R24, [R1+0x1b0] ;  /* 0x0001b00001187983 */ /* 0x001ee80000300a00 */
[----:B------:R-:W3:Y:S04]  /*21720*/  LDL.LU.64 R26, [R1+0x1b8] ;  /* 0x0001b800011a7983 */ /* 0x000ee80000300a00 */
[----:B------:R-:W3:Y:S04]  /*21730*/  LDL.LU.64 R48, [R1+0x1a0] ;  /* 0x0001a00001307983 */ /* 0x000ee80000300a00 */
[----:B------:R-:W3:Y:S01]  /*21740*/  LDL.LU.64 R50, [R1+0x1a8] ;  /* 0x0001a80001327983 */ /* 0x000ee20000300a00 */
[----:B--2---:R-:W-:-:S02]  /*21750*/  IMAD R18, R54, 0x100, R55 ;  /* 0x0000010036127824 */ /* 0x004fc400078e0237 */
[----:B------:R-:W-:Y:S02]  /*21760*/  IMAD R19, R52, 0x100, R53 ;  /* 0x0000010034137824 */ /* 0x000fe400078e0235 */
[----:B------:R-:W2:Y:S04]  /*21770*/  LDL.LU.64 R52, [R1+0x190] ;  /* 0x0001900001347983 */ /* 0x000ea80000300a00 */
[----:B------:R-:W2:Y:S01]  /*21780*/  LDL.LU.64 R54, [R1+0x198] ;  /* 0x0001980001367983 */ /* 0x000ea20000300a00 */
[----:B------:R-:W-:Y:S01]  /*21790*/  IMAD R61, R46, 0x100, R47 ;  /* 0x000001002e3d7824 */ /* 0x000fe200078e022f */
[----:B------:R-:W-:Y:S02]  /*217a0*/  F2FP.F16.E5M2.UNPACK_B R36, R18 ;  /* 0x00000012ff24723e */ /* 0x000fe400020004ff */
[----:B------:R-:W-:-:S02]  /*217b0*/  F2FP.F16.E5M2.UNPACK_B R37, R19 ;  /* 0x00000013ff25723e */ /* 0x000fc400020004ff */
[----:B------:R-:W-:Y:S01]  /*217c0*/  F2FP.F16.E5M2.UNPACK_B R39, R39 ;  /* 0x00000027ff27723e */ /* 0x000fe200020004ff */
[----:B------:R-:W2:Y:S01]  /*217d0*/  LDL.LU.64 R40, [R1+0x180] ;  /* 0x0001800001287983 */ /* 0x000ea20000300a00 */
[----:B------:R-:W-:-:S03]  /*217e0*/  F2FP.F16.E5M2.UNPACK_B R38, R61 ;  /* 0x0000003dff26723e */ /* 0x000fc600020004ff */
[----:B------:R-:W2:Y:S04]  /*217f0*/  LDL.LU.64 R42, [R1+0x188] ;  /* 0x00018800012a7983 */ /* 0x000ea80000300a00 */
[----:B------:R-:W2:Y:S04]  /*21800*/  LDL.LU.64 R44, [R1+0x90] ;  /* 0x00009000012c7983 */ /* 0x000ea80000300a00 */
[----:B------:R-:W2:Y:S04]  /*21810*/  LDL.LU.64 R46, [R1+0x98] ;  /* 0x00009800012e7983 */ /* 0x000ea80000300a00 */
[----:B------:R-:W2:Y:S04]  /*21820*/  LDL.LU R18, [R1+0xa00] ;  /* 0x000a000001127983 */ /* 0x000ea80000300800 */
[----:B------:R-:W2:Y:S04]  /*21830*/  LDL.LU R19, [R1+0xa08] ;  /* 0x000a080001137983 */ /* 0x000ea80000300800 */
[----:B------:R-:W2:Y:S01]  /*21840*/  LDL.LU R61, [R1+0xa14] ;  /* 0x000a1400013d7983 */ /* 0x000ea20000300800 */
[C---:B----4-:R-:W-:Y:S08]  /*21850*/  HMMA.16816.F32 R28, R36.reuse, R16, R28 ;  /* 0x00000010241c723c */ /* 0x050ff0000000181c */
[C---:B------:R-:W-:Y:S11]  /*21860*/  HMMA.16816.F32 R56, R36.reuse, R14, R56 ;  /* 0x0000000e2438723c */ /* 0x040ff60000001838 */
[----:B------:R-:W-:Y:S04]  /*21870*/  STL.64 [R1+0x1e0], R28 ;  /* 0x0001e01c01007387 */ /* 0x000fe80000100a00 */
[----:B------:R0:W-:Y:S04]  /*21880*/  STL.64 [R1+0x1e8], R30 ;  /* 0x0001e81e01007387 */ /* 0x0001e80000100a00 */
[----:B0-----:R-:W4:Y:S04]  /*21890*/  LDL.LU.64 R30, [R1+0x1b00] ;  /* 0x001b0000011e7983 */ /* 0x001f280000300a00 */
[----:B------:R-:W4:Y:S04]  /*218a0*/  LDL.LU.64 R28, [R1+0x1af8] ;  /* 0x001af800011c7983 */ /* 0x000f280000300a00 */
[----:B------:R-:W-:Y:S04]  /*218b0*/  STL.64 [R1+0x1d0], R56 ;  /* 0x0001d03801007387 */ /* 0x000fe80000100a00 */
[----:B------:R0:W-:Y:S04]  /*218c0*/  STL.64 [R1+0x1d8], R58 ;  /* 0x0001d83a01007387 */ /* 0x0001e80000100a00 */
[----:B0-----:R-:W4:Y:S04]  /*218d0*/  LDL.LU.64 R58, [R1+0x1af0] ;  /* 0x001af000013a7983 */ /* 0x001f280000300a00 */
[----:B------:R-:W4:Y:S01]  /*218e0*/  LDL.LU.64 R56, [R1+0x1ae8] ;  /* 0x001ae80001387983 */ /* 0x000f220000300a00 */
[C---:B---3--:R-:W-:Y:S08]  /*218f0*/  HMMA.16816.F32 R20, R36.reuse, R12, R20 ;  /* 0x0000000c2414723c */ /* 0x048ff00000001814 */
[C---:B------:R-:W-:Y:S08]  /*21900*/  HMMA.16816.F32 R24, R36.reuse, R10, R24 ;  /* 0x0000000a2418723c */ /* 0x040ff00000001818 */
[C---:B------:R-:W-:Y:S08]  /*21910*/  HMMA.16816.F32 R48, R36.reuse, R8, R48 ;  /* 0x000000082430723c */ /* 0x040ff00000001830 */
[C---:B--2---:R-:W-:Y:S01]  /*21920*/  HMMA.16816.F32 R52, R36.reuse, R6, R52 ;  /* 0x000000062434723c */ /* 0x044fe20000001834 */
[----:B------:R-:W-:Y:S04]  /*21930*/  STL.64 [R1+0x1c0], R20 ;  /* 0x0001c01401007387 */ /* 0x000fe80000100a00 */
[----:B------:R0:W-:Y:S04]  /*21940*/  STL.64 [R1+0x1c8], R22 ;  /* 0x0001c81601007387 */ /* 0x0001e80000100a00 */
[----:B0-----:R-:W2:Y:S04]  /*21950*/  LDL.LU.64 R22, [R1+0x1ae0] ;  /* 0x001ae00001167983 */ /* 0x001ea80000300a00 */
[----:B------:R-:W3:Y:S04]  /*21960*/  LDL.LU.64 R20, [R1+0x1ad8] ;  /* 0x001ad80001147983 */ /* 0x000ee80000300a00 */
[----:B------:R-:W-:Y:S04]  /*21970*/  STL.64 [R1+0x1b0], R24 ;  /* 0x0001b01801007387 */ /* 0x000fe80000100a00 */
[----:B------:R0:W-:Y:S04]  /*21980*/  STL.64 [R1+0x1b8], R26 ;  /* 0x0001b81a01007387 */ /* 0x0001e80000100a00 */
[----:B0-----:R-:W2:Y:S04]  /*21990*/  LDL.LU.64 R26, [R1+0x1ad0] ;  /* 0x001ad000011a7983 */ /* 0x001ea80000300a00 */
[----:B------:R-:W2:Y:S04]  /*219a0*/  LDL.LU.64 R24, [R1+0x1ac8] ;  /* 0x001ac80001187983 */ /* 0x000ea80000300a00 */
[----:B------:R0:W-:Y:S04]  /*219b0*/  STL.64 [R1+0x1a0], R48 ;  /* 0x0001a03001007387 */ /* 0x0001e80000100a00 */
[----:B------:R1:W-:Y:S04]  /*219c0*/  STL.64 [R1+0x1a8], R50 ;  /* 0x0001a83201007387 */ /* 0x0003e80000100a00 */
[----:B0-----:R-:W2:Y:S04]  /*219d0*/  LDL.LU.64 R48, [R1+0x80] ;  /* 0x0000800001307983 */ /* 0x001ea80000300a00 */
[----:B-1----:R-:W2:Y:S04]  /*219e0*/  LDL.LU.64 R50, [R1+0x88] ;  /* 0x0000880001327983 */ /* 0x002ea80000300a00 */
[----:B------:R0:W-:Y:S04]  /*219f0*/  STL.64 [R1+0x190], R52 ;  /* 0x0001903401007387 */ /* 0x0001e80000100a00 */
[----:B------:R1:W-:Y:S04]  /*21a00*/  STL.64 [R1+0x198], R54 ;  /* 0x0001983601007387 */ /* 0x0003e80000100a00 */
[----:B0-----:R-:W3:Y:S04]  /*21a10*/  LDL.LU.64 R52, [R1+0x40] ;  /* 0x0000400001347983 */ /* 0x001ee80000300a00 */
[----:B-1----:R-:W3:Y:S01]  /*21a20*/  LDL.LU.64 R54, [R1+0x48] ;  /* 0x0000480001367983 */ /* 0x002ee20000300a00 */
[C---:B------:R-:W-:Y:S08]  /*21a30*/  HMMA.16816.F32 R40, R36.reuse, R4, R40 ;  /* 0x000000042428723c */ /* 0x040ff00000001828 */
[----:B------:R-:W-:Y:S01]  /*21a40*/  HMMA.16816.F32 R36, R36, R2, R44 ;  /* 0x000000022424723c */ /* 0x000fe2000000182c */
[----:B------:R-:W-:-:S02]  /*21a50*/  IMAD R18, R18, 0x100, R34 ;  /* 0x0000010012127824 */ /* 0x000fc400078e0222 */
[----:B------:R-:W-:Y:S02]  /*21a60*/  IMAD R19, R19, 0x100, R0 ;  /* 0x0000010013137824 */ /* 0x000fe400078e0200 */
[----:B------:R-:W-:Y:S02]  /*21a70*/  IMAD R61, R61, 0x100, R60 ;  /* 0x000001003d3d7824 */ /* 0x000fe400078e023c */
[----:B------:R-:W-:-:S04]  /*21a80*/  IMAD R32, R32, 0x100, R33 ;  /* 0x0000010020207824 */ /* 0x000fc800078e0221 */
[----:B------:R-:W-:Y:S04]  /*21a90*/  STL.64 [R1+0x180], R40 ;  /* 0x0001802801007387 */ /* 0x000fe80000100a00 */
[----:B------:R0:W-:Y:S04]  /*21aa0*/  STL.64 [R1+0x188], R42 ;  /* 0x0001882a01007387 */ /* 0x0001e80000100a00 */
[----:B0-----:R-:W4:Y:S04]  /*21ab0*/  LDL.LU.64 R42, [R1+0x1ac0] ;  /* 0x001ac000012a7983 */ /* 0x001f280000300a00 */
[----:B------:R-:W4:Y:S04]  /*21ac0*/  LDL.LU.64 R40, [R1+0x1ab8] ;  /* 0x001ab80001287983 */ /* 0x000f280000300a00 */
[----:B------:R-:W4:Y:S04]  /*21ad0*/  LDL.LU R34, [R1+0x1ab0] ;  /* 0x001ab00001227983 */ /* 0x000f280000300800 */
[----:B------:R-:W4:Y:S04]  /*21ae0*/  LDL.LU R0, [R1+0x1aac] ;  /* 0x001aac0001007983 */ /* 0x000f280000300800 */
[----:B------:R-:W4:Y:S04]  /*21af0*/  LDL.LU R60, [R1+0x1aa8] ;  /* 0x001aa800013c7983 */ /* 0x000f280000300800 */
[----:B------:R-:W4:Y:S04]  /*21b00*/  LDL.LU R33, [R1+0x1aa4] ;  /* 0x001aa40001217983 */ /* 0x000f280000300800 */
[----:B------:R-:W4:Y:S04]  /*21b10*/  LDL.LU.64 R44, [R1] ;  /* 0x00000000012c7983 */ /* 0x000f280000300a00 */
[----:B------:R-:W4:Y:S04]  /*21b20*/  LDL.LU.64 R46, [R1+0x8] ;  /* 0x00000800012e7983 */ /* 0x000f280000300a00 */
[----:B------:R0:W-:Y:S04]  /*21b30*/  STL.64 [R1+0x90], R36 ;  /* 0x0000902401007387 */ /* 0x0001e80000100a00 */
[----:B------:R1:W-:Y:S01]  /*21b40*/  STL.64 [R1+0x98], R38 ;  /* 0x0000982601007387 */ /* 0x0003e20000100a00 */
[----:B0-----:R-:W-:-:S02]  /*21b50*/  F2FP.F16.E5M2.UNPACK_B R36, R18 ;  /* 0x00000012ff24723e */ /* 0x001fc400020004ff */
[----:B------:R-:W-:Y:S02]  /*21b60*/  F2FP.F16.E5M2.UNPACK_B R37, R19 ;  /* 0x00000013ff25723e */ /* 0x000fe400020004ff */
[----:B-1----:R-:W-:Y:S02]  /*21b70*/  F2FP.F16.E5M2.UNPACK_B R38, R61 ;  /* 0x0000003dff26723e */ /* 0x002fe400020004ff */
[----:B------:R-:W-:Y:S01]  /*21b80*/  F2FP.F16.E5M2.UNPACK_B R39, R32 ;  /* 0x00000020ff27723e */ /* 0x000fe200020004ff */
[----:B------:R-:W4:Y:S04]  /*21b90*/  LDL.LU R61, [R1+0xa3c] ;  /* 0x000a3c00013d7983 */ /* 0x000f280000300800 */
[----:B------:R-:W4:Y:S02]  /*21ba0*/  LDL.LU R32, [R1+0x1aa0] ;  /* 0x001aa00001207983 */ /* 0x000f240000300800 */
[C---:B--2---:R-:W-:Y:S02]  /*21bb0*/  HMMA.16816.F32 R16, R36.reuse, R16, R48 ;  /* 0x000000102410723c */ /* 0x044fe40000001830 */
[----:B------:R-:W2:Y:S04]  /*21bc0*/  LDL.LU.64 R50, [R1+0x1a98] ;  /* 0x001a980001327983 */ /* 0x000ea80000300a00 */
[----:B------:R-:W2:Y:S02]  /*21bd0*/  LDL.LU.64 R48, [R1+0x1a90] ;  /* 0x001a900001307983 */ /* 0x000ea40000300a00 */
[C---:B---3--:R-:W-:Y:S11]  /*21be0*/  HMMA.16816.F32 R52, R36.reuse, R14, R52 ;  /* 0x0000000e2434723c */ /* 0x048ff60000001834 */
[----:B------:R0:W-:Y:S04]  /*21bf0*/  STL.64 [R1+0x80], R16 ;  /* 0x0000801001007387 */ /* 0x0001e80000100a00 */
[----:B------:R1:W-:Y:S04]  /*21c00*/  STL.64 [R1+0x88], R18 ;  /* 0x0000881201007387 */ /* 0x0003e80000100a00 */
[----:B0-----:R-:W3:Y:S04]  /*21c10*/  LDL.LU.64 R16, [R1+0x20] ;  /* 0x0000200001107983 */ /* 0x001ee80000300a00 */
[----:B-1----:R-:W3:Y:S04]  /*21c20*/  LDL.LU.64 R18, [R1+0x28] ;  /* 0x0000280001127983 */ /* 0x002ee80000300a00 */
[----:B------:R-:W-:Y:S04]  /*21c30*/  STL.64 [R1+0x40], R52 ;  /* 0x0000403401007387 */ /* 0x000fe80000100a00 */
[----:B------:R0:W-:Y:S04]  /*21c40*/  STL.64 [R1+0x48], R54 ;  /* 0x0000483601007387 */ /* 0x0001e80000100a00 */
[----:B0-----:R-:W2:Y:S04]  /*21c50*/  LDL.LU.64 R54, [R1+0x1a88] ;  /* 0x001a880001367983 */ /* 0x001ea80000300a00 */
[----:B------:R-:W2:Y:S04]  /*21c60*/  LDL.LU.64 R52, [R1+0x1a80] ;  /* 0x001a800001347983 */ /* 0x000ea80000300a00 */
[----:B------:R-:W2:Y:S04]  /*21c70*/  LDL.LU R14, [R1+0xa34] ;  /* 0x000a3400010e7983 */ /* 0x000ea80000300800 */
[----:B------:R-:W2:Y:S01]  /*21c80*/  LDL.LU R15, [R1+0xa40] ;  /* 0x000a4000010f7983 */ /* 0x000ea20000300800 */
[C---:B----4-:R-:W-:Y:S08]  /*21c90*/  HMMA.16816.F32 R44, R36.reuse, R10, R44 ;  /* 0x0000000a242c723c */ /* 0x050ff0000000182c */
[C---:B---3--:R-:W-:Y:S01]  /*21ca0*/  HMMA.16816.F32 R16, R36.reuse, R12, R16 ;  /* 0x0000000c2410723c */ /* 0x048fe20000001810 */
[----:B------:R-:W3:Y:S04]  /*21cb0*/  LDL.LU R12, [R1+0xa2c] ;  /* 0x000a2c00010c7983 */ /* 0x000ee80000300800 */
[----:B------:R-:W4:Y:S03]  /*21cc0*/  LDL.LU R13, [R1+0xa38] ;  /* 0x000a3800010d7983 */ /* 0x000f260000300800 */
[----:B--2---:R-:W-:Y:S11]  /*21cd0*/  HMMA.16816.F32 R52, R36, R8, R52 ;  /* 0x000000082434723c */ /* 0x004ff60000001834 */
[----:B------:R0:W-:Y:S04]  /*21ce0*/  STL.64 [R1+0x20], R16 ;  /* 0x0000201001007387 */ /* 0x0001e80000100a00 */
[----:B------:R1:W-:Y:S01]  /*21cf0*/  STL.64 [R1+0x28], R18 ;  /* 0x0000281201007387 */ /* 0x0003e20000100a00 */
[----:B0-----:R-:W-:-:S02]  /*21d00*/  IMAD.MOV.U32 R16, RZ, RZ, R50 ;  /* 0x000000ffff107224 */ /* 0x001fc400078e0032 */
[----:B------:R-:W-:Y:S01]  /*21d10*/  IMAD.MOV.U32 R17, RZ, RZ, R51 ;  /* 0x000000ffff117224 */ /* 0x000fe200078e0033 */
[----:B------:R-:W2:Y:S04]  /*21d20*/  LDL.LU R50, [R1+0x1a7c] ;  /* 0x001a7c0001327983 */ /* 0x000ea80000300800 */
[----:B------:R-:W2:Y:S01]  /*21d30*/  LDL.LU R51, [R1+0x1a78] ;  /* 0x001a780001337983 */ /* 0x000ea20000300800 */
[----:B-1----:R-:W-:Y:S02]  /*21d40*/  IMAD.MOV.U32 R18, RZ, RZ, R60 ;  /* 0x000000ffff127224 */ /* 0x002fe400078e003c */
[----:B------:R-:W-:Y:S02]  /*21d50*/  IMAD.MOV.U32 R19, RZ, RZ, R0 ;  /* 0x000000ffff137224 */ /* 0x000fe400078e0000 */
[----:B------:R-:W-:Y:S01]  /*21d60*/  IMAD.MOV.U32 R0, RZ, RZ, R46 ;  /* 0x000000ffff007224 */ /* 0x000fe200078e002e */
[----:B------:R0:W-:Y:S01]  /*21d70*/  STL.64 [R1], R44 ;  /* 0x0000002c01007387 */ /* 0x0001e20000100a00 */
[----:B------:R-:W-:-:S03]  /*21d80*/  IMAD.MOV.U32 R60, RZ, RZ, R47 ;  /* 0x000000ffff3c7224 */ /* 0x000fc600078e002f */
[----:B------:R-:W3:Y:S04]  /*21d90*/  LDL.LU.64 R46, [R1+0x1a70] ;  /* 0x001a7000012e7983 */ /* 0x000ee80000300a00 */
[----:B0-----:R-:W3:Y:S04]  /*21da0*/  LDL.LU.64 R44, [R1+0x1a68] ;  /* 0x001a6800012c7983 */ /* 0x001ee80000300a00 */
[----:B------:R-:W3:Y:S04]  /*21db0*/  LDL.LU R10, [R1+0xa24] ;  /* 0x000a2400010a7983 */ /* 0x000ee80000300800 */
[----:B------:R-:W3:Y:S04]  /*21dc0*/  LDL.LU R11, [R1+0xa30] ;  /* 0x000a3000010b7983 */ /* 0x000ee80000300800 */
[----:B------:R0:W-:Y:S04]  /*21dd0*/  STL [R1+0x1890], R60 ;  /* 0x0018903c01007387 */ /* 0x0001e80000100800 */
[----:B0-----:R-:W3:Y:S04]  /*21de0*/  LDL.LU R60, [R1+0xa28] ;  /* 0x000a2800013c7983 */ /* 0x001ee80000300800 */
[----:B------:R-:W-:Y:S04]  /*21df0*/  STL [R1+0x1778], R0 ;  /* 0x0017780001007387 */ /* 0x000fe80000100800 */
[----:B------:R-:W-:Y:S04]  /*21e00*/  STL.64 [R1+0x1660], R54 ;  /* 0x0016603601007387 */ /* 0x000fe80000100a00 */
[----:B------:R0:W-:Y:S02]  /*21e10*/  STL.64 [R1+0x1658], R52 ;  /* 0x0016583401007387 */ /* 0x0001e40000100a00 */
[----:B0-----:R-:W-:-:S02]  /*21e20*/  IMAD.MOV.U32 R52, RZ, RZ, R40 ;  /* 0x000000ffff347224 */ /* 0x001fc400078e0028 */
[----:B------:R-:W-:Y:S01]  /*21e30*/  IMAD.MOV.U32 R53, RZ, RZ, R41 ;  /* 0x000000ffff357224 */ /* 0x000fe200078e0029 */
[----:B------:R-:W3:Y:S04]  /*21e40*/  LDL.LU R40, [R1+0x1a60] ;  /* 0x001a600001287983 */ /* 0x000ee80000300800 */
[----:B------:R-:W3:Y:S01]  /*21e50*/  LDL.LU R41, [R1+0x1a5c] ;  /* 0x001a5c0001297983 */ /* 0x000ee20000300800 */
[----:B------:R-:W-:Y:S02]  /*21e60*/  IMAD.MOV.U32 R54, RZ, RZ, R42 ;  /* 0x000000ffff367224 */ /* 0x000fe400078e002a */
[----:B------:R-:W-:Y:S01]  /*21e70*/  IMAD.MOV.U32 R55, RZ, RZ, R43 ;  /* 0x000000ffff377224 */ /* 0x000fe200078e002b */
[----:B------:R-:W3:Y:S04]  /*21e80*/  LDL.LU R42, [R1+0x1a58] ;  /* 0x001a5800012a7983 */ /* 0x000ee80000300800 */
[----:B------:R-:W3:Y:S01]  /*21e90*/  LDL.LU R43, [R1+0x1a54] ;  /* 0x001a5400012b7983 */ /* 0x000ee20000300800 */
[----:B--2---:R-:W-:Y:S01]  /*21ea0*/  HMMA.16816.F32 R48, R36, R6, R48 ;  /* 0x000000062430723c */ /* 0x004fe20000001830 */
[----:B----4-:R-:W-:-:S02]  /*21eb0*/  IMAD R6, R14, 0x100, R13 ;  /* 0x000001000e067824 */ /* 0x010fc400078e020d */
[----:B------:R-:W-:-:S05]  /*21ec0*/  IMAD R7, R61, 0x100, R15 ;  /* 0x000001003d077824 */ /* 0x000fca00078e020f */
[----:B---3--:R-:W-:Y:S01]  /*21ed0*/  HMMA.16816.F32 R44, R36, R4, R44 ;  /* 0x00000004242c723c */ /* 0x008fe2000000182c */
[----:B------:R-:W-:Y:S02]  /*21ee0*/  IMAD R5, R12, 0x100, R11 ;  /* 0x000001000c057824 */ /* 0x000fe400078e020b */
[----:B------:R-:W-:-:S08]  /*21ef0*/  IMAD R4, R10, 0x100, R60 ;  /* 0x000001000a047824 */ /* 0x000fd000078e023c */
[----:B------:R-:W-:Y:S01]  /*21f00*/  STL.64 [R1+0x1670], R50 ;  /* 0x0016703201007387 */ /* 0x000fe20000100a00 */
[----:B------:R-:W-:Y:S01]  /*21f10*/  HMMA.16816.F32 R40, R36, R2, R40 ;  /* 0x000000022428723c */ /* 0x000fe20000001828 */
[----:B------:R-:W-:Y:S02]  /*21f20*/  F2FP.F16.E5M2.UNPACK_B R36, R4 ;  /* 0x00000004ff24723e */ /* 0x000fe400020004ff */
[----:B------:R-:W-:Y:S02]  /*21f30*/  F2FP.F16.E5M2.UNPACK_B R37, R5 ;  /* 0x00000005ff25723e */ /* 0x000fe400020004ff */
[----:B------:R-:W-:Y:S02]  /*21f40*/  F2FP.F16.E5M2.UNPACK_B R38, R6 ;  /* 0x00000006ff26723e */ /* 0x000fe400020004ff */
[----:B------:R-:W-:Y:S02]  /*21f50*/  F2FP.F16.E5M2.UNPACK_B R39, R7 ;  /* 0x00000007ff27723e */ /* 0x000fe400020004ff */
[----:B------:R-:W-:-:S02]  /*21f60*/  F2FP.F16.E5M2.UNPACK_B R2, R32.H1 ;  /* 0x00000020ff02723e */ /* 0x000fc400030004ff */
[----:B------:R-:W-:-:S07]  /*21f70*/  F2FP.F16.E5M2.UNPACK_B R3, R33.H1 ;  /* 0x00000021ff03723e */ /* 0x000fce00030004ff */
[C---:B------:R-:W-:Y:S01]  /*21f80*/  HMMA.16816.F32 R8, R36.reuse, R2, R16 ;  /* 0x000000022408723c */ /* 0x040fe20000001810 */
[----:B------:R-:W-:Y:S02]  /*21f90*/  F2FP.F16.E5M2.UNPACK_B R14, R34.H1 ;  /* 0x00000022ff0e723e */ /* 0x000fe400030004ff */
[----:B------:R-:W-:Y:S01]  /*21fa0*/  F2FP.F16.E5M2.UNPACK_B R15, R35.H1 ;  /* 0x00000023ff0f723e */ /* 0x000fe200030004ff */
[----:B------:R0:W-:Y:S04]  /*21fb0*/  STL.64 [R1+0x1668], R48 ;  /* 0x0016683001007387 */ /* 0x0001e80000100a00 */
[----:B------:R-:W-:Y:S04]  /*21fc0*/  STL.64 [R1+0x1680], R46 ;  /* 0x0016802e01007387 */ /* 0x000fe80000100a00 */
[----:B------:R1:W-:Y:S04]  /*21fd0*/  STL.64 [R1+0x1678], R44 ;  /* 0x0016782c01007387 */ /* 0x0003e80000100a00 */
[----:B------:R-:W-:Y:S04]  /*21fe0*/  STL.64 [R1+0x1690], R42 ;  /* 0x0016902a01007387 */ /* 0x000fe80000100a00 */
[----:B------:R-:W-:Y:S01]  /*21ff0*/  STL.64 [R1+0x1688], R40 ;  /* 0x0016882801007387 */ /* 0x000fe20000100a00 */
[----:B------:R-:W-:Y:S01]  /*22000*/  HMMA.16816.F32 R4, R36, R14, R52 ;  /* 0x0000000e2404723c */ /* 0x000fe20000001834 */
[----:B------:R-:W-:-:S02]  /*22010*/  IMAD.MOV.U32 R52, RZ, RZ, R58 ;  /* 0x000000ffff347224 */ /* 0x000fc400078e003a */
[----:B------:R-:W-:Y:S02]  /*22020*/  IMAD.MOV.U32 R54, RZ, RZ, R56 ;  /* 0x000000ffff367224 */ /* 0x000fe400078e0038 */
[----:B------:R-:W-:Y:S02]  /*22030*/  IMAD.MOV.U32 R55, RZ, RZ, R30 ;  /* 0x000000ffff377224 */ /* 0x000fe400078e001e */
[----:B------:R-:W-:Y:S01]  /*22040*/  IMAD.MOV.U32 R53, RZ, RZ, R57 ;  /* 0x000000ffff357224 */ /* 0x000fe200078e0039 */
[----:B------:R-:W-:Y:S04]  /*22050*/  STL.64 [R1+0x16a8], R10 ;  /* 0x0016a80a01007387 */ /* 0x000fe80000100a00 */
[----:B------:R-:W-:Y:S04]  /*22060*/  STL.64 [R1+0x16a0], R8 ;  /* 0x0016a00801007387 */ /* 0x000fe80000100a00 */
[----:B------:R2:W-:Y:S04]  /*22070*/  STL.64 [R1+0x19d0], R14 ;  /* 0x0019d00e01007387 */ /* 0x0005e80000100a00 */
[----:B------:R-:W3:Y:S04]  /*22080*/  LDL.LU R58, [R1+0x1a50] ;  /* 0x001a5000013a7983 */ /* 0x000ee80000300800 */
[----:B------:R-:W4:Y:S04]  /*22090*/  LDL.LU R57, [R1+0x1a4c] ;  /* 0x001a4c0001397983 */ /* 0x000f280000300800 */
[----:B------:R-:W3:Y:S04]  /*220a0*/  LDL.LU R56, [R1+0x1a48] ;  /* 0x001a480001387983 */ /* 0x000ee80000300800 */
[----:B------:R-:W3:Y:S04]  /*220b0*/  LDL.LU R30, [R1+0x1a44] ;  /* 0x001a4400011e7983 */ /* 0x000ee80000300800 */
[----:B------:R-:W-:Y:S04]  /*220c0*/  STL.64 [R1+0x19f0], R54 ;  /* 0x0019f03601007387 */ /* 0x000fe80000100a00 */
[----:B------:R1:W-:Y:S01]  /*220d0*/  STL.64 [R1+0x19e8], R52 ;  /* 0x0019e83401007387 */ /* 0x0003e20000100a00 */
[----:B0-----:R-:W-:-:S03]  /*220e0*/  IMAD.MOV.U32 R48, RZ, RZ, R20 ;  /* 0x000000ffff307224 */ /* 0x001fc600078e0014 */
[----:B------:R-:W3:Y:S01]  /*220f0*/  LDL.LU R20, [R1+0x1a40] ;  /* 0x001a400001147983 */ /* 0x000ee20000300800 */
[----:B------:R-:W-:Y:S02]  /*22100*/  IMAD.MOV.U32 R49, RZ, RZ, R22 ;  /* 0x000000ffff317224 */ /* 0x000fe400078e0016 */
[----:B------:R-:W-:Y:S01]  /*22110*/  IMAD.MOV.U32 R50, RZ, RZ, R23 ;  /* 0x000000ffff327224 */ /* 0x000fe200078e0017 */
[----:B------:R-:W4:Y:S04]  /*22120*/  LDL.LU R22, [R1+0x1a3c] ;  /* 0x001a3c0001167983 */ /* 0x000f280000300800 */
[----:B------:R-:W4:Y:S01]  /*22130*/  LDL.LU R23, [R1+0x1a38] ;  /* 0x001a380001177983 */ /* 0x000f220000300800 */
[----:B------:R-:W-:-:S03]  /*22140*/  IMAD.MOV.U32 R51, RZ, RZ, R21 ;  /* 0x000000ffff337224 */ /* 0x000fc600078e0015 */
[----:B------:R-:W4:Y:S01]  /*22150*/  LDL.LU R21, [R1+0x1a34] ;  /* 0x001a340001157983 */ /* 0x000f220000300800 */
[----:B-1----:R-:W-:-:S03]  /*22160*/  IMAD.MOV.U32 R44, RZ, RZ, R24 ;  /* 0x000000ffff2c7224 */ /* 0x002fc600078e0018 */
[----:B------:R-:W4:Y:S01]  /*22170*/  LDL.LU R24, [R1+0x1a30] ;  /* 0x001a300001187983 */ /* 0x000f220000300800 */
[----:B------:R-:W-:Y:S02]  /*22180*/  IMAD.MOV.U32 R45, RZ, RZ, R27 ;  /* 0x000000ffff2d7224 */ /* 0x000fe400078e001b */
[----:B------:R-:W-:Y:S01]  /*22190*/  IMAD.MOV.U32 R46, RZ, RZ, R26 ;  /* 0x000000ffff2e7224 */ /* 0x000fe200078e001a */
[----:B------:R-:W4:Y:S04]  /*221a0*/  LDL.LU R27, [R1+0x1a2c] ;  /* 0x001a2c00011b7983 */ /* 0x000f280000300800 */
[----:B------:R-:W4:Y:S01]  /*221b0*/  LDL.LU R26, [R1+0x1a28] ;  /* 0x001a2800011a7983 */ /* 0x000f220000300800 */
[----:B------:R-:W-:-:S03]  /*221c0*/  IMAD.MOV.U32 R47, RZ, RZ, R25 ;  /* 0x000000ffff2f7224 */ /* 0x000fc600078e0019 */
[----:B------:R-:W4:Y:S04]  /*221d0*/  LDL.LU R25, [R1+0x1a24] ;  /* 0x001a240001197983 */ /* 0x000f280000300800 */
[----:B------:R-:W4:Y:S04]  /*221e0*/  LDL.LU R12, [R1+0x50] ;  /* 0x00005000010c7983 */ /* 0x000f280000300800 */
[----:B------:R-:W4:Y:S04]  /*221f0*/  LDL.LU R13, [R1+0x54] ;  /* 0x00005400010d7983 */ /* 0x000f280000300800 */
[----:B--2---:R-:W2:Y:S04]  /*22200*/  LDL.LU R14, [R1+0x58] ;  /* 0x00005800010e7983 */ /* 0x004ea80000300800 */
[----:B------:R-:W2:Y:S04]  /*22210*/  LDL.LU R15, [R1+0x5c] ;  /* 0x00005c00010f7983 */ /* 0x000ea80000300800 */
[----:B------:R-:W2:Y:S04]  /*22220*/  LDL.LU R52, [R1+0x10] ;  /* 0x0000100001347983 */ /* 0x000ea80000300800 */
[----:B------:R-:W2:Y:S04]  /*22230*/  LDL.LU R53, [R1+0x14] ;  /* 0x0000140001357983 */ /* 0x000ea80000300800 */
[----:B------:R-:W2:Y:S04]  /*22240*/  LDL.LU R54, [R1+0x18] ;  /* 0x0000180001367983 */ /* 0x000ea80000300800 */
[----:B------:R-:W2:Y:S01]  /*22250*/  LDL.LU R55, [R1+0x1c] ;  /* 0x00001c0001377983 */ /* 0x000ea20000300800 */
[----:B------:R-:W-:Y:S01]  /*22260*/  F2FP.F16.E5M2.UNPACK_B R18, R28.H1 ;  /* 0x0000001cff12723e */ /* 0x000fe200030004ff */
[----:B------:R-:W-:-:S02]  /*22270*/  IMAD.MOV.U32 R41, RZ, RZ, R29 ;  /* 0x000000ffff297224 */ /* 0x000fc400078e001d */
[----:B------:R-:W-:Y:S02]  /*22280*/  IMAD.MOV.U32 R42, RZ, RZ, R59 ;  /* 0x000000ffff2a7224 */ /* 0x000fe400078e003b */
[----:B---3--:R-:W-:Y:S02]  /*22290*/  IMAD.MOV.U32 R35, RZ, RZ, R20 ;  /* 0x000000ffff237224 */ /* 0x008fe400078e0014 */
[----:B------:R-:W3:Y:S01]  /*222a0*/  LDL.LU R20, [R1+0x30] ;  /* 0x0000300001147983 */ /* 0x000ee20000300800 */
[----:B----4-:R-:W-:Y:S02]  /*222b0*/  IMAD.MOV.U32 R33, RZ, RZ, R22 ;  /* 0x000000ffff217224 */ /* 0x010fe400078e0016 */
[----:B------:R-:W-:Y:S02]  /*222c0*/  IMAD.MOV.U32 R32, RZ, RZ, R23 ;  /* 0x000000ffff207224 */ /* 0x000fe400078e0017 */
[----:B------:R-:W-:Y:S02]  /*222d0*/  IMAD.MOV.U32 R34, RZ, RZ, R21 ;  /* 0x000000ffff227224 */ /* 0x000fe400078e0015 */
[----:B------:R-:W3:Y:S04]  /*222e0*/  LDL.LU R21, [R1+0x34] ;  /* 0x0000340001157983 */ /* 0x000ee80000300800 */
[----:B------:R-:W3:Y:S04]  /*222f0*/  LDL.LU R22, [R1+0x38] ;  /* 0x0000380001167983 */ /* 0x000ee80000300800 */
[----:B------:R-:W3:Y:S04]  /*22300*/  LDL.LU R23, [R1+0x3c] ;  /* 0x00003c0001177983 */ /* 0x000ee80000300800 */
[----:B------:R-:W4:Y:S04]  /*22310*/  LDL.LU R28, [R1+0xa58] ;  /* 0x000a5800011c7983 */ /* 0x000f280000300800 */
[----:B------:R-:W4:Y:S04]  /*22320*/  LDL.LU R0, [R1+0xa54] ;  /* 0x000a540001007983 */ /* 0x000f280000300800 */
[----:B------:R-:W2:Y:S04]  /*22330*/  LDL.LU R60, [R1+0xa60] ;  /* 0x000a6000013c7983 */ /* 0x000ea80000300800 */
[----:B------:R-:W2:Y:S01]  /*22340*/  LDL.LU R61, [R1+0xa5c] ;  /* 0x000a5c00013d7983 */ /* 0x000ea20000300800 */
[----:B------:R-:W-:-:S02]  /*22350*/  IMAD.MOV.U32 R8, RZ, RZ, R24 ;  /* 0x000000ffff087224 */ /* 0x000fc400078e0018 */
[----:B------:R-:W-:Y:S01]  /*22360*/  IMAD.MOV.U32 R9, RZ, RZ, R30 ;  /* 0x000000ffff097224 */ /* 0x000fe200078e001e */
[----:B------:R-:W2:Y:S04]  /*22370*/  LDL.LU R24, [R1+0x1a20] ;  /* 0x001a200001187983 */ /* 0x000ea80000300800 */
[----:B------:R-:W2:Y:S01]  /*22380*/  LDL.LU R30, [R1+0x1a1c] ;  /* 0x001a1c00011e7983 */ /* 0x000ea20000300800 */
[----:B------:R-:W-:Y:S02]  /*22390*/  IMAD.MOV.U32 R10, RZ, RZ, R56 ;  /* 0x000000ffff0a7224 */ /* 0x000fe400078e0038 */
[----:B------:R-:W-:Y:S01]  /*223a0*/  IMAD.MOV.U32 R11, RZ, RZ, R57 ;  /* 0x000000ffff0b7224 */ /* 0x000fe200078e0039 */
[----:B------:R-:W2:Y:S04]  /*223b0*/  LDL.LU R56, [R1+0x1a18] ;  /* 0x001a180001387983 */ /* 0x000ea80000300800 */
[----:B------:R-:W2:Y:S01]  /*223c0*/  LDL.LU R57, [R1+0x1a14] ;  /* 0x001a140001397983 */ /* 0x000ea20000300800 */
[----:B------:R-:W-:-:S03]  /*223d0*/  IMAD.MOV.U32 R40, RZ, RZ, R58 ;  /* 0x000000ffff287224 */ /* 0x000fc600078e003a */
[----:B------:R-:W2:Y:S04]  /*223e0*/  LDL.LU R58, [R1+0x1a10] ;  /* 0x001a1000013a7983 */ /* 0x000ea80000300800 */
[----:B------:R-:W2:Y:S04]  /*223f0*/  LDL.LU R29, [R1+0x1a0c] ;  /* 0x001a0c00011d7983 */ /* 0x000ea80000300800 */
[----:B------:R-:W3:Y:S01]  /*22400*/  LDL.LU R59, [R1+0x1a08] ;  /* 0x001a0800013b7983 */ /* 0x000ee20000300800 */
[----:B------:R-:W-:-:S03]  /*22410*/  IMAD.MOV.U32 R43, RZ, RZ, R31 ;  /* 0x000000ffff2b7224 */ /* 0x000fc600078e001f */
[----:B------:R-:W4:Y:S04]  /*22420*/  LDL.LU R31, [R1+0x1a04] ;  /* 0x001a0400011f7983 */ /* 0x000f280000300800 */
[----:B------:R0:W-:Y:S04]  /*22430*/  STL.64 [R1+0x16c0], R6 ;  /* 0x0016c00601007387 */ /* 0x0001e80000100a00 */
[----:B0-----:R-:W4:Y:S04]  /*22440*/  LDL.LU R6, [R1+0xa50] ;  /* 0x000a500001067983 */ /* 0x001f280000300800 */
[----:B------:R-:W4:Y:S04]  /*22450*/  LDL.LU R7, [R1+0xa4c] ;  /* 0x000a4c0001077983 */ /* 0x000f280000300800 */
[----:B------:R0:W-:Y:S04]  /*22460*/  STL.64 [R1+0x16b8], R4 ;  /* 0x0016b80401007387 */ /* 0x0001e80000100a00 */
[----:B0-----:R-:W4:Y:S04]  /*22470*/  LDL.LU R4, [R1+0xa48] ;  /* 0x000a480001047983 */ /* 0x001f280000300800 */
[----:B------:R-:W4:Y:S01]  /*22480*/  LDL.LU R5, [R1+0xa44] ;  /* 0x000a440001057983 */ /* 0x000f220000300800 */
[----:B--2---:R-:W-:-:S07]  /*22490*/  F2FP.F16.E5M2.UNPACK_B R19, R29.H1 ;  /* 0x0000001dff13723e */ /* 0x004fce00030004ff */
[----:B---3--:R-:W-:-:S15]  /*224a0*/  HMMA.16816.F32 R56, R36, R18, R56 ;  /* 0x000000122438723c */ /* 0x008fde0000001838 */
[----:B------:R-:W-:-:S04]  /*224b0*/  NOP ;  /* 0x0000000000007918 */ /* 0x000fc80000000000 */
[----:B------:R-:W-:Y:S04]  /*224c0*/  STL.64 [R1+0x16d0], R58 ;  /* 0x0016d03a01007387 */ /* 0x000fe80000100a00 */
[----:B------:R0:W-:Y:S04]  /*224d0*/  STL.64 [R1+0x16c8], R56 ;  /* 0x0016c83801007387 */ /* 0x0001e80000100a00 */
[----:B0-----:R-:W2:Y:S01]  /*224e0*/  LDL.LU R56, [R1+0x7a0] ;  /* 0x0007a00001387983 */ /* 0x001ea20000300800 */
[----:B------:R-:W-:-:S03]  /*224f0*/  IMAD.MOV.U32 R57, RZ, RZ, R25 ;  /* 0x000000ffff397224 */ /* 0x000fc600078e0019 */
[----:B------:R-:W3:Y:S01]  /*22500*/  LDL.LU R25, [R1+0x1a00] ;  /* 0x001a000001197983 */ /* 0x000ee20000300800 */
[----:B------:R-:W-:Y:S02]  /*22510*/  IMAD.MOV.U32 R58, RZ, RZ, R26 ;  /* 0x000000ffff3a7224 */ /* 0x000fe400078e001a */
[----:B------:R-:W-:Y:S01]  /*22520*/  IMAD.MOV.U32 R59, RZ, RZ, R27 ;  /* 0x000000ffff3b7224 */ /* 0x000fe200078e001b */
[----:B------:R-:W2:Y:S04]  /*22530*/  LDL.LU R26, [R1+0x19fc] ;  /* 0x0019fc00011a7983 */ /* 0x000ea80000300800 */
[----:B------:R-:W2:Y:S01]  /*22540*/  LDL.LU R27, [R1+0x19f8] ;  /* 0x0019f800011b7983 */ /* 0x000ea20000300800 */
[----:B------:R-:W-:Y:S02]  /*22550*/  F2FP.F16.E5M2.UNPACK_B R30, R30.H1 ;  /* 0x0000001eff1e723e */ /* 0x000fe400030004ff */
[----:B----4-:R-:W-:-:S02]  /*22560*/  F2FP.F16.E5M2.UNPACK_B R31, R31.H1 ;  /* 0x0000001fff1f723e */ /* 0x010fc400030004ff */
[----:B------:R-:W-:-:S05]  /*22570*/  F2FP.F16.E5M2.UNPACK_B R24, R24.H1 ;  /* 0x00000018ff18723e */ /* 0x000fca00030004ff */
[----:B------:R-:W-:-:S15]  /*22580*/  HMMA.16816.F32 R52, R36, R30, R52 ;  /* 0x0000001e2434723c */ /* 0x000fde0000001834 */
[----:B------:R-:W-:-:S04]  /*22590*/  NOP ;  /* 0x0000000000007918 */ /* 0x000fc80000000000 */
[----:B------:R-:W-:Y:S04]  /*225a0*/  STL.64 [R1+0x10], R52 ;  /* 0x0000103401007387 */ /* 0x000fe80000100a00 */
[----:B------:R0:W-:Y:S04]  /*225b0*/  STL.64 [R1+0x18], R54 ;  /* 0x0000183601007387 */ /* 0x0001e80000100a00 */
[----:B0-----:R-:W4:Y:S04]  /*225c0*/  LDL.LU.64 R54, [R1+0x19f0] ;  /* 0x0019f00001367983 */ /* 0x001f280000300a00 */
[----:B------:R-:W4:Y:S01]  /*225d0*/  LDL.LU.64 R52, [R1+0x19e8] ;  /* 0x0019e80001347983 */ /* 0x000f220000300a00 */
[----:B---3--:R-:W-:-:S07]  /*225e0*/  F2FP.F16.E5M2.UNPACK_B R25, R25.H1 ;  /* 0x00000019ff19723e */ /* 0x008fce00030004ff */
[----:B------:R-:W-:Y:S01]  /*225f0*/  HMMA.16816.F32 R20, R36, R24, R20 ;  /* 0x000000182414723c */ /* 0x000fe20000001814 */
[----:B--2---:R-:W-:Y:S02]  /*22600*/  F2FP.F16.E5M2.UNPACK_B R26, R26.H1 ;  /* 0x0000001aff1a723e */ /* 0x004fe400030004ff */
[----:B------:R-:W-:-:S15]  /*22610*/  F2FP.F16.E5M2.UNPACK_B R27, R27.H1 ;  /* 0x0000001bff1b723e */ /* 0x000fde00030004ff */
[----:B------:R-:W-:Y:S01]  /*22620*/  NOP ;  /* 0x0000000000007918 */ /* 0x000fe20000000000 */
[----:B------:R-:W-:Y:S04]  /*22630*/  STL.64 [R1+0x30], R20 ;  /* 0x0000301401007387 */ /* 0x000fe80000100a00 */
[----:B------:R0:W-:Y:S01]  /*22640*/  STL.64 [R1+0x38], R22 ;  /* 0x0000381601007387 */ /* 0x0001e20000100a00 */
[----:B------:R-:W-:Y:S03]  /*22650*/  HMMA.16816.F32 R12, R36, R26, R12 ;  /* 0x0000001a240c723c */ /* 0x000fe6000000180c */
[----:B0-----:R-:W2:Y:S04]  /*22660*/  LDL.LU.64 R22, [R1+0x19e0] ;  /* 0x0019e00001167983 */ /* 0x001ea80000300a00 */
[----:B------:R-:W3:-:S12]  /*22670*/  LDL.LU.64 R20, [R1+0x19d8] ;  /* 0x0019d80001147983 */ /* 0x000ed80000300a00 */
[----:B------:R-:W-:Y:S04]  /*22680*/  STL.64 [R1+0x50], R12 ;  /* 0x0000500c01007387 */ /* 0x000fe80000100a00 */
[----:B------:R0:W-:Y:S04]  /*22690*/  STL.64 [R1+0x58], R14 ;  /* 0x0000580e01007387 */ /* 0x0001e80000100a00 */
[----:B0-----:R-:W4:Y:S01]  /*226a0*/  LDL.LU.64 R14, [R1+0x19d0] ;  /* 0x0019d000010e7983 */ /* 0x001f220000300a00 */
[----:B---3--:R-:W-:Y:S02]  /*226b0*/  F2FP.F16.E5M2.UNPACK_B R16, R20.H1 ;  /* 0x00000014ff10723e */ /* 0x008fe400030004ff */
[----:B------:R-:W-:-:S02]  /*226c0*/  F2FP.F16.E5M2.UNPACK_B R17, R21.H1 ;  /* 0x00000015ff11723e */ /* 0x000fc400030004ff */
[----:B--2---:R-:W-:Y:S02]  /*226d0*/  F2FP.F16.E5M2.UNPACK_B R12, R22.H1 ;  /* 0x00000016ff0c723e */ /* 0x004fe400030004ff */
[----:B------:R-:W-:Y:S01]  /*226e0*/  F2FP.F16.E5M2.UNPACK_B R13, R23.H1 ;  /* 0x00000017ff0d723e */ /* 0x000fe200030004ff */
[----:B------:R-:W-:Y:S02]  /*226f0*/  IMAD R20, R5, 0x100, R4 ;  /* 0x0000010005147824 */ /* 0x000fe400078e0204 */
[----:B------:R-:W-:Y:S01]  /*22700*/  IMAD R21, R7, 0x100, R6 ;  /* 0x0000010007157824 */ /* 0x000fe200078e0206 */
[C---:B------:R-:W-:Y:S08]  /*22710*/  HMMA.16816.F32 R56, R36.reuse, R16, R56 ;  /* 0x000000102438723c */ /* 0x040ff00000001838 */
[----:B------:R-:W-:Y:S01]  /*22720*/  HMMA.16816.F32 R4, R36, R12, R32 ;  /* 0x0000000c2404723c */ /* 0x000fe20000001820 */
[----:B------:R-:W-:-:S02]  /*22730*/  IMAD R22, R0, 0x100, R28 ;  /* 0x0000010000167824 */ /* 0x000fc400078e021c */
[----:B------:R-:W-:Y:S01]  /*22740*/  IMAD R23, R61, 0x100, R60 ;  /* 0x000001003d177824 */ /* 0x000fe200078e023c */
[----:B------:R-:W-:Y:S02]  /*22750*/  F2FP.F16.E5M2.UNPACK_B R20, R20 ;  /* 0x00000014ff14723e */ /* 0x000fe400020004ff */
[----:B------:R-:W-:Y:S02]  /*22760*/  F2FP.F16.E5M2.UNPACK_B R21, R21 ;  /* 0x00000015ff15723e */ /* 0x000fe400020004ff */
[----:B------:R-:W-:Y:S02]  /*22770*/  F2FP.F16.E5M2.UNPACK_B R22, R22 ;  /* 0x00000016ff16723e */ /* 0x000fe400020004ff */
[----:B------:R-:W-:-:S07]  /*22780*/  F2FP.F16.E5M2.UNPACK_B R23, R23 ;  /* 0x00000017ff17723e */ /* 0x000fce00020004ff */
[C---:B------:R-:W-:Y:S01]  /*22790*/  HMMA.16816.F32 R8, R20.reuse, R2, R8 ;  /* 0x000000021408723c */ /* 0x040fe20000001808 */
[----:B------:R-:W-:Y:S04]  /*227a0*/  STL.64 [R1+0x7a0], R56 ;  /* 0x0007a03801007387 */ /* 0x000fe80000100a00 */
[----:B------:R-:W-:Y:S04]  /*227b0*/  STL.64 [R1+0x7a8], R58 ;  /* 0x0007a83a01007387 */ /* 0x000fe80000100a00 */
[----:B------:R-:W-:Y:S04]  /*227c0*/  STL.64 [R1+0x170], R4 ;  /* 0x0001700401007387 */ /* 0x000fe80000100a00 */
[----:B------:R4:W-:Y:S02]  /*227d0*/  STL.64 [R1+0x178], R6 ;  /* 0x0001780601007387 */ /* 0x0009e40000100a00 */
[C---:B----4-:R-:W-:Y:S02]  /*227e0*/  HMMA.16816.F32 R4, R20.reuse, R14, R40 ;  /* 0x0000000e1404723c */ /* 0x050fe40000001828 */
[----:B------:R-:W-:Y:S04]  /*227f0*/  STL.64 [R1+0x19c8], R14 ;  /* 0x0019c80e01007387 */ /* 0x000fe80000100a00 */
[----:B------:R-:W-:Y:S04]  /*22800*/  STL.64 [R1+0x790], R8 ;  /* 0x0007900801007387 */ /* 0x000fe80000100a00 */
[----:B------:R0:W-:Y:S04]  /*22810*/  STL.64 [R1+0x798], R10 ;  /* 0x0007980a01007387 */ /* 0x0001e80000100a00 */
[----:B------:R1:W-:Y:S01]  /*22820*/  STL.64 [R1+0x19c0], R12 ;  /* 0x0019c00c01007387 */ /* 0x0003e20000100a00 */
[C---:B0-----:R-:W-:Y:S08]  /*22830*/  HMMA.16816.F32 R8, R20.reuse, R18, R44 ;  /* 0x000000121408723c */ /* 0x041ff0000000182c */
[C---:B-1----:R-:W-:Y:S01]  /*22840*/  HMMA.16816.F32 R12, R20.reuse, R30, R48 ;  /* 0x0000001e140c723c */ /* 0x042fe20000001830 */
[----:B------:R-:W-:Y:S04]  /*22850*/  STL.64 [R1+0x780], R4 ;  /* 0x0007800401007387 */ /* 0x000fe80000100a00 */
[----:B------:R0:W-:Y:S03]  /*22860*/  STL.64 [R1+0x788], R6 ;  /* 0x0007880601007387 */ /* 0x0001e60000100a00 */
[C---:B0-----:R-:W-:Y:S03]  /*22870*/  HMMA.16816.F32 R4, R20.reuse, R24, R52 ;  /* 0x000000181404723c */ /* 0x041fe60000001834 */
[----:B------:R0:W-:Y:S04]  /*22880*/  STL.64 [R1+0x770], R8 ;  /* 0x0007700801007387 */ /* 0x0001e80000100a00 */
[----:B------:R1:W-:Y:S04]  /*22890*/  STL.64 [R1+0x778], R10 ;  /* 0x0007780a01007387 */ /* 0x0003e80000100a00 */
[----:B0-----:R-:W2:Y:S04]  /*228a0*/  LDL.LU R8, [R1+0x6c0] ;  /* 0x0006c00001087983 */ /* 0x001ea80000300800 */
[----:B------:R-:W-:Y:S04]  /*228b0*/  STL.64 [R1+0x760], R12 ;  /* 0x0007600c01007387 */ /* 0x000fe80000100a00 */
[----:B------:R-:W-:Y:S04]  /*228c0*/  STL.64 [R1+0x768], R14 ;  /* 0x0007680e01007387 */ /* 0x000fe80000100a00 */
[----:B------:R0:W-:Y:S04]  /*228d0*/  STL.64 [R1+0x750], R4 ;  /* 0x0007500401007387 */ /* 0x0001e80000100a00 */
[----:B------:R3:W-:Y:S04]  /*228e0*/  STL.64 [R1+0x758], R6 ;  /* 0x0007580601007387 */ /* 0x0007e80000100a00 */
[----:B------:R-:W2:Y:S04]  /*228f0*/  LDL.LU R9, [R1+0x6c4] ;  /* 0x0006c40001097983 */ /* 0x000ea80000300800 */
[----:B-1----:R-:W4:Y:S04]  /*22900*/  LDL.LU R10, [R1+0x6c8] ;  /* 0x0006c800010a7983 */ /* 0x002f280000300800 */
[----:B------:R-:W4:Y:S04]  /*22910*/  LDL.LU R11, [R1+0x6cc] ;  /* 0x0006cc00010b7983 */ /* 0x000f280000300800 */
[----:B----4-:R-:W-:Y:S04]  /*22920*/  STL.64 [R1+0x1998], R10 ;  /* 0x0019980a01007387 */ /* 0x010fe80000100a00 */
[----:B--2---:R-:W-:Y:S04]  /*22930*/  STL.64 [R1+0x1990], R8 ;  /* 0x0019900801007387 */ /* 0x004fe80000100a00 */
[----:B0-----:R-:W2:Y:S04]  /*22940*/  LDL.LU R4, [R1+0x6d0] ;  /* 0x0006d00001047983 */ /* 0x001ea80000300800 */
[----:B------:R-:W2:Y:S04]  /*22950*/  LDL.LU R5, [R1+0x6d4] ;  /* 0x0006d40001057983 */ /* 0x000ea80000300800 */
[----:B---3--:R-:W3:Y:S04]  /*22960*/  LDL.LU R6, [R1+0x6d8] ;  /* 0x0006d80001067983 */ /* 0x008ee80000300800 */
[----:B------:R-:W3:Y:S04]  /*22970*/  LDL.LU R7, [R1+0x6dc] ;  /* 0x0006dc0001077983 */ /* 0x000ee80000300800 */
[----:B---3--:R-:W-:Y:S04]  /*22980*/  STL.64 [R1+0x19a8], R6 ;  /* 0x0019a80601007387 */ /* 0x008fe80000100a00 */
[----:B--2---:R-:W-:Y:S04]  /*22990*/  STL.64 [R1+0x19a0], R4 ;  /* 0x0019a00401007387 */ /* 0x004fe80000100a00 */
[----:B------:R-:W2:Y:S04]  /*229a0*/  LDL.LU R56, [R1+0x6e0] ;  /* 0x0006e00001387983 */ /* 0x000ea80000300800 */
[----:B------:R-:W2:Y:S04]  /*229b0*/  LDL.LU R57, [R1+0x6e4] ;  /* 0x0006e40001397983 */ /* 0x000ea80000300800 */
[----:B------:R-:W3:Y:S04]  /*229c0*/  LDL.LU R58, [R1+0x6e8] ;  /* 0x0006e800013a7983 */ /* 0x000ee80000300800 */
[----:B------:R-:W3:Y:S04]  /*229d0*/  LDL.LU R59, [R1+0x6ec] ;  /* 0x0006ec00013b7983 */ /* 0x000ee80000300800 */
[----:B---3--:R-:W-:Y:S04]  /*229e0*/  STL.64 [R1+0x19b8], R58 ;  /* 0x0019b83a01007387 */ /* 0x008fe80000100a00 */
[----:B--2---:R0:W-:Y:S04]  /*229f0*/  STL.64 [R1+0x19b0], R56 ;  /* 0x0019b03801007387 */ /* 0x0041e80000100a00 */
[----:B------:R-:W2:Y:S04]  /*22a00*/  LDL.LU R36, [R1+0x6f0] ;  /* 0x0006f00001247983 */ /* 0x000ea80000300800 */
[----:B------:R-:W2:Y:S04]  /*22a10*/  LDL.LU R37, [R1+0x6f4] ;  /* 0x0006f40001257983 */ /* 0x000ea80000300800 */
[----:B------:R-:W2:Y:S04]  /*22a20*/  LDL.LU R38, [R1+0x6f8] ;  /* 0x0006f80001267983 */ /* 0x000ea80000300800 */
[----:B------:R-:W2:Y:S04]  /*22a30*/  LDL.LU R39, [R1+0x6fc] ;  /* 0x0006fc0001277983 */ /* 0x000ea80000300800 */
[----:B------:R-:W3:Y:S04]  /*22a40*/  LDL.LU R12, [R1+0x730] ;  /* 0x00073000010c7983 */ /* 0x000ee80000300800 */
[----:B------:R-:W3:Y:S04]  /*22a50*/  LDL.LU R13, [R1+0x734] ;  /* 0x00073400010d7983 */ /* 0x000ee80000300800 */
[----:B------:R-:W3:Y:S04]  /*22a60*/  LDL.LU R14, [R1+0x738] ;  /* 0x00073800010e7983 */ /* 0x000ee80000300800 */
[----:B------:R-:W3:Y:S04]  /*22a70*/  LDL.LU R15, [R1+0x73c] ;  /* 0x00073c00010f7983 */ /* 0x000ee80000300800 */
[----:B------:R-:W4:Y:S04]  /*22a80*/  LDL.LU R52, [R1+0x740] ;  /* 0x0007400001347983 */ /* 0x000f280000300800 */
[----:B------:R-:W4:Y:S04]  /*22a90*/  LDL.LU R53, [R1+0x744] ;  /* 0x0007440001357983 */ /* 0x000f280000300800 */
[----:B------:R-:W4:Y:S04]  /*22aa0*/  LDL.LU R54, [R1+0x748] ;  /* 0x0007480001367983 */ /* 0x000f280000300800 */
[----:B------:R-:W4:Y:S04]  /*22ab0*/  LDL.LU R55, [R1+0x74c] ;  /* 0x00074c0001377983 */ /* 0x000f280000300800 */
        /* <DEDUP_REMOVED lines=8> */
[----:B0-----:R-:W2:Y:S04]  /*22b40*/  LDL.LU R56, [R1+0x160] ;  /* 0x0001600001387983 */ /* 0x001ea80000300800 */
        /* <DEDUP_REMOVED lines=22> */
[----:B------:R-:W2:Y:S01]  /*22cb0*/  LDL.LU R51, [R1+0x15c] ;  /* 0x00015c0001337983 */ /* 0x000ea20000300800 */
[C---:B----4-:R-:W-:Y:S08]  /*22cc0*/  HMMA.16816.F32 R52, R20.reuse, R26, R52 ;  /* 0x0000001a1434723c */ /* 0x050ff00000001834 */
[----:B---3--:R-:W-:Y:S11]  /*22cd0*/  HMMA.16816.F32 R12, R20, R16, R12 ;  /* 0x00000010140c723c */ /* 0x008ff6000000180c */
[----:B------:R0:W-:Y:S04]  /*22ce0*/  STL.64 [R1+0x740], R52 ;  /* 0x0007403401007387 */ /* 0x0001e80000100a00 */
[----:B------:R1:W-:Y:S04]  /*22cf0*/  STL.64 [R1+0x748], R54 ;  /* 0x0007483601007387 */ /* 0x0003e80000100a00 */
[----:B0-----:R-:W3:Y:S04]  /*22d00*/  LDL.LU R52, [R1+0x6b0] ;  /* 0x0006b00001347983 */ /* 0x001ee80000300800 */
[----:B------:R-:W3:Y:S04]  /*22d10*/  LDL.LU R53, [R1+0x6b4] ;  /* 0x0006b40001357983 */ /* 0x000ee80000300800 */
[----:B-1----:R-:W3:Y:S04]  /*22d20*/  LDL.LU R54, [R1+0x6b8] ;  /* 0x0006b80001367983 */ /* 0x002ee80000300800 */
[----:B------:R-:W3:Y:S04]  /*22d30*/  LDL.LU R55, [R1+0x6bc] ;  /* 0x0006bc0001377983 */ /* 0x000ee80000300800 */
[----:B------:R-:W-:Y:S04]  /*22d40*/  STL.64 [R1+0x730], R12 ;  /* 0x0007300c01007387 */ /* 0x000fe80000100a00 */
[----:B------:R0:W-:Y:S04]  /*22d50*/  STL.64 [R1+0x738], R14 ;  /* 0x0007380e01007387 */ /* 0x0001e80000100a00 */
[----:B0-----:R-:W4:Y:S04]  /*22d60*/  LDL.LU.64 R14, [R1+0x19c8] ;  /* 0x0019c800010e7983 */ /* 0x001f280000300a00 */
[----:B------:R-:W3:Y:S01]  /*22d70*/  LDL.LU.64 R12, [R1+0x19c0] ;  /* 0x0019c000010c7983 */ /* 0x000ee20000300a00 */
[----:B--2---:R-:W-:-:S02]  /*22d80*/  IMAD R29, R33, 0x100, R34 ;  /* 0x00000100211d7824 */ /* 0x004fc400078e0222 */
[----:B------:R-:W-:Y:S02]  /*22d90*/  IMAD R28, R35, 0x100, R28 ;  /* 0x00000100231c7824 */ /* 0x000fe400078e021c */
[----:B------:R-:W-:Y:S02]  /*22da0*/  IMAD R32, R40, 0x100, R32 ;  /* 0x0000010028207824 */ /* 0x000fe400078e0220 */
[----:B------:R-:W-:Y:S01]  /*22db0*/  IMAD R33, R42, 0x100, R41 ;  /* 0x000001002a217824 */ /* 0x000fe200078e0229 */
[----:B---3--:R-:W-:Y:S01]  /*22dc0*/  HMMA.16816.F32 R20, R20, R12, R56 ;  /* 0x0000000c1414723c */ /* 0x008fe20000001838 */
[----:B------:R-:W2:Y:S04]  /*22dd0*/  LDL.LU.64 R58, [R1+0x19b8] ;  /* 0x0019b800013a7983 */ /* 0x000ea80000300a00 */
[----:B------:R-:W2:-:S14]  /*22de0*/  LDL.LU.64 R56, [R1+0x19b0] ;  /* 0x0019b00001387983 */ /* 0x000e9c0000300a00 */
[----:B------:R0:W-:Y:S04]  /*22df0*/  STL.64 [R1+0x160], R20 ;  /* 0x0001601401007387 */ /* 0x0001e80000100a00 */
[----:B------:R1:W-:Y:S01]  /*22e00*/  STL.64 [R1+0x168], R22 ;  /* 0x0001681601007387 */ /* 0x0003e20000100a00 */
[----:B0-----:R-:W-:Y:S02]  /*22e10*/  F2FP.F16.E5M2.UNPACK_B R20, R28 ;  /* 0x0000001cff14723e */ /* 0x001fe400020004ff */
[----:B------:R-:W-:Y:S02]  /*22e20*/  F2FP.F16.E5M2.UNPACK_B R21, R29 ;  /* 0x0000001dff15723e */ /* 0x000fe400020004ff */
[----:B-1----:R-:W-:Y:S02]  /*22e30*/  F2FP.F16.E5M2.UNPACK_B R22, R32 ;  /* 0x00000020ff16723e */ /* 0x002fe400020004ff */
[----:B------:R-:W-:Y:S01]  /*22e40*/  F2FP.F16.E5M2.UNPACK_B R23, R33 ;  /* 0x00000021ff17723e */ /* 0x000fe200020004ff */
[----:B------:R-:W3:Y:S04]  /*22e50*/  LDL.LU R32, [R1+0x700] ;  /* 0x0007000001207983 */ /* 0x000ee80000300800 */
[----:B------:R-:W3:Y:S04]  /*22e60*/  LDL.LU R33, [R1+0x704] ;  /* 0x0007040001217983 */ /* 0x000ee80000300800 */
[----:B------:R-:W3:Y:S04]  /*22e70*/  LDL.LU R34, [R1+0x708] ;  /* 0x0007080001227983 */ /* 0x000ee80000300800 */
[----:B------:R-:W3:Y:S01]  /*22e80*/  LDL.LU R35, [R1+0x70c] ;  /* 0x00070c0001237983 */ /* 0x000ee20000300800 */
[C---:B------:R-:W-:Y:S08]  /*22e90*/  HMMA.16816.F32 R4, R20.reuse, R2, R4 ;  /* 0x000000021404723c */ /* 0x040ff00000001804 */
[C---:B----4-:R-:W-:Y:S11]  /*22ea0*/  HMMA.16816.F32 R8, R20.reuse, R14, R8 ;  /* 0x0000000e1408723c */ /* 0x050ff60000001808 */
        /* <DEDUP_REMOVED lines=8> */
[----:B------:R-:W-:Y:S01]  /*22f30*/  HMMA.16816.F32 R36, R20, R30, R36 ;  /* 0x0000001e1424723c */ /* 0x000fe20000001824 */
[----:B------:R-:W-:-:S02]  /*22f40*/  IMAD R28, R44, 0x100, R43 ;  /* 0x000001002c1c7824 */ /* 0x000fc400078e022b */
[----:B------:R-:W-:-:S05]  /*22f50*/  IMAD R29, R46, 0x100, R45 ;  /* 0x000001002e1d7824 */ /* 0x000fca00078e022d */
[----:B---3--:R-:W-:-:S15]  /*22f60*/  HMMA.16816.F32 R32, R20, R18, R32 ;  /* 0x000000121420723c */ /* 0x008fde0000001820 */
[----:B------:R-:W-:-:S04]  /*22f70*/  NOP ;  /* 0x0000000000007918 */ /* 0x000fc80000000000 */
[----:B------:R-:W-:Y:S04]  /*22f80*/  STL.64 [R1+0x700], R32 ;  /* 0x0007002001007387 */ /* 0x000fe80000100a00 */
[----:B------:R2:W-:Y:S02]  /*22f90*/  STL.64 [R1+0x708], R34 ;  /* 0x0007082201007387 */ /* 0x0005e40000100a00 */
[C---:B--2---:R-:W-:Y:S08]  /*22fa0*/  HMMA.16816.F32 R32, R20.reuse, R24, R56 ;  /* 0x000000181420723c */ /* 0x044ff00000001838 */
[C---:B----4-:R-:W-:Y:S01]  /*22fb0*/  HMMA.16816.F32 R4, R20.reuse, R26, R4 ;  /* 0x0000001a1404723c */ /* 0x050fe20000001804 */
[----:B------:R-:W-:Y:S04]  /*22fc0*/  STL.64 [R1+0x6f0], R36 ;  /* 0x0006f02401007387 */ /* 0x000fe80000100a00 */
[----:B------:R-:W-:Y:S04]  /*22fd0*/  STL.64 [R1+0x6f8], R38 ;  /* 0x0006f82601007387 */ /* 0x000fe80000100a00 */
[----:B------:R-:W-:Y:S04]  /*22fe0*/  STL.64 [R1+0x1968], R26 ;  /* 0x0019681a01007387 */ /* 0x000fe80000100a00 */
[----:B------:R-:W-:Y:S04]  /*22ff0*/  STL.64 [R1+0x6e0], R32 ;  /* 0x0006e02001007387 */ /* 0x000fe80000100a00 */
[----:B------:R-:W-:Y:S04]  /*23000*/  STL.64 [R1+0x6e8], R34 ;  /* 0x0006e82201007387 */ /* 0x000fe80000100a00 */
[----:B------:R-:W-:Y:S04]  /*23010*/  STL.64 [R1+0x1960], R24 ;  /* 0x0019601801007387 */ /* 0x000fe80000100a00 */
[----:B------:R-:W-:Y:S04]  /*23020*/  STL.64 [R1+0x6d0], R4 ;  /* 0x0006d00401007387 */ /* 0x000fe80000100a00 */
[----:B------:R0:W-:Y:S02]  /*23030*/  STL.64 [R1+0x6d8], R6 ;  /* 0x0006d80601007387 */ /* 0x0001e40000100a00 */
[----:B0-----:R-:W-:Y:S02]  /*23040*/  HMMA.16816.F32 R4, R20, R16, R8 ;  /* 0x000000101404723c */ /* 0x001fe40000001808 */
[----:B------:R-:W-:Y:S04]  /*23050*/  STL.64 [R1+0x1988], R18 ;  /* 0x0019881201007387 */ /* 0x000fe80000100a00 */
[----:B------:R-:W-:Y:S01]  /*23060*/  STL.64 [R1+0x1980], R16 ;  /* 0x0019801001007387 */ /* 0x000fe20000100a00 */
[----:B------:R-:W-:-:S02]  /*23070*/  IMAD R32, R0, 0x100, R47 ;  /* 0x0000010000207824 */ /* 0x000fc400078e022f */
[----:B------:R-:W-:-:S10]  /*23080*/  IMAD R33, R61, 0x100, R60 ;  /* 0x000001003d217824 */ /* 0x000fd400078e023c */
[----:B------:R-:W-:Y:S04]  /*23090*/  STL.64 [R1+0x6c0], R4 ;  /* 0x0006c00401007387 */ /* 0x000fe80000100a00 */
[----:B------:R0:W-:Y:S02]  /*230a0*/  STL.64 [R1+0x6c8], R6 ;  /* 0x0006c80601007387 */ /* 0x0001e40000100a00 */
[----:B0-----:R-:W-:Y:S01]  /*230b0*/  HMMA.16816.F32 R4, R20, R12, R48 ;  /* 0x0000000c1404723c */ /* 0x001fe20000001830 */
[----:B------:R-:W-:Y:S02]  /*230c0*/  F2FP.F16.E5M2.UNPACK_B R20, R28 ;  /* 0x0000001cff14723e */ /* 0x000fe400020004ff */
[----:B------:R-:W-:Y:S02]  /*230d0*/  F2FP.F16.E5M2.UNPACK_B R21, R29 ;  /* 0x0000001dff15723e */ /* 0x000fe400020004ff */
[----:B------:R-:W-:-:S02]  /*230e0*/  F2FP.F16.E5M2.UNPACK_B R22, R32 ;  /* 0x00000020ff16723e */ /* 0x000fc400020004ff */
[----:B------:R-:W-:-:S12]  /*230f0*/  F2FP.F16.E5M2.UNPACK_B R23, R33 ;  /* 0x00000021ff17723e */ /* 0x000fd800020004ff */
[----:B------:R-:W-:Y:S04]  /*23100*/  STL.64 [R1+0x150], R4 ;  /* 0x0001500401007387 */ /* 0x000fe80000100a00 */
[----:B------:R0:W-:Y:S04]  /*23110*/  STL.64 [R1+0x158], R6 ;  /* 0x0001580601007387 */ /* 0x0001e80000100a00 */
[----:B------:R-:W2:Y:S01]  /*23120*/  LDL.LU R40, [R1+0x5e0] ;  /* 0x0005e00001287983 */ /* 0x000ea20000300800 */
[----:B0-----:R-:W-:-:S15]  /*23130*/  HMMA.16816.F32 R4, R20, R2, R52 ;  /* 0x000000021404723c */ /* 0x001fde0000001834 */
[----:B------:R-:W-:-:S04]  /*23140*/  NOP ;  /* 0x0000000000007918 */ /* 0x000fc80000000000 */
[----:B------:R0:W-:Y:S04]  /*23150*/  STL.64 [R1+0x6b0], R4 ;  /* 0x0006b00401007387 */ /* 0x0001e80000100a00 */
[----:B------:R1:W-:Y:S04]  /*23160*/  STL.64 [R1+0x6b8], R6 ;  /* 0x0006b80601007387 */ /* 0x0003e80000100a00 */
[----:B------:R-:W2:Y:S04]  /*23170*/  LDL.LU R41, [R1+0x5e4] ;  /* 0x0005e40001297983 */ /* 0x000ea80000300800 */
[----:B------:R-:W3:Y:S04]  /*23180*/  LDL.LU R42, [R1+0x5e8] ;  /* 0x0005e800012a7983 */ /* 0x000ee80000300800 */
        /* <DEDUP_REMOVED lines=8> */
[----:B--2---:R-:W-:Y:S04]  /*23210*/  STL.64 [R1+0x1920], R8 ;  /* 0x0019200801007387 */ /* 0x004fe80000100a00 */
[----:B0-----:R-:W2:Y:S04]  /*23220*/  LDL.LU R4, [R1+0x600] ;  /* 0x0006000001047983 */ /* 0x001ea80000300800 */
[----:B------:R-:W2:Y:S04]  /*23230*/  LDL.LU R5, [R1+0x604] ;  /* 0x0006040001057983 */ /* 0x000ea80000300800 */
[----:B-1----:R-:W3:Y:S04]  /*23240*/  LDL.LU R6, [R1+0x608] ;  /* 0x0006080001067983 */ /* 0x002ee80000300800 */
[----:B------:R-:W3:Y:S04]  /*23250*/  LDL.LU R7, [R1+0x60c] ;  /* 0x00060c0001077983 */ /* 0x000ee80000300800 */
[----:B---3--:R-:W-:Y:S04]  /*23260*/  STL.64 [R1+0x1938], R6 ;  /* 0x0019380601007387 */ /* 0x008fe80000100a00 */
[----:B--2---:R0:W-:Y:S04]  /*23270*/  STL.64 [R1+0x1930], R4 ;  /* 0x0019300401007387 */ /* 0x0041e80000100a00 */
[----:B------:R-:W2:Y:S04]  /*23280*/  LDL.LU R36, [R1+0x620] ;  /* 0x0006200001247983 */ /* 0x000ea80000300800 */
[----:B------:R-:W2:Y:S04]  /*23290*/  LDL.LU R37, [R1+0x624] ;  /* 0x0006240001257983 */ /* 0x000ea80000300800 */
[----:B------:R-:W3:Y:S04]  /*232a0*/  LDL.LU R38, [R1+0x628] ;  /* 0x0006280001267983 */ /* 0x000ee80000300800 */
[----:B------:R-:W3:Y:S04]  /*232b0*/  LDL.LU R39, [R1+0x62c] ;  /* 0x00062c0001277983 */ /* 0x000ee80000300800 */
[----:B---3--:R-:W-:Y:S04]  /*232c0*/  STL.64 [R1+0x1948], R38 ;  /* 0x0019482601007387 */ /* 0x008fe80000100a00 */
[----:B--2---:R1:W-:Y:S04]  /*232d0*/  STL.64 [R1+0x1940], R36 ;  /* 0x0019402401007387 */ /* 0x0043e80000100a00 */
[----:B0-----:R-:W2:Y:S04]  /*232e0*/  LDL.LU R4, [R1+0x650] ;  /* 0x0006500001047983 */ /* 0x001ea80000300800 */
[----:B------:R-:W2:Y:S04]  /*232f0*/  LDL.LU R5, [R1+0x654] ;  /* 0x0006540001057983 */ /* 0x000ea80000300800 */
[----:B------:R-:W3:Y:S04]  /*23300*/  LDL.LU R6, [R1+0x658] ;  /* 0x0006580001067983 */ /* 0x000ee80000300800 */
[----:B------:R-:W3:Y:S04]  /*23310*/  LDL.LU R7, [R1+0x65c] ;  /* 0x00065c0001077983 */ /* 0x000ee80000300800 */
[----:B---3--:R-:W-:Y:S04]  /*23320*/  STL.64 [R1+0x1958], R6 ;  /* 0x0019580601007387 */ /* 0x008fe80000100a00 */
[----:B--2---:R0:W-:Y:S04]  /*23330*/  STL.64 [R1+0x1950], R4 ;  /* 0x0019500401007387 */ /* 0x0041e80000100a00 */
[----:B-1----:R-:W2:Y:S04]  /*23340*/  LDL.LU R36, [R1+0x660] ;  /* 0x0006600001247983 */ /* 0x002ea80000300800 */
[----:B------:R-:W2:Y:S04]  /*23350*/  LDL.LU R37, [R1+0x664] ;  /* 0x0006640001257983 */ /* 0x000ea80000300800 */
[----:B------:R-:W3:Y:S04]  /*23360*/  LDL.LU R38, [R1+0x668] ;  /* 0x0006680001267983 */ /* 0x000ee80000300800 */
[----:B------:R-:W3:Y:S04]  /*23370*/  LDL.LU R39, [R1+0x66c] ;  /* 0x00066c0001277983 */ /* 0x000ee80000300800 */
[----:B---3--:R-:W-:Y:S04]  /*23380*/  STL.64 [R1+0x1978], R38 ;  /* 0x0019782601007387 */ /* 0x008fe80000100a00 */
[----:B--2---:R1:W-:Y:S04]  /*23390*/  STL.64 [R1+0x1970], R36 ;  /* 0x0019702401007387 */ /* 0x0043e80000100a00 */
[----:B0-----:R-:W2:Y:S04]  /*233a0*/  LDL.LU R4, [R1+0x670] ;  /* 0x0006700001047983 */ /* 0x001ea80000300800 */
[----:B------:R-:W2:Y:S04]  /*233b0*/  LDL.LU R5, [R1+0x674] ;  /* 0x0006740001057983 */ /* 0x000ea80000300800 */
[----:B------:R-:W2:Y:S04]  /*233c0*/  LDL.LU R6, [R1+0x678] ;  /* 0x0006780001067983 */ /* 0x000ea80000300800 */
[----:B------:R-:W2:Y:S04]  /*233d0*/  LDL.LU R7, [R1+0x67c] ;  /* 0x00067c0001077983 */ /* 0x000ea80000300800 */
[----:B------:R-:W3:Y:S04]  /*233e0*/  LDL.LU R24, [R1+0x680] ;  /* 0x0006800001187983 */ /* 0x000ee80000300800 */
[----:B------:R-:W3:Y:S04]  /*233f0*/  LDL.LU R25, [R1+0x684] ;  /* 0x0006840001197983 */ /* 0x000ee80000300800 */
[----:B------:R-:W3:Y:S04]  /*23400*/  LDL.LU R26, [R1+0x688] ;  /* 0x00068800011a7983 */ /* 0x000ee80000300800 */
[----:B------:R-:W3:Y:S04]  /*23410*/  LDL.LU R27, [R1+0x68c] ;  /* 0x00068c00011b7983 */ /* 0x000ee80000300800 */
[----:B-1----:R-:W4:Y:S04]  /*23420*/  LDL.LU R36, [R1+0x690] ;  /* 0x0006900001247983 */ /* 0x002f280000300800 */
[----:B------:R-:W4:Y:S04]  /*23430*/  LDL.LU R37, [R1+0x694] ;  /* 0x0006940001257983 */ /* 0x000f280000300800 */
[----:B------:R-:W4:Y:S04]  /*23440*/  LDL.LU R38, [R1+0x698] ;  /* 0x0006980001267983 */ /* 0x000f280000300800 */
[----:B------:R-:W4:Y:S04]  /*23450*/  LDL.LU R39, [R1+0x69c] ;  /* 0x00069c0001277983 */ /* 0x000f280000300800 */
        /* <DEDUP_REMOVED lines=36> */
[----:B--2---:R-:W-:-:S15]  /*236a0*/  HMMA.16816.F32 R16, R20, R14, R16 ;  /* 0x0000000e1410723c */ /* 0x004fde0000001810 */
[----:B------:R-:W-:-:S04]  /*236b0*/  NOP ;  /* 0x0000000000007918 */ /* 0x000fc80000000000 */
[----:B------:R-:W-:Y:S04]  /*236c0*/  STL.64 [R1+0x6a0], R16 ;  /* 0x0006a01001007387 */ /* 0x000fe80000100a00 */
[----:B------:R0:W-:Y:S04]  /*236d0*/  STL.64 [R1+0x6a8], R18 ;  /* 0x0006a81201007387 */ /* 0x0001e80000100a00 */
[----:B0-----:R-:W4:Y:S01]  /*236e0*/  LDL.LU.64 R18, [R1+0x1988] ;  /* 0x0019880001127983 */ /* 0x001f220000300a00 */
[C---:B---3--:R-:W-:Y:S03]  /*236f0*/  HMMA.16816.F32 R24, R20.reuse, R30, R24 ;  /* 0x0000001e1418723c */ /* 0x048fe60000001818 */
[----:B------:R-:W2:Y:S05]  /*23700*/  LDL.LU.64 R16, [R1+0x1980] ;  /* 0x0019800001107983 */ /* 0x000eaa0000300a00 */
[----:B----4-:R-:W-:-:S15]  /*23710*/  HMMA.16816.F32 R36, R20, R18, R36 ;  /* 0x000000121424723c */ /* 0x010fde0000001824 */
[----:B------:R-:W-:-:S04]  /*23720*/  NOP ;  /* 0x0000000000007918 */ /* 0x000fc80000000000 */
[----:B------:R-:W-:Y:S04]  /*23730*/  STL.64 [R1+0x690], R36 ;  /* 0x0006902401007387 */ /* 0x000fe80000100a00 */
[----:B------:R0:W-:Y:S04]  /*23740*/  STL.64 [R1+0x698], R38 ;  /* 0x0006982601007387 */ /* 0x0001e80000100a00 */
[----:B0-----:R-:W3:Y:S04]  /*23750*/  LDL.LU.64 R38, [R1+0x1978] ;  /* 0x0019780001267983 */ /* 0x001ee80000300a00 */
[----:B------:R-:W3:Y:S04]  /*23760*/  LDL.LU.64 R36, [R1+0x1970] ;  /* 0x0019700001247983 */ /* 0x000ee80000300a00 */
[----:B------:R-:W-:Y:S04]  /*23770*/  STL.64 [R1+0x680], R24 ;  /* 0x0006801801007387 */ /* 0x000fe80000100a00 */
[----:B------:R0:W-:Y:S04]  /*23780*/  STL.64 [R1+0x688], R26 ;  /* 0x0006881a01007387 */ /* 0x0001e80000100a00 */
[----:B0-----:R-:W3:Y:S04]  /*23790*/  LDL.LU.64 R26, [R1+0x1968] ;  /* 0x00196800011a7983 */ /* 0x001ee80000300a00 */
[----:B------:R-:W4:Y:S02]  /*237a0*/  LDL.LU.64 R24, [R1+0x1960] ;  /* 0x0019600001187983 */ /* 0x000f240000300a00 */
[----:B----4-:R-:W-:-:S15]  /*237b0*/  HMMA.16816.F32 R4, R20, R24, R4 ;  /* 0x000000181404723c */ /* 0x010fde0000001804 */
[----:B------:R-:W-:-:S04]  /*237c0*/  NOP ;  /* 0x0000000000007918 */ /* 0x000fc80000000000 */
[----:B------:R-:W-:Y:S04]  /*237d0*/  STL.64 [R1+0x670], R4 ;  /* 0x0006700401007387 */ /* 0x000fe80000100a00 */
[----:B------:R0:W-:Y:S04]  /*237e0*/  STL.64 [R1+0x678], R6 ;  /* 0x0006780601007387 */ /* 0x0001e80000100a00 */
[----:B0-----:R-:W2:Y:S04]  /*237f0*/  LDL.LU.64 R6, [R1+0x1958] ;  /* 0x0019580001067983 */ /* 0x001ea80000300a00 */
[----:B------:R-:W2:Y:S01]  /*23800*/  LDL.LU.64 R4, [R1+0x1950] ;  /* 0x0019500001047983 */ /* 0x000ea20000300a00 */
[----:B---3--:R-:W-:Y:S01]  /*23810*/  HMMA.16816.F32 R36, R20, R26, R36 ;  /* 0x0000001a1424723c */ /* 0x008fe20000001824 */
[----:B------:R-:W-:-:S02]  /*23820*/  IMAD R28, R28, 0x100, R32 ;  /* 0x000001001c1c7824 */ /* 0x000fc400078e0220 */
[----:B------:R-:W-:Y:S02]  /*23830*/  IMAD R32, R44, 0x100, R34 ;  /* 0x000001002c207824 */ /* 0x000fe400078e0222 */
[----:B------:R-:W-:Y:S02]  /*23840*/  IMAD R33, R46, 0x100, R45 ;  /* 0x000001002e217824 */ /* 0x000fe400078e022d */
[----:B------:R-:W-:-:S12]  /*23850*/  IMAD R29, R35, 0x100, R29 ;  /* 0x00000100231d7824 */ /* 0x000fd800078e021d */
[----:B------:R-:W-:Y:S04]  /*23860*/  STL.64 [R1+0x660], R36 ;  /* 0x0006602401007387 */ /* 0x000fe80000100a00 */
[----:B------:R0:W-:Y:S04]  /*23870*/  STL.64 [R1+0x668], R38 ;  /* 0x0006682601007387 */ /* 0x0001e80000100a00 */
[----:B0-----:R-:W3:Y:S04]  /*23880*/  LDL.LU.64 R38, [R1+0x1948] ;  /* 0x0019480001267983 */ /* 0x001ee80000300a00 */
[----:B------:R-:W3:Y:S01]  /*23890*/  LDL.LU.64 R36, [R1+0x1940] ;  /* 0x0019400001247983 */ /* 0x000ee20000300a00 */
[C---:B--2---:R-:W-:Y:S08]  /*238a0*/  HMMA.16816.F32 R4, R20.reuse, R16, R4 ;  /* 0x000000101404723c */ /* 0x044ff00000001804 */
[----:B------:R-:W-:Y:S11]  /*238b0*/  HMMA.16816.F32 R20, R20, R12, R8 ;  /* 0x0000000c1414723c */ /* 0x000ff60000001808 */
[----:B------:R-:W-:Y:S04]  /*238c0*/  STL.64 [R1+0x650], R4 ;  /* 0x0006500401007387 */ /* 0x000fe80000100a00 */
[----:B------:R0:W-:Y:S04]  /*238d0*/  STL.64 [R1+0x658], R6 ;  /* 0x0006580601007387 */ /* 0x0001e80000100a00 */
[----:B0-----:R-:W2:Y:S04]  /*238e0*/  LDL.LU.64 R6, [R1+0x1938] ;  /* 0x0019380001067983 */ /* 0x001ea80000300a00 */
[----:B------:R-:W2:Y:S04]  /*238f0*/  LDL.LU.64 R4, [R1+0x1930] ;  /* 0x0019300001047983 */ /* 0x000ea80000300a00 */
[----:B------:R-:W4:Y:S04]  /*23900*/  LDL.LU.64 R10, [R1+0x1928] ;  /* 0x00192800010a7983 */ /* 0x000f280000300a00 */
[----:B------:R-:W4:Y:S04]  /*23910*/  LDL.LU.64 R8, [R1+0x1920] ;  /* 0x0019200001087983 */ /* 0x000f280000300a00 */
[----:B------:R-:W-:Y:S04]  /*23920*/  STL.64 [R1+0x140], R20 ;  /* 0x0001401401007387 */ /* 0x000fe80000100a00 */
[----:B------:R0:W-:Y:S02]  /*23930*/  STL.64 [R1+0x148], R22 ;  /* 0x0001481601007387 */ /* 0x0001e40000100a00 */
[----:B0-----:R-:W-:-:S02]  /*23940*/  F2FP.F16.E5M2.UNPACK_B R22, R32 ;  /* 0x00000020ff16723e */ /* 0x001fc400020004ff */
[----:B------:R-:W-:Y:S01]  /*23950*/  F2FP.F16.E5M2.UNPACK_B R23, R33 ;  /* 0x00000021ff17723e */ /* 0x000fe200020004ff */
[----:B------:R-:W2:Y:S04]  /*23960*/  LDL.LU R32, [R1+0x630] ;  /* 0x0006300001207983 */ /* 0x000ea80000300800 */
[----:B------:R-:W2:Y:S04]  /*23970*/  LDL.LU R33, [R1+0x634] ;  /* 0x0006340001217983 */ /* 0x000ea80000300800 */
[----:B------:R-:W2:Y:S04]  /*23980*/  LDL.LU R34, [R1+0x638] ;  /* 0x0006380001227983 */ /* 0x000ea80000300800 */
[----:B------:R-:W2:Y:S01]  /*23990*/  LDL.LU R35, [R1+0x63c] ;  /* 0x00063c0001237983 */ /* 0x000ea20000300800 */
[----:B------:R-:W-:-:S02]  /*239a0*/  F2FP.F16.E5M2.UNPACK_B R20, R28 ;  /* 0x0000001cff14723e */ /* 0x000fc400020004ff */
[----:B------:R-:W-:-:S07]  /*239b0*/  F2FP.F16.E5M2.UNPACK_B R21, R29 ;  /* 0x0000001dff15723e */ /* 0x000fce00020004ff */
[----:B------:R-:W-:-:S15]  /*239c0*/  HMMA.16816.F32 R40, R20, R2, R40 ;  /* 0x000000021428723c */ /* 0x000fde0000001828 */
[----:B------:R-:W-:-:S04]  /*239d0*/  NOP ;  /* 0x0000000000007918 */ /* 0x000fc80000000000 */
[----:B------:R-:W-:Y:S04]  /*239e0*/  STL.64 [R1+0x640], R40 ;  /* 0x0006402801007387 */ /* 0x000fe80000100a00 */
[----:B------:R0:W-:Y:S04]  /*239f0*/  STL.64 [R1+0x648], R42 ;  /* 0x0006482a01007387 */ /* 0x0001e80000100a00 */
[----:B0-----:R-:W4:Y:S04]  /*23a00*/  LDL.LU.64 R42, [R1+0x1918] ;  /* 0x00191800012a7983 */ /* 0x001f280000300a00 */
[----:B------:R-:W4:Y:S01]  /*23a10*/  LDL.LU.64 R40, [R1+0x1910] ;  /* 0x0019100001287983 */ /* 0x000f220000300a00 */
[----:B------:R-:W-:-:S02]  /*23a20*/  IMAD R28, R48, 0x100, R47 ;  /* 0x00000100301c7824 */ /* 0x000fc400078e022f */
[----:B------:R-:W-:Y:S01]  /*23a30*/  IMAD R29, R50, 0x100, R49 ;  /* 0x00000100321d7824 */ /* 0x000fe200078e0231 */
[----:B--2---:R-:W-:-:S15]  /*23a40*/  HMMA.16816.F32 R32, R20, R14, R32 ;  /* 0x0000000e1420723c */ /* 0x004fde0000001820 */
[----:B------:R-:W-:-:S04]  /*23a50*/  NOP ;  /* 0x0000000000007918 */ /* 0x000fc80000000000 */
[----:B------:R-:W-:Y:S04]  /*23a60*/  STL.64 [R1+0x630], R32 ;  /* 0x0006302001007387 */ /* 0x000fe80000100a00 */
[----:B------:R3:W-:Y:S02]  /*23a70*/  STL.64 [R1+0x638], R34 ;  /* 0x0006382201007387 */ /* 0x0007e40000100a00 */
[C---:B---3--:R-:W-:Y:S08]  /*23a80*/  HMMA.16816.F32 R32, R20.reuse, R18, R36 ;  /* 0x000000121420723c */ /* 0x048ff00000001824 */
[C---:B------:R-:W-:Y:S11]  /*23a90*/  HMMA.16816.F32 R36, R20.reuse, R30, R56 ;  /* 0x0000001e1424723c */ /* 0x040ff60000001838 */
[----:B------:R-:W-:Y:S04]  /*23aa0*/  STL.64 [R1+0x620], R32 ;  /* 0x0006202001007387 */ /* 0x000fe80000100a00 */
[----:B------:R0:W-:Y:S02]  /*23ab0*/  STL.64 [R1+0x628], R34 ;  /* 0x0006282201007387 */ /* 0x0001e40000100a00 */
[C---:B0-----:R-:W-:Y:S08]  /*23ac0*/  HMMA.16816.F32 R32, R20.reuse, R24, R4 ;  /* 0x000000181420723c */ /* 0x041ff00000001804 */
        /* <DEDUP_REMOVED lines=11> */
[----:B------:R-:W-:-:S13]  /*23b80*/  STL.64 [R1+0x18f0], R16 ;  /* 0x0018f01001007387 */ /* 0x000fda0000100a00 */
[----:B------:R-:W-:Y:S04]  /*23b90*/  STL.64 [R1+0x5e0], R4 ;  /* 0x0005e00401007387 */ /* 0x000fe80000100a00 */
[----:B------:R0:W-:Y:S02]  /*23ba0*/  STL.64 [R1+0x5e8], R6 ;  /* 0x0005e80601007387 */ /* 0x0001e40000100a00 */
[----:B0-----:R-:W-:Y:S02]  /*23bb0*/  HMMA.16816.F32 R4, R20, R12, R52 ;  /* 0x0000000c1404723c */ /* 0x001fe40000001834 */
[----:B------:R-:W-:Y:S04]  /*23bc0*/  STL [R1+0x189c], R13 ;  /* 0x00189c0d01007387 */ /* 0x000fe80000100800 */
[----:B------:R-:W2:Y:S01]  /*23bd0*/  LDL.LU R48, [R1+0x510] ;  /* 0x0005100001307983 */ /* 0x000ea20000300800 */
[----:B------:R-:W-:-:S12]  /*23be0*/  IMAD R32, R0, 0x100, R51 ;  /* 0x0000010000207824 */ /* 0x000fd800078e0233 */
[----:B------:R-:W-:Y:S04]  /*23bf0*/  STL.64 [R1+0x130], R4 ;  /* 0x0001300401007387 */ /* 0x000fe80000100a00 */
[----:B------:R-:W-:Y:S04]  /*23c00*/  STL.64 [R1+0x138], R6 ;  /* 0x0001380601007387 */ /* 0x000fe80000100a00 */
[----:B------:R-:W2:Y:S04]  /*23c10*/  LDL.LU R49, [R1+0x514] ;  /* 0x0005140001317983 */ /* 0x000ea80000300800 */
[----:B------:R-:W3:Y:S04]  /*23c20*/  LDL.LU R50, [R1+0x518] ;  /* 0x0005180001327983 */ /* 0x000ee80000300800 */
        /* <DEDUP_REMOVED lines=15> */
[----:B------:R-:W3:Y:S04]  /*23d20*/  LDL.LU R36, [R1+0x120] ;  /* 0x0001200001247983 */ /* 0x000ee80000300800 */
[----:B------:R-:W3:Y:S04]  /*23d30*/  LDL.LU R37, [R1+0x124] ;  /* 0x0001240001257983 */ /* 0x000ee80000300800 */
[----:B------:R-:W4:Y:S04]  /*23d40*/  LDL.LU R38, [R1+0x128] ;  /* 0x0001280001267983 */ /* 0x000f280000300800 */
[----:B------:R-:W4:Y:S04]  /*23d50*/  LDL.LU R39, [R1+0x12c] ;  /* 0x00012c0001277983 */ /* 0x000f280000300800 */
[----:B----4-:R-:W-:Y:S04]  /*23d60*/  STL.64 [R1+0x18e8], R38 ;  /* 0x0018e82601007387 */ /* 0x010fe80000100a00 */
[----:B---3--:R3:W-:Y:S04]  /*23d70*/  STL.64 [R1+0x18e0], R36 ;  /* 0x0018e02401007387 */ /* 0x0087e80000100a00 */
[----:B0-----:R-:W4:Y:S04]  /*23d80*/  LDL.LU R48, [R1+0x570] ;  /* 0x0005700001307983 */ /* 0x001f280000300800 */
[----:B------:R-:W4:Y:S04]  /*23d90*/  LDL.LU R49, [R1+0x574] ;  /* 0x0005740001317983 */ /* 0x000f280000300800 */
[----:B------:R-:W2:Y:S04]  /*23da0*/  LDL.LU R50, [R1+0x578] ;  /* 0x0005780001327983 */ /* 0x000ea80000300800 */
[----:B------:R-:W2:Y:S04]  /*23db0*/  LDL.LU R51, [R1+0x57c] ;  /* 0x00057c0001337983 */ /* 0x000ea80000300800 */
[----:B--2---:R-:W-:Y:S04]  /*23dc0*/  STL.64 [R1+0x1908], R50 ;  /* 0x0019083201007387 */ /* 0x004fe80000100a00 */
[----:B----4-:R0:W-:Y:S04]  /*23dd0*/  STL.64 [R1+0x1900], R48 ;  /* 0x0019003001007387 */ /* 0x0101e80000100a00 */
[----:B-1----:R-:W2:Y:S04]  /*23de0*/  LDL.LU R44, [R1+0x580] ;  /* 0x00058000012c7983 */ /* 0x002ea80000300800 */
[----:B------:R-:W2:Y:S04]  /*23df0*/  LDL.LU R45, [R1+0x584] ;  /* 0x00058400012d7983 */ /* 0x000ea80000300800 */
[----:B------:R-:W2:Y:S04]  /*23e00*/  LDL.LU R46, [R1+0x588] ;  /* 0x00058800012e7983 */ /* 0x000ea80000300800 */
[----:B------:R-:W2:Y:S04]  /*23e10*/  LDL.LU R47, [R1+0x58c] ;  /* 0x00058c00012f7983 */ /* 0x000ea80000300800 */
        /* <DEDUP_REMOVED lines=8> */
[----:B---3--:R-:W3:Y:S04]  /*23ea0*/  LDL.LU R36, [R1+0x5b0] ;  /* 0x0005b00001247983 */ /* 0x008ee80000300800 */
[----:B------:R-:W3:Y:S04]  /*23eb0*/  LDL.LU R37, [R1+0x5b4] ;  /* 0x0005b40001257983 */ /* 0x000ee80000300800 */
[----:B------:R-:W3:Y:S04]  /*23ec0*/  LDL.LU R38, [R1+0x5b8] ;  /* 0x0005b80001267983 */ /* 0x000ee80000300800 */
[----:B------:R-:W3:Y:S04]  /*23ed0*/  LDL.LU R39, [R1+0x5bc] ;  /* 0x0005bc0001277983 */ /* 0x000ee80000300800 */
[----:B------:R-:W2:Y:S04]  /*23ee0*/  LDL.LU R16, [R1+0x5c0] ;  /* 0x0005c00001107983 */ /* 0x000ea80000300800 */
[----:B------:R-:W2:Y:S04]  /*23ef0*/  LDL.LU R17, [R1+0x5c4] ;  /* 0x0005c40001117983 */ /* 0x000ea80000300800 */
[----:B------:R-:W2:Y:S04]  /*23f00*/  LDL.LU R18, [R1+0x5c8] ;  /* 0x0005c80001127983 */ /* 0x000ea80000300800 */
[----:B------:R-:W2:Y:S04]  /*23f10*/  LDL.LU R19, [R1+0x5cc] ;  /* 0x0005cc0001137983 */ /* 0x000ea80000300800 */
[----:B0-----:R-:W3:Y:S04]  /*23f20*/  LDL.LU R48, [R1+0x5d0] ;  /* 0x0005d00001307983 */ /* 0x001ee80000300800 */
[----:B------:R-:W3:Y:S04]  /*23f30*/  LDL.LU R49, [R1+0x5d4] ;  /* 0x0005d40001317983 */ /* 0x000ee80000300800 */
[----:B------:R-:W3:Y:S04]  /*23f40*/  LDL.LU R50, [R1+0x5d8] ;  /* 0x0005d80001327983 */ /* 0x000ee80000300800 */
[----:B------:R-:W3:Y:S01]  /*23f50*/  LDL.LU R51, [R1+0x5dc] ;  /* 0x0005dc0001337983 */ /* 0x000ee20000300800 */
[----:B------:R-:W-:-:S03]  /*23f60*/  IMAD R33, R61, 0x100, R60 ;  /* 0x000001003d217824 */ /* 0x000fc600078e023c */
[----:B------:R-:W4:Y:S01]  /*23f70*/  LDL.LU R13, [R1+0xae8] ;  /* 0x000ae800010d7983 */ /* 0x000f220000300800 */
[----:B------:R-:W-:Y:S02]  /*23f80*/  F2FP.F16.E5M2.UNPACK_B R20, R28 ;  /* 0x0000001cff14723e */ /* 0x000fe400020004ff */
[----:B------:R-:W-:Y:S02]  /*23f90*/  F2FP.F16.E5M2.UNPACK_B R21, R29 ;  /* 0x0000001dff15723e */ /* 0x000fe400020004ff */
[----:B------:R-:W-:Y:S02]  /*23fa0*/  F2FP.F16.E5M2.UNPACK_B R22, R32 ;  /* 0x00000020ff16723e */ /* 0x000fe400020004ff */
[----:B------:R-:W-:Y:S01]  /*23fb0*/  F2FP.F16.E5M2.UNPACK_B R23, R33 ;  /* 0x00000021ff17723e */ /* 0x000fe200020004ff */
        /* <DEDUP_REMOVED lines=25> */
[C---:B--2---:R-:W-:Y:S08]  /*24150*/  HMMA.16816.F32 R16, R20.reuse, R14, R16 ;  /* 0x0000000e1410723c */ /* 0x044ff00000001810 */
[----:B---3--:R-:W-:-:S15]  /*24160*/  HMMA.16816.F32 R48, R20, R2, R48 ;  /* 0x000000021430723c */ /* 0x008fde0000001830 */
[----:B------:R-:W-:-:S04]  /*24170*/  NOP ;  /* 0x0000000000007918 */ /* 0x000fc80000000000 */
[----:B------:R-:W-:Y:S04]  /*24180*/  STL.64 [R1+0x5d0], R48 ;  /* 0x0005d03001007387 */ /* 0x000fe80000100a00 */
[----:B------:R0:W-:Y:S04]  /*24190*/  STL.64 [R1+0x5d8], R50 ;  /* 0x0005d83201007387 */ /* 0x0001e80000100a00 */
[----:B0-----:R-:W2:Y:S04]  /*241a0*/  LDL.LU.64 R50, [R1+0x1908] ;  /* 0x0019080001327983 */ /* 0x001ea80000300a00 */
[----:B------:R-:W2:Y:S04]  /*241b0*/  LDL.LU.64 R48, [R1+0x1900] ;  /* 0x0019000001307983 */ /* 0x000ea80000300a00 */
[----:B------:R-:W-:Y:S04]  /*241c0*/  STL.64 [R1+0x5c0], R16 ;  /* 0x0005c01001007387 */ /* 0x000fe80000100a00 */
[----:B------:R0:W-:Y:S04]  /*241d0*/  STL.64 [R1+0x5c8], R18 ;  /* 0x0005c81201007387 */ /* 0x0001e80000100a00 */
[----:B0-----:R-:W3:Y:S01]  /*241e0*/  LDL.LU.64 R18, [R1+0x18f8] ;  /* 0x0018f80001127983 */ /* 0x001ee20000300a00 */
[C---:B------:R-:W-:Y:S03]  /*241f0*/  HMMA.16816.F32 R24, R20.reuse, R30, R24 ;  /* 0x0000001e1418723c */ /* 0x040fe60000001818 */
[----:B------:R-:W2:Y:S05]  /*24200*/  LDL.LU.64 R16, [R1+0x18f0] ;  /* 0x0018f00001107983 */ /* 0x000eaa0000300a00 */
[----:B---3--:R-:W-:-:S15]  /*24210*/  HMMA.16816.F32 R36, R20, R18, R36 ;  /* 0x000000121424723c */ /* 0x008fde0000001824 */
        /* <DEDUP_REMOVED lines=8> */
[----:B------:R-:W3:Y:S01]  /*242a0*/  LDL.LU.64 R24, [R1+0x18d0] ;  /* 0x0018d00001187983 */ /* 0x000ee20000300a00 */
[----:B--2---:R-:W-:Y:S01]  /*242b0*/  HMMA.16816.F32 R48, R20, R16, R48 ;  /* 0x000000101430723c */ /* 0x004fe20000001830 */
[----:B----4-:R-:W-:-:S07]  /*242c0*/  IMAD R28, R28, 0x100, R13 ;  /* 0x000001001c1c7824 */ /* 0x010fce00078e020d */
[C---:B---3--:R-:W-:Y:S08]  /*242d0*/  HMMA.16816.F32 R40, R20.reuse, R24, R40 ;  /* 0x000000181428723c */ /* 0x048ff00000001828 */
[----:B------:R-:W-:Y:S11]  /*242e0*/  HMMA.16816.F32 R44, R20, R26, R44 ;  /* 0x0000001a142c723c */ /* 0x000ff6000000182c */
[----:B------:R-:W-:Y:S04]  /*242f0*/  STL.64 [R1+0x590], R40 ;  /* 0x0005902801007387 */ /* 0x000fe80000100a00 */
[----:B------:R0:W-:Y:S04]  /*24300*/  STL.64 [R1+0x598], R42 ;  /* 0x0005982a01007387 */ /* 0x0001e80000100a00 */
[----:B0-----:R-:W2:Y:S04]  /*24310*/  LDL.LU.64 R42, [R1+0x18c8] ;  /* 0x0018c800012a7983 */ /* 0x001ea80000300a00 */
[----:B------:R-:W2:Y:S04]  /*24320*/  LDL.LU.64 R40, [R1+0x18c0] ;  /* 0x0018c00001287983 */ /* 0x000ea80000300a00 */
[----:B------:R-:W-:Y:S04]  /*24330*/  STL.64 [R1+0x580], R44 ;  /* 0x0005802c01007387 */ /* 0x000fe80000100a00 */
[----:B------:R0:W-:Y:S04]  /*24340*/  STL.64 [R1+0x588], R46 ;  /* 0x0005882e01007387 */ /* 0x0001e80000100a00 */
[----:B0-----:R-:W3:Y:S04]  /*24350*/  LDL.LU.64 R46, [R1+0x18b8] ;  /* 0x0018b800012e7983 */ /* 0x001ee80000300a00 */
[----:B------:R-:W3:Y:S04]  /*24360*/  LDL.LU.64 R44, [R1+0x18b0] ;  /* 0x0018b000012c7983 */ /* 0x000ee80000300a00 */
[----:B------:R-:W-:Y:S04]  /*24370*/  STL.64 [R1+0x570], R48 ;  /* 0x0005703001007387 */ /* 0x000fe80000100a00 */
[----:B------:R0:W-:Y:S04]  /*24380*/  STL.64 [R1+0x578], R50 ;  /* 0x0005783201007387 */ /* 0x0001e80000100a00 */
[----:B0-----:R-:W4:Y:S04]  /*24390*/  LDL.LU.64 R50, [R1+0x18a8] ;  /* 0x0018a80001327983 */ /* 0x001f280000300a00 */
[----:B------:R-:W4:Y:S04]  /*243a0*/  LDL.LU.64 R48, [R1+0x18a0] ;  /* 0x0018a00001307983 */ /* 0x000f280000300a00 */
[----:B------:R-:W2:Y:S01]  /*243b0*/  LDL.LU R13, [R1+0x189c] ;  /* 0x00189c00010d7983 */ /* 0x000ea20000300800 */
[----:B------:R-:W-:-:S02]  /*243c0*/  IMAD R29, R29, 0x100, R33 ;  /* 0x000001001d1d7824 */ /* 0x000fc400078e0221 */
[----:B------:R-:W-:Y:S02]  /*243d0*/  IMAD R32, R35, 0x100, R32 ;  /* 0x0000010023207824 */ /* 0x000fe400078e0220 */
[----:B------:R-:W-:Y:S01]  /*243e0*/  IMAD R33, R0, 0x100, R34 ;  /* 0x0000010000217824 */ /* 0x000fe200078e0222 */
[----:B------:R-:W-:Y:S01]  /*243f0*/  STL [R1+0x1898], R12 ;  /* 0x0018980c01007387 */ /* 0x000fe20000100800 */
[----:B--2---:R-:W-:Y:S03]  /*24400*/  HMMA.16816.F32 R20, R20, R12, R36 ;  /* 0x0000000c1414723c */ /* 0x004fe60000001824 */
[----:B------:R-:W-:-:S15]  /*24410*/  STL [R1+0x1894], R13 ;  /* 0x0018940d01007387 */ /* 0x000fde0000100800 */
[----:B------:R-:W-:Y:S01]  /*24420*/  NOP ;  /* 0x0000000000007918 */ /* 0x000fe20000000000 */
[----:B------:R0:W-:Y:S04]  /*24430*/  STL.64 [R1+0x120], R20 ;  /* 0x0001201401007387 */ /* 0x0001e80000100a00 */
[----:B------:R1:W-:Y:S01]  /*24440*/  STL.64 [R1+0x128], R22 ;  /* 0x0001281601007387 */ /* 0x0003e20000100a00 */
[----:B0-----:R-:W-:Y:S02]  /*24450*/  F2FP.F16.E5M2.UNPACK_B R20, R28 ;  /* 0x0000001cff14723e */ /* 0x001fe400020004ff */
[----:B------:R-:W-:Y:S02]  /*24460*/  F2FP.F16.E5M2.UNPACK_B R21, R29 ;  /* 0x0000001dff15723e */ /* 0x000fe400020004ff */
[----:B-1----:R-:W-:Y:S02]  /*24470*/  F2FP.F16.E5M2.UNPACK_B R22, R32 ;  /* 0x00000020ff16723e */ /* 0x002fe400020004ff */
[----:B------:R-:W-:-:S07]  /*24480*/  F2FP.F16.E5M2.UNPACK_B R23, R33 ;  /* 0x00000021ff17723e */ /* 0x000fce00020004ff */
[C---:B------:R-:W-:Y:S08]  /*24490*/  HMMA.16816.F32 R32, R20.reuse, R2, R56 ;  /* 0x000000021420723c */ /* 0x040ff00000001838 */
[C---:B------:R-:W-:Y:S08]  /*244a0*/  HMMA.16816.F32 R36, R20.reuse, R14, R4 ;  /* 0x0000000e1424723c */ /* 0x040ff00000001804 */
[C---:B------:R-:W-:Y:S08]  /*244b0*/  HMMA.16816.F32 R4, R20.reuse, R18, R8 ;  /* 0x000000121404723c */ /* 0x040ff00000001808 */
[C---:B---3--:R-:W-:Y:S01]  /*244c0*/  HMMA.16816.F32 R8, R20.reuse, R24, R44 ;  /* 0x000000181408723c */ /* 0x048fe2000000182c */
[----:B------:R-:W-:Y:S04]  /*244d0*/  STL.64 [R1+0x560], R32 ;  /* 0x0005602001007387 */ /* 0x000fe80000100a00 */
[----:B------:R0:W-:Y:S04]  /*244e0*/  STL.64 [R1+0x568], R34 ;  /* 0x0005682201007387 */ /* 0x0001e80000100a00 */
[----:B------:R-:W-:Y:S04]  /*244f0*/  STL.64 [R1+0x550], R36 ;  /* 0x0005502401007387 */ /* 0x000fe80000100a00 */
[----:B------:R-:W-:Y:S04]  /*24500*/  STL.64 [R1+0x558], R38 ;  /* 0x0005582601007387 */ /* 0x000fe80000100a00 */
[----:B------:R-:W-:Y:S04]  /*24510*/  STL.64 [R1+0x540], R4 ;  /* 0x0005400401007387 */ /* 0x000fe80000100a00 */
[----:B------:R4:W-:Y:S01]  /*24520*/  STL.64 [R1+0x548], R6 ;  /* 0x0005480601007387 */ /* 0x0009e20000100a00 */
[C---:B0-----:R-:W-:Y:S08]  /*24530*/  HMMA.16816.F32 R32, R20.reuse, R30, R40 ;  /* 0x0000001e1420723c */ /* 0x041ff00000001828 */
[C---:B----4-:R-:W-:Y:S11]  /*24540*/  HMMA.16816.F32 R4, R20.reuse, R26, R48 ;  /* 0x0000001a1404723c */ /* 0x050ff60000001830 */
        /* <DEDUP_REMOVED lines=11> */
[----:B------:R0:W-:Y:S04]  /*24600*/  STL.64 [R1+0x500], R4 ;  /* 0x0005000401007387 */ /* 0x0001e80000100a00 */
[----:B------:R1:W-:Y:S04]  /*24610*/  STL.64 [R1+0x508], R6 ;  /* 0x0005080601007387 */ /* 0x0003e80000100a00 */
        /* <DEDUP_REMOVED lines=14> */
[----:B-1----:R-:W2:Y:S04]  /*24700*/  LDL.LU R6, [R1+0x108] ;  /* 0x0001080001067983 */ /* 0x002ea80000300800 */
[----:B------:R-:W2:Y:S04]  /*24710*/  LDL.LU R7, [R1+0x10c] ;  /* 0x00010c0001077983 */ /* 0x000ea80000300800 */
[----:B--2---:R-:W-:Y:S04]  /*24720*/  STL.64 [R1+0x1858], R6 ;  /* 0x0018580601007387 */ /* 0x004fe80000100a00 */
[----:B----4-:R-:W-:Y:S04]  /*24730*/  STL.64 [R1+0x1850], R4 ;  /* 0x0018500401007387 */ /* 0x010fe80000100a00 */
[----:B------:R-:W2:Y:S04]  /*24740*/  LDL.LU R36, [R1+0x490] ;  /* 0x0004900001247983 */ /* 0x000ea80000300800 */
[----:B------:R-:W2:Y:S04]  /*24750*/  LDL.LU R37, [R1+0x494] ;  /* 0x0004940001257983 */ /* 0x000ea80000300800 */
[----:B------:R-:W4:Y:S04]  /*24760*/  LDL.LU R38, [R1+0x498] ;  /* 0x0004980001267983 */ /* 0x000f280000300800 */
[----:B------:R-:W4:Y:S04]  /*24770*/  LDL.LU R39, [R1+0x49c] ;  /* 0x00049c0001277983 */ /* 0x000f280000300800 */
[----:B----4-:R-:W-:Y:S04]  /*24780*/  STL.64 [R1+0x1878], R38 ;  /* 0x0018782601007387 */ /* 0x010fe80000100a00 */
[----:B--2---:R-:W-:Y:S04]  /*24790*/  STL.64 [R1+0x1870], R36 ;  /* 0x0018702401007387 */ /* 0x004fe80000100a00 */
[----:B------:R-:W2:Y:S04]  /*247a0*/  LDL.LU R48, [R1+0x4a0] ;  /* 0x0004a00001307983 */ /* 0x000ea80000300800 */
[----:B------:R-:W2:Y:S04]  /*247b0*/  LDL.LU R49, [R1+0x4a4] ;  /* 0x0004a40001317983 */ /* 0x000ea80000300800 */
[----:B------:R-:W4:Y:S04]  /*247c0*/  LDL.LU R50, [R1+0x4a8] ;  /* 0x0004a80001327983 */ /* 0x000f280000300800 */
[----:B------:R-:W4:Y:S01]  /*247d0*/  LDL.LU R51, [R1+0x4ac] ;  /* 0x0004ac0001337983 */ /* 0x000f220000300800 */
[----:B------:R-:W-:-:S03]  /*247e0*/  IMAD R28, R61, 0x100, R60 ;  /* 0x000001003d1c7824 */ /* 0x000fc600078e023c */
[----:B----4-:R-:W-:Y:S04]  /*247f0*/  STL.64 [R1+0x1888], R50 ;  /* 0x0018883201007387 */ /* 0x010fe80000100a00 */
[----:B--2---:R0:W-:Y:S04]  /*24800*/  STL.64 [R1+0x1880], R48 ;  /* 0x0018803001007387 */ /* 0x0041e80000100a00 */
[----:B---3--:R-:W2:Y:S04]  /*24810*/  LDL.LU R40, [R1+0x4b0] ;  /* 0x0004b00001287983 */ /* 0x008ea80000300800 */
        /* <DEDUP_REMOVED lines=11> */
[----:B0-----:R-:W2:Y:S04]  /*248d0*/  LDL.LU R48, [R1+0x110] ;  /* 0x0001100001307983 */ /* 0x001ea80000300800 */
[----:B------:R-:W2:Y:S04]  /*248e0*/  LDL.LU R49, [R1+0x114] ;  /* 0x0001140001317983 */ /* 0x000ea80000300800 */
[----:B------:R-:W2:Y:S04]  /*248f0*/  LDL.LU R50, [R1+0x118] ;  /* 0x0001180001327983 */ /* 0x000ea80000300800 */
[----:B------:R-:W2:Y:S04]  /*24900*/  LDL.LU R51, [R1+0x11c] ;  /* 0x00011c0001337983 */ /* 0x000ea80000300800 */
[----:B------:R-:W2:Y:S04]  /*24910*/  LDL.LU R12, [R1+0xb10] ;  /* 0x000b1000010c7983 */ /* 0x000ea80000300800 */
[----:B------:R-:W2:Y:S04]  /*24920*/  LDL.LU R29, [R1+0xb0c] ;  /* 0x000b0c00011d7983 */ /* 0x000ea80000300800 */
        /* <DEDUP_REMOVED lines=32> */
[----:B--2---:R-:W-:-:S03]  /*24b30*/  IMAD R29, R29, 0x100, R12 ;  /* 0x000001001d1d7824 */ /* 0x004fc600078e020c */
[----:B------:R-:W2:Y:S01]  /*24b40*/  LDL.LU R12, [R1+0x1898] ;  /* 0x00189800010c7983 */ /* 0x000ea20000300800 */
[----:B---3--:R-:W-:-:S03]  /*24b50*/  IMAD R32, R32, 0x100, R13 ;  /* 0x0000010020207824 */ /* 0x008fc600078e020d */
[----:B------:R-:W2:Y:S01]  /*24b60*/  LDL.LU R13, [R1+0x1894] ;  /* 0x00189400010d7983 */ /* 0x000ea20000300800 */
[----:B----4-:R-:W-:-:S03]  /*24b70*/  IMAD R33, R33, 0x100, R60 ;  /* 0x0000010021217824 */ /* 0x010fc600078e023c */
[----:B------:R-:W3:Y:S01]  /*24b80*/  LDL.LU R60, [R1+0x1890] ;  /* 0x00189000013c7983 */ /* 0x000ee20000300800 */
[----:B--2---:R-:W-:Y:S03]  /*24b90*/  HMMA.16816.F32 R20, R20, R12, R48 ;  /* 0x0000000c1414723c */ /* 0x004fe60000001830 */
[----:B------:R-:W2:Y:S04]  /*24ba0*/  LDL.LU.64 R50, [R1+0x1888] ;  /* 0x0018880001327983 */ /* 0x000ea80000300a00 */
[----:B------:R-:W2:-:S12]  /*24bb0*/  LDL.LU.64 R48, [R1+0x1880] ;  /* 0x0018800001307983 */ /* 0x000e980000300a00 */
[----:B------:R0:W-:Y:S04]  /*24bc0*/  STL.64 [R1+0x110], R20 ;  /* 0x0001101401007387 */ /* 0x0001e80000100a00 */
[----:B------:R1:W-:Y:S01]  /*24bd0*/  STL.64 [R1+0x118], R22 ;  /* 0x0001181601007387 */ /* 0x0003e20000100a00 */
[----:B0-----:R-:W-:Y:S02]  /*24be0*/  F2FP.F16.E5M2.UNPACK_B R20, R28 ;  /* 0x0000001cff14723e */ /* 0x001fe400020004ff */
[----:B------:R-:W-:Y:S02]  /*24bf0*/  F2FP.F16.E5M2.UNPACK_B R21, R29 ;  /* 0x0000001dff15723e */ /* 0x000fe400020004ff */
[----:B-1----:R-:W-:Y:S02]  /*24c00*/  F2FP.F16.E5M2.UNPACK_B R22, R32 ;  /* 0x00000020ff16723e */ /* 0x002fe400020004ff */
[----:B------:R-:W-:-:S07]  /*24c10*/  F2FP.F16.E5M2.UNPACK_B R23, R33 ;  /* 0x00000021ff17723e */ /* 0x000fce00020004ff */
[C---:B------:R-:W-:Y:S08]  /*24c20*/  HMMA.16816.F32 R36, R20.reuse, R2, R36 ;  /* 0x000000021424723c */ /* 0x040ff00000001824 */
[C---:B------:R-:W-:Y:S11]  /*24c30*/  HMMA.16816.F32 R16, R20.reuse, R14, R16 ;  /* 0x0000000e1410723c */ /* 0x040ff60000001810 */
[----:B------:R-:W-:Y:S04]  /*24c40*/  STL.64 [R1+0x4f0], R36 ;  /* 0x0004f02401007387 */ /* 0x000fe80000100a00 */
[----:B------:R0:W-:Y:S04]  /*24c50*/  STL.64 [R1+0x4f8], R38 ;  /* 0x0004f82601007387 */ /* 0x0001e80000100a00 */
[----:B0-----:R-:W4:Y:S04]  /*24c60*/  LDL.LU.64 R38, [R1+0x1878] ;  /* 0x0018780001267983 */ /* 0x001f280000300a00 */
[----:B------:R-:W4:Y:S04]  /*24c70*/  LDL.LU.64 R36, [R1+0x1870] ;  /* 0x0018700001247983 */ /* 0x000f280000300a00 */
[----:B------:R-:W-:Y:S04]  /*24c80*/  STL.64 [R1+0x4e0], R16 ;  /* 0x0004e01001007387 */ /* 0x000fe80000100a00 */
[----:B------:R0:W-:Y:S04]  /*24c90*/  STL.64 [R1+0x4e8], R18 ;  /* 0x0004e81201007387 */ /* 0x0001e80000100a00 */
[----:B0-----:R-:W2:Y:S01]  /*24ca0*/  LDL.LU.64 R18, [R1+0x1868] ;  /* 0x0018680001127983 */ /* 0x001ea20000300a00 */
[C---:B------:R-:W-:Y:S03]  /*24cb0*/  HMMA.16816.F32 R24, R20.reuse, R30, R24 ;  /* 0x0000001e1418723c */ /* 0x040fe60000001818 */
[----:B------:R-:W4:Y:S05]  /*24cc0*/  LDL.LU.64 R16, [R1+0x1860] ;  /* 0x0018600001107983 */ /* 0x000f2a0000300a00 */
[----:B--2---:R-:W-:-:S15]  /*24cd0*/  HMMA.16816.F32 R4, R20, R18, R4 ;  /* 0x000000121404723c */ /* 0x004fde0000001804 */
[----:B------:R-:W-:-:S04]  /*24ce0*/  NOP ;  /* 0x0000000000007918 */ /* 0x000fc80000000000 */
[----:B------:R-:W-:Y:S04]  /*24cf0*/  STL.64 [R1+0x4d0], R4 ;  /* 0x0004d00401007387 */ /* 0x000fe80000100a00 */
[----:B------:R0:W-:Y:S04]  /*24d00*/  STL.64 [R1+0x4d8], R6 ;  /* 0x0004d80601007387 */ /* 0x0001e80000100a00 */
[----:B0-----:R-:W2:Y:S04]  /*24d10*/  LDL.LU.64 R6, [R1+0x1858] ;  /* 0x0018580001067983 */ /* 0x001ea80000300a00 */
[----:B------:R-:W2:Y:S04]  /*24d20*/  LDL.LU.64 R4, [R1+0x1850] ;  /* 0x0018500001047983 */ /* 0x000ea80000300a00 */
[----:B------:R-:W-:Y:S04]  /*24d30*/  STL.64 [R1+0x4c0], R24 ;  /* 0x0004c01801007387 */ /* 0x000fe80000100a00 */
[----:B------:R0:W-:Y:S04]  /*24d40*/  STL.64 [R1+0x4c8], R26 ;  /* 0x0004c81a01007387 */ /* 0x0001e80000100a00 */
[----:B0-----:R-:W2:Y:S04]  /*24d50*/  LDL.LU.64 R26, [R1+0x1848] ;  /* 0x00184800011a7983 */ /* 0x001ea80000300a00 */
[----:B------:R-:W2:Y:S01]  /*24d60*/  LDL.LU.64 R24, [R1+0x1840] ;  /* 0x0018400001187983 */ /* 0x000ea20000300a00 */
[C---:B----4-:R-:W-:Y:S08]  /*24d70*/  HMMA.16816.F32 R36, R20.reuse, R16, R36 ;  /* 0x000000101424723c */ /* 0x050ff00000001824 */
[C---:B--2---:R-:W-:Y:S08]  /*24d80*/  HMMA.16816.F32 R40, R20.reuse, R24, R40 ;  /* 0x000000181428723c */ /* 0x044ff00000001828 */
[C---:B------:R-:W-:Y:S11]  /*24d90*/  HMMA.16816.F32 R48, R20.reuse, R26, R48 ;  /* 0x0000001a1430723c */ /* 0x040ff60000001830 */
[----:B------:R-:W-:Y:S04]  /*24da0*/  STL.64 [R1+0x4b0], R40 ;  /* 0x0004b02801007387 */ /* 0x000fe80000100a00 */
[----:B------:R0:W-:Y:S04]  /*24db0*/  STL.64 [R1+0x4b8], R42 ;  /* 0x0004b82a01007387 */ /* 0x0001e80000100a00 */
[----:B0-----:R-:W2:Y:S04]  /*24dc0*/  LDL.LU.64 R42, [R1+0x1838] ;  /* 0x00183800012a7983 */ /* 0x001ea80000300a00 */
[----:B------:R-:W2:Y:S04]  /*24dd0*/  LDL.LU.64 R40, [R1+0x1830] ;  /* 0x0018300001287983 */ /* 0x000ea80000300a00 */
[----:B------:R-:W-:Y:S04]  /*24de0*/  STL.64 [R1+0x4a0], R48 ;  /* 0x0004a03001007387 */ /* 0x000fe80000100a00 */
[----:B------:R0:W-:Y:S04]  /*24df0*/  STL.64 [R1+0x4a8], R50 ;  /* 0x0004a83201007387 */ /* 0x0001e80000100a00 */
[----:B0-----:R-:W4:Y:S04]  /*24e00*/  LDL.LU.64 R50, [R1+0x1828] ;  /* 0x0018280001327983 */ /* 0x001f280000300a00 */
[----:B------:R-:W4:Y:S01]  /*24e10*/  LDL.LU.64 R48, [R1+0x1820] ;  /* 0x0018200001307983 */ /* 0x000f220000300a00 */
[----:B------:R-:W-:Y:S01]  /*24e20*/  HMMA.16816.F32 R4, R20, R12, R4 ;  /* 0x0000000c1404723c */ /* 0x000fe20000001804 */
[----:B------:R-:W-:-:S02]  /*24e30*/  IMAD R28, R57, 0x100, R56 ;  /* 0x00000100391c7824 */ /* 0x000fc400078e0238 */
[----:B------:R-:W-:Y:S02]  /*24e40*/  IMAD R29, R59, 0x100, R58 ;  /* 0x000001003b1d7824 */ /* 0x000fe400078e023a */
[----:B------:R-:W-:Y:S02]  /*24e50*/  IMAD R32, R34, 0x100, R35 ;  /* 0x0000010022207824 */ /* 0x000fe400078e0223 */
[----:B------:R-:W-:Y:S01]  /*24e60*/  IMAD R33, R61, 0x100, R0 ;  /* 0x000001003d217824 */ /* 0x000fe200078e0200 */
[----:B------:R-:W-:Y:S02]  /*24e70*/  F2FP.F16.E5M2.UNPACK_B R20, R28 ;  /* 0x0000001cff14723e */ /* 0x000fe400020004ff */
[----:B------:R-:W-:Y:S02]  /*24e80*/  F2FP.F16.E5M2.UNPACK_B R21, R29 ;  /* 0x0000001dff15723e */ /* 0x000fe400020004ff */
[----:B------:R-:W-:Y:S02]  /*24e90*/  F2FP.F16.E5M2.UNPACK_B R22, R32 ;  /* 0x00000020ff16723e */ /* 0x000fe400020004ff */
[----:B------:R-:W-:Y:S01]  /*24ea0*/  F2FP.F16.E5M2.UNPACK_B R23, R33 ;  /* 0x00000021ff17723e */ /* 0x000fe200020004ff */
[----:B------:R-:W-:Y:S04]  /*24eb0*/  STL.64 [R1+0x490], R36 ;  /* 0x0004902401007387 */ /* 0x000fe80000100a00 */
[----:B------:R-:W-:Y:S02]  /*24ec0*/  STL.64 [R1+0x498], R38 ;  /* 0x0004982601007387 */ /* 0x000fe40000100a00 */
[C---:B------:R-:W-:Y:S02]  /*24ed0*/  HMMA.16816.F32 R8, R20.reuse, R2, R8 ;  /* 0x000000021408723c */ /* 0x040fe40000001808 */
[----:B------:R-:W-:Y:S04]  /*24ee0*/  STL.64 [R1+0x100], R4 ;  /* 0x0001000401007387 */ /* 0x000fe80000100a00 */
[----:B------:R-:W-:Y:S04]  /*24ef0*/  STL.64 [R1+0x108], R6 ;  /* 0x0001080601007387 */ /* 0x000fe80000100a00 */
[----:B------:R-:W-:Y:S09]  /*24f00*/  STL.64 [R1+0x1818], R14 ;  /* 0x0018180e01007387 */ /* 0x000ff20000100a00 */
[----:B------:R-:W-:Y:S04]  /*24f10*/  STL.64 [R1+0x480], R8 ;  /* 0x0004800801007387 */ /* 0x000fe80000100a00 */
[----:B------:R0:W-:Y:S04]  /*24f20*/  STL.64 [R1+0x488], R10 ;  /* 0x0004880a01007387 */ /* 0x0001e80000100a00 */
[----:B------:R4:W-:Y:S01]  /*24f30*/  STL.64 [R1+0x1810], R12 ;  /* 0x0018100c01007387 */ /* 0x0009e20000100a00 */
[C---:B0-----:R-:W-:Y:S08]  /*24f40*/  HMMA.16816.F32 R8, R20.reuse, R18, R44 ;  /* 0x000000121408723c */ /* 0x041ff0000000182c */
[C---:B--2---:R-:W-:Y:S08]  /*24f50*/  HMMA.16816.F32 R4, R20.reuse, R14, R40 ;  /* 0x0000000e1404723c */ /* 0x044ff00000001828 */
[C---:B----4-:R-:W-:Y:S11]  /*24f60*/  HMMA.16816.F32 R12, R20.reuse, R30, R48 ;  /* 0x0000001e140c723c */ /* 0x050ff60000001830 */
[----:B------:R-:W-:Y:S04]  /*24f70*/  STL.64 [R1+0x470], R4 ;  /* 0x0004700401007387 */ /* 0x000fe80000100a00 */
[----:B------:R0:W-:Y:S02]  /*24f80*/  STL.64 [R1+0x478], R6 ;  /* 0x0004780601007387 */ /* 0x0001e40000100a00 */
[C---:B0-----:R-:W-:Y:S02]  /*24f90*/  HMMA.16816.F32 R4, R20.reuse, R24, R52 ;  /* 0x000000181404723c */ /* 0x041fe40000001834 */
        /* <DEDUP_REMOVED lines=8> */
[----:B-1----:R-:W2:Y:S04]  /*25020*/  LDL.LU R10, [R1+0x3b8] ;  /* 0x0003b800010a7983 */ /* 0x002ea80000300800 */
[----:B------:R-:W2:Y:S04]  /*25030*/  LDL.LU R11, [R1+0x3bc] ;  /* 0x0003bc00010b7983 */ /* 0x000ea80000300800 */
[----:B--2---:R-:W-:Y:S04]  /*25040*/  STL.64 [R1+0x17e8], R10 ;  /* 0x0017e80a01007387 */ /* 0x004fe80000100a00 */
[----:B------:R-:W-:Y:S04]  /*25050*/  STL.64 [R1+0x17e0], R8 ;  /* 0x0017e00801007387 */ /* 0x000fe80000100a00 */
[----:B0-----:R-:W2:Y:S04]  /*25060*/  LDL.LU R4, [R1+0x3c0] ;  /* 0x0003c00001047983 */ /* 0x001ea80000300800 */
[----:B------:R-:W2:Y:S04]  /*25070*/  LDL.LU R5, [R1+0x3c4] ;  /* 0x0003c40001057983 */ /* 0x000ea80000300800 */
[----:B----4-:R-:W4:Y:S04]  /*25080*/  LDL.LU R6, [R1+0x3c8] ;  /* 0x0003c80001067983 */ /* 0x010f280000300800 */
[----:B------:R-:W4:Y:S04]  /*25090*/  LDL.LU R7, [R1+0x3cc] ;  /* 0x0003cc0001077983 */ /* 0x000f280000300800 */
[----:B----4-:R-:W-:Y:S04]  /*250a0*/  STL.64 [R1+0x17f8], R6 ;  /* 0x0017f80601007387 */ /* 0x010fe80000100a00 */
[----:B--2---:R-:W-:Y:S04]  /*250b0*/  STL.64 [R1+0x17f0], R4 ;  /* 0x0017f00401007387 */ /* 0x004fe80000100a00 */
[----:B------:R-:W2:Y:S04]  /*250c0*/  LDL.LU R56, [R1+0x3d0] ;  /* 0x0003d00001387983 */ /* 0x000ea80000300800 */
[----:B------:R-:W2:Y:S04]  /*250d0*/  LDL.LU R57, [R1+0x3d4] ;  /* 0x0003d40001397983 */ /* 0x000ea80000300800 */
[----:B------:R-:W4:Y:S04]  /*250e0*/  LDL.LU R58, [R1+0x3d8] ;  /* 0x0003d800013a7983 */ /* 0x000f280000300800 */
[----:B------:R-:W4:Y:S04]  /*250f0*/  LDL.LU R59, [R1+0x3dc] ;  /* 0x0003dc00013b7983 */ /* 0x000f280000300800 */
[----:B----4-:R-:W-:Y:S04]  /*25100*/  STL.64 [R1+0x1808], R58 ;  /* 0x0018083a01007387 */ /* 0x010fe80000100a00 */
[----:B--2---:R0:W-:Y:S04]  /*25110*/  STL.64 [R1+0x1800], R56 ;  /* 0x0018003801007387 */ /* 0x0041e80000100a00 */
[----:B------:R-:W2:Y:S04]  /*25120*/  LDL.LU R36, [R1+0x3e0] ;  /* 0x0003e00001247983 */ /* 0x000ea80000300800 */
        /* <DEDUP_REMOVED lines=19> */
[----:B0-----:R-:W3:Y:S04]  /*25260*/  LDL.LU R56, [R1+0xf0] ;  /* 0x0000f00001387983 */ /* 0x001ee80000300800 */
        /* <DEDUP_REMOVED lines=22> */
[----:B------:R-:W3:Y:S01]  /*253d0*/  LDL.LU R51, [R1+0xec] ;  /* 0x0000ec0001337983 */ /* 0x000ee20000300800 */
[C---:B--2---:R-:W-:Y:S08]  /*253e0*/  HMMA.16816.F32 R52, R20.reuse, R26, R52 ;  /* 0x0000001a1434723c */ /* 0x044ff00000001834 */
[----:B----4-:R-:W-:Y:S11]  /*253f0*/  HMMA.16816.F32 R12, R20, R16, R12 ;  /* 0x00000010140c723c */ /* 0x010ff6000000180c */
[----:B------:R0:W-:Y:S04]  /*25400*/  STL.64 [R1+0x430], R52 ;  /* 0x0004303401007387 */ /* 0x0001e80000100a00 */
[----:B------:R1:W-:Y:S04]  /*25410*/  STL.64 [R1+0x438], R54 ;  /* 0x0004383601007387 */ /* 0x0003e80000100a00 */
[----:B0-----:R-:W2:Y:S04]  /*25420*/  LDL.LU R52, [R1+0x3a0] ;  /* 0x0003a00001347983 */ /* 0x001ea80000300800 */
[----:B------:R-:W2:Y:S04]  /*25430*/  LDL.LU R53, [R1+0x3a4] ;  /* 0x0003a40001357983 */ /* 0x000ea80000300800 */
[----:B-1----:R-:W2:Y:S04]  /*25440*/  LDL.LU R54, [R1+0x3a8] ;  /* 0x0003a80001367983 */ /* 0x002ea80000300800 */
[----:B------:R-:W2:Y:S04]  /*25450*/  LDL.LU R55, [R1+0x3ac] ;  /* 0x0003ac0001377983 */ /* 0x000ea80000300800 */
[----:B------:R-:W-:Y:S04]  /*25460*/  STL.64 [R1+0x420], R12 ;  /* 0x0004200c01007387 */ /* 0x000fe80000100a00 */
[----:B------:R0:W-:Y:S04]  /*25470*/  STL.64 [R1+0x428], R14 ;  /* 0x0004280e01007387 */ /* 0x0001e80000100a00 */
[----:B0-----:R-:W4:Y:S04]  /*25480*/  LDL.LU.64 R14, [R1+0x1818] ;  /* 0x00181800010e7983 */ /* 0x001f280000300a00 */
[----:B------:R-:W2:Y:S01]  /*25490*/  LDL.LU.64 R12, [R1+0x1810] ;  /* 0x00181000010c7983 */ /* 0x000ea20000300a00 */
[----:B---3--:R-:W-:-:S02]  /*254a0*/  IMAD R28, R28, 0x100, R33 ;  /* 0x000001001c1c7824 */ /* 0x008fc400078e0221 */
[----:B------:R-:W-:Y:S02]  /*254b0*/  IMAD R29, R29, 0x100, R32 ;  /* 0x000001001d1d7824 */ /* 0x000fe400078e0220 */
[----:B------:R-:W-:Y:S02]  /*254c0*/  IMAD R32, R34, 0x100, R35 ;  /* 0x0000010022207824 */ /* 0x000fe400078e0223 */
[----:B------:R-:W-:Y:S01]  /*254d0*/  IMAD R33, R41, 0x100, R40 ;  /* 0x0000010029217824 */ /* 0x000fe200078e0228 */
[----:B--2---:R-:W-:Y:S01]  /*254e0*/  HMMA.16816.F32 R20, R20, R12, R56 ;  /* 0x0000000c1414723c */ /* 0x004fe20000001838 */
        /* <DEDUP_REMOVED lines=179> */
[----:B------:R-:W4:Y:S04]  /*26020*/  LDL.LU R0, [R1+0x1778] ;  /* 0x0017780001007983 */ /* 0x000f280000300800 */
[----:B------:R-:W2:Y:S04]  /*26030*/  LDL.LU.64 R10, [R1+0x1770] ;  /* 0x00177000010a7983 */ /* 0x000ea80000300a00 */
[----:B------:R-:W2:Y:S04]  /*26040*/  LDL.LU.64 R8, [R1+0x1768] ;  /* 0x0017680001087983 */ /* 0x000ea80000300a00 */
        /* <DEDUP_REMOVED lines=27> */
[C---:B------:R-:W-:Y:S01]  /*26200*/  HMMA.16816.F32 R4, R20.reuse, R26, R8 ;  /* 0x0000001a1404723c */ /* 0x040fe20000001808 */
        /* <DEDUP_REMOVED lines=8> */
[----:B----4-:R-:W-:Y:S02]  /*26290*/  HMMA.16816.F32 R4, R20, R16, R40 ;  /* 0x000000101404723c */ /* 0x010fe40000001828 */
[----:B------:R-:W-:Y:S04]  /*262a0*/  STL.64 [R1+0x1740], R18 ;  /* 0x0017401201007387 */ /* 0x000fe80000100a00 */
[----:B------:R-:W-:-:S13]  /*262b0*/  STL.64 [R1+0x1738], R16 ;  /* 0x0017381001007387 */ /* 0x000fda0000100a00 */
[----:B------:R-:W-:Y:S04]  /*262c0*/  STL.64 [R1+0x2d0], R4 ;  /* 0x0002d00401007387 */ /* 0x000fe80000100a00 */
[----:B------:R0:W-:Y:S02]  /*262d0*/  STL.64 [R1+0x2d8], R6 ;  /* 0x0002d80601007387 */ /* 0x0001e40000100a00 */
[----:B0-----:R-:W-:Y:S02]  /*262e0*/  HMMA.16816.F32 R4, R20, R12, R52 ;  /* 0x0000000c1404723c */ /* 0x001fe40000001834 */
[----:B------:R-:W-:Y:S04]  /*262f0*/  STL.64 [R1+0x1750], R14 ;  /* 0x0017500e01007387 */ /* 0x000fe80000100a00 */
[----:B------:R-:W-:-:S13]  /*26300*/  STL.64 [R1+0x1748], R12 ;  /* 0x0017480c01007387 */ /* 0x000fda0000100a00 */
[----:B------:R-:W-:Y:S04]  /*26310*/  STL.64 [R1+0xc0], R4 ;  /* 0x0000c00401007387 */ /* 0x000fe80000100a00 */
[----:B------:R-:W-:Y:S04]  /*26320*/  STL.64 [R1+0xc8], R6 ;  /* 0x0000c80601007387 */ /* 0x000fe80000100a00 */
        /* <DEDUP_REMOVED lines=39> */
[----:B------:R-:W2:Y:S01]  /*265a0*/  LDL.LU R15, [R1+0x2cc] ;  /* 0x0002cc00010f7983 */ /* 0x000ea20000300800 */
[----:B------:R-:W-:-:S02]  /*265b0*/  IMAD R32, R50, 0x100, R49 ;  /* 0x0000010032207824 */ /* 0x000fc400078e0231 */
[----:B------:R-:W-:Y:S01]  /*265c0*/  IMAD R33, R61, 0x100, R51 ;  /* 0x000001003d217824 */ /* 0x000fe200078e0233 */
[----:B-1----:R-:W3:Y:S04]  /*265d0*/  LDL.LU R8, [R1+0x2a0] ;  /* 0x0002a00001087983 */ /* 0x002ee80000300800 */
[----:B------:R-:W3:Y:S04]  /*265e0*/  LDL.LU R9, [R1+0x2a4] ;  /* 0x0002a40001097983 */ /* 0x000ee80000300800 */
[----:B------:R-:W3:Y:S01]  /*265f0*/  LDL.LU R10, [R1+0x2a8] ;  /* 0x0002a800010a7983 */ /* 0x000ee20000300800 */
[----:B------:R-:W-:-:S02]  /*26600*/  F2FP.F16.E5M2.UNPACK_B R20, R28 ;  /* 0x0000001cff14723e */ /* 0x000fc400020004ff */
[----:B------:R-:W-:Y:S02]  /*26610*/  F2FP.F16.E5M2.UNPACK_B R21, R29 ;  /* 0x0000001dff15723e */ /* 0x000fe400020004ff */
[----:B------:R-:W-:Y:S02]  /*26620*/  F2FP.F16.E5M2.UNPACK_B R22, R32 ;  /* 0x00000020ff16723e */ /* 0x000fe400020004ff */
[----:B------:R-:W-:Y:S01]  /*26630*/  F2FP.F16.E5M2.UNPACK_B R23, R33 ;  /* 0x00000021ff17723e */ /* 0x000fe200020004ff */
        /* <DEDUP_REMOVED lines=25> */
[----:B--2---:R-:W-:-:S15]  /*267d0*/  HMMA.16816.F32 R12, R20, R2, R12 ;  /* 0x00000002140c723c */ /* 0x004fde000000180c */
[----:B------:R-:W-:-:S04]  /*267e0*/  NOP ;  /* 0x0000000000007918 */ /* 0x000fc80000000000 */
[----:B------:R-:W-:Y:S04]  /*267f0*/  STL.64 [R1+0x2c0], R12 ;  /* 0x0002c00c01007387 */ /* 0x000fe80000100a00 */
[----:B------:R0:W-:Y:S04]  /*26800*/  STL.64 [R1+0x2c8], R14 ;  /* 0x0002c80e01007387 */ /* 0x0001e80000100a00 */
[----:B0-----:R-:W4:Y:S04]  /*26810*/  LDL.LU.64 R14, [R1+0x1750] ;  /* 0x00175000010e7983 */ /* 0x001f280000300a00 */
[----:B------:R-:W2:Y:S01]  /*26820*/  LDL.LU.64 R12, [R1+0x1748] ;  /* 0x00174800010c7983 */ /* 0x000ea20000300a00 */
[----:B----4-:R-:W-:-:S15]  /*26830*/  HMMA.16816.F32 R16, R20, R14, R16 ;  /* 0x0000000e1410723c */ /* 0x010fde0000001810 */
[----:B------:R-:W-:-:S04]  /*26840*/  NOP ;  /* 0x0000000000007918 */ /* 0x000fc80000000000 */
[----:B------:R-:W-:Y:S04]  /*26850*/  STL.64 [R1+0x2b0], R16 ;  /* 0x0002b01001007387 */ /* 0x000fe80000100a00 */
[----:B------:R0:W-:Y:S04]  /*26860*/  STL.64 [R1+0x2b8], R18 ;  /* 0x0002b81201007387 */ /* 0x0001e80000100a00 */
[----:B0-----:R-:W4:Y:S01]  /*26870*/  LDL.LU.64 R18, [R1+0x1740] ;  /* 0x0017400001127983 */ /* 0x001f220000300a00 */
[C---:B---3--:R-:W-:Y:S03]  /*26880*/  HMMA.16816.F32 R24, R20.reuse, R30, R24 ;  /* 0x0000001e1418723c */ /* 0x048fe60000001818 */
[----:B------:R-:W3:Y:S05]  /*26890*/  LDL.LU.64 R16, [R1+0x1738] ;  /* 0x0017380001107983 */ /* 0x000eea0000300a00 */
[----:B----4-:R-:W-:-:S15]  /*268a0*/  HMMA.16816.F32 R8, R20, R18, R8 ;  /* 0x000000121408723c */ /* 0x010fde0000001808 */
[----:B------:R-:W-:-:S04]  /*268b0*/  NOP ;  /* 0x0000000000007918 */ /* 0x000fc80000000000 */
[----:B------:R-:W-:Y:S04]  /*268c0*/  STL.64 [R1+0x2a0], R8 ;  /* 0x0002a00801007387 */ /* 0x000fe80000100a00 */
[----:B------:R0:W-:Y:S04]  /*268d0*/  STL.64 [R1+0x2a8], R10 ;  /* 0x0002a80a01007387 */ /* 0x0001e80000100a00 */
[----:B0-----:R-:W4:Y:S04]  /*268e0*/  LDL.LU.64 R10, [R1+0x1730] ;  /* 0x00173000010a7983 */ /* 0x001f280000300a00 */
[----:B------:R-:W4:Y:S04]  /*268f0*/  LDL.LU.64 R8, [R1+0x1728] ;  /* 0x0017280001087983 */ /* 0x000f280000300a00 */
[----:B------:R-:W-:Y:S04]  /*26900*/  STL.64 [R1+0x290], R24 ;  /* 0x0002901801007387 */ /* 0x000fe80000100a00 */
[----:B------:R0:W-:Y:S04]  /*26910*/  STL.64 [R1+0x298], R26 ;  /* 0x0002981a01007387 */ /* 0x0001e80000100a00 */
[----:B0-----:R-:W4:Y:S04]  /*26920*/  LDL.LU.64 R26, [R1+0x1720] ;  /* 0x00172000011a7983 */ /* 0x001f280000300a00 */
[----:B------:R-:W2:Y:S02]  /*26930*/  LDL.LU.64 R24, [R1+0x1718] ;  /* 0x0017180001187983 */ /* 0x000ea40000300a00 */
[----:B--2---:R-:W-:-:S15]  /*26940*/  HMMA.16816.F32 R44, R20, R24, R44 ;  /* 0x00000018142c723c */ /* 0x004fde000000182c */
[----:B------:R-:W-:-:S04]  /*26950*/  NOP ;  /* 0x0000000000007918 */ /* 0x000fc80000000000 */
[----:B------:R-:W-:Y:S04]  /*26960*/  STL.64 [R1+0x280], R44 ;  /* 0x0002802c01007387 */ /* 0x000fe80000100a00 */
[----:B------:R0:W-:Y:S04]  /*26970*/  STL.64 [R1+0x288], R46 ;  /* 0x0002882e01007387 */ /* 0x0001e80000100a00 */
[----:B0-----:R-:W3:Y:S04]  /*26980*/  LDL.LU.64 R46, [R1+0x1710] ;  /* 0x00171000012e7983 */ /* 0x001ee80000300a00 */
[----:B------:R-:W3:Y:S01]  /*26990*/  LDL.LU.64 R44, [R1+0x1708] ;  /* 0x00170800012c7983 */ /* 0x000ee20000300a00 */
[----:B----4-:R-:W-:-:S15]  /*269a0*/  HMMA.16816.F32 R8, R20, R26, R8 ;  /* 0x0000001a1408723c */ /* 0x010fde0000001808 */
[----:B------:R-:W-:-:S04]  /*269b0*/  NOP ;  /* 0x0000000000007918 */ /* 0x000fc80000000000 */
[----:B------:R-:W-:Y:S04]  /*269c0*/  STL.64 [R1+0x270], R8 ;  /* 0x0002700801007387 */ /* 0x000fe80000100a00 */
[----:B------:R0:W-:Y:S04]  /*269d0*/  STL.64 [R1+0x278], R10 ;  /* 0x0002780a01007387 */ /* 0x0001e80000100a00 */
[----:B0-----:R-:W2:Y:S04]  /*269e0*/  LDL.LU.64 R10, [R1+0x1700] ;  /* 0x00170000010a7983 */ /* 0x001ea80000300a00 */
[----:B------:R-:W2:Y:S01]  /*269f0*/  LDL.LU.64 R8, [R1+0x16f8] ;  /* 0x0016f80001087983 */ /* 0x000ea20000300a00 */
[----:B---3--:R-:W-:-:S15]  /*26a00*/  HMMA.16816.F32 R44, R20, R16, R44 ;  /* 0x00000010142c723c */ /* 0x008fde000000182c */
[----:B------:R-:W-:-:S04]  /*26a10*/  NOP ;  /* 0x0000000000007918 */ /* 0x000fc80000000000 */
[----:B------:R-:W-:Y:S04]  /*26a20*/  STL.64 [R1+0x260], R44 ;  /* 0x0002602c01007387 */ /* 0x000fe80000100a00 */
[----:B------:R0:W-:Y:S04]  /*26a30*/  STL.64 [R1+0x268], R46 ;  /* 0x0002682e01007387 */ /* 0x0001e80000100a00 */
[----:B0-----:R-:W3:Y:S04]  /*26a40*/  LDL.LU.64 R46, [R1+0x16f0] ;  /* 0x0016f000012e7983 */ /* 0x001ee80000300a00 */
[----:B------:R-:W3:Y:S01]  /*26a50*/  LDL.LU.64 R44, [R1+0x16e8] ;  /* 0x0016e800012c7983 */ /* 0x000ee20000300a00 */
[----:B------:R-:W-:-:S02]  /*26a60*/  IMAD R28, R53, 0x100, R52 ;  /* 0x00000100351c7824 */ /* 0x000fc400078e0234 */
[----:B------:R-:W-:Y:S02]  /*26a70*/  IMAD R29, R55, 0x100, R54 ;  /* 0x00000100371d7824 */ /* 0x000fe400078e0236 */
[----:B------:R-:W-:Y:S02]  /*26a80*/  IMAD R32, R35, 0x100, R39 ;  /* 0x0000010023207824 */ /* 0x000fe400078e0227 */
[----:B------:R-:W-:Y:S01]  /*26a90*/  IMAD R33, R61, 0x100, R34 ;  /* 0x000001003d217824 */ /* 0x000fe200078e0222 */
[----:B------:R-:W-:Y:S01]  /*26aa0*/  HMMA.16816.F32 R36, R20, R12, R56 ;  /* 0x0000000c1424723c */ /* 0x000fe20000001838 */
[----:B------:R-:W-:Y:S02]  /*26ab0*/  F2FP.F16.E5M2.UNPACK_B R20, R28 ;  /* 0x0000001cff14723e */ /* 0x000fe400020004ff */
[----:B------:R-:W-:Y:S02]  /*26ac0*/  F2FP.F16.E5M2.UNPACK_B R21, R29 ;  /* 0x0000001dff15723e */ /* 0x000fe400020004ff */
[----:B------:R-:W-:-:S02]  /*26ad0*/  F2FP.F16.E5M2.UNPACK_B R22, R32 ;  /* 0x00000020ff16723e */ /* 0x000fc400020004ff */
[----:B------:R-:W-:Y:S01]  /*26ae0*/  F2FP.F16.E5M2.UNPACK_B R23, R33 ;  /* 0x00000021ff17723e */ /* 0x000fe200020004ff */
[----:B------:R-:W4:Y:S04]  /*26af0*/  LDL.LU R52, [R1+0x200] ;  /* 0x0002000001347983 */ /* 0x000f280000300800 */
[----:B------:R-:W4:Y:S04]  /*26b00*/  LDL.LU R53, [R1+0x204] ;  /* 0x0002040001357983 */ /* 0x000f280000300800 */
[----:B------:R-:W4:Y:S04]  /*26b10*/  LDL.LU R54, [R1+0x208] ;  /* 0x0002080001367983 */ /* 0x000f280000300800 */
[----:B------:R-:W4:Y:S01]  /*26b20*/  LDL.LU R55, [R1+0x20c] ;  /* 0x00020c0001377983 */ /* 0x000f220000300800 */
[C---:B------:R-:W-:Y:S08]  /*26b30*/  HMMA.16816.F32 R32, R20.reuse, R2, R4 ;  /* 0x000000021420723c */ /* 0x040ff00000001804 */
[C---:B--2---:R-:W-:Y:S01]  /*26b40*/  HMMA.16816.F32 R4, R20.reuse, R14, R8 ;  /* 0x0000000e1404723c */ /* 0x044fe20000001808 */
[----:B------:R-:W-:Y:S04]  /*26b50*/  STL.64 [R1+0xb0], R36 ;  /* 0x0000b02401007387 */ /* 0x000fe80000100a00 */
[----:B------:R-:W-:Y:S04]  /*26b60*/  STL.64 [R1+0xb8], R38 ;  /* 0x0000b82601007387 */ /* 0x000fe80000100a00 */
[----:B------:R-:W-:Y:S04]  /*26b70*/  STL.64 [R1+0x16e0], R14 ;  /* 0x0016e00e01007387 */ /* 0x000fe80000100a00 */
[----:B------:R-:W-:Y:S04]  /*26b80*/  STL.64 [R1+0x250], R32 ;  /* 0x0002502001007387 */ /* 0x000fe80000100a00 */
[----:B------:R-:W-:Y:S04]  /*26b90*/  STL.64 [R1+0x258], R34 ;  /* 0x0002582201007387 */ /* 0x000fe80000100a00 */
[----:B------:R0:W-:Y:S04]  /*26ba0*/  STL.64 [R1+0x16d8], R12 ;  /* 0x0016d80c01007387 */ /* 0x0001e80000100a00 */
[----:B------:R-:W-:Y:S04]  /*26bb0*/  STL.64 [R1+0x240], R4 ;  /* 0x0002400401007387 */ /* 0x000fe80000100a00 */
[----:B------:R1:W-:Y:S01]  /*26bc0*/  STL.64 [R1+0x248], R6 ;  /* 0x0002480601007387 */ /* 0x0003e20000100a00 */
[C---:B0-----:R-:W-:Y:S08]  /*26bd0*/  HMMA.16816.F32 R12, R20.reuse, R18, R40 ;  /* 0x00000012140c723c */ /* 0x041ff00000001828 */
[C---:B-1----:R-:W-:Y:S11]  /*26be0*/  HMMA.16816.F32 R4, R20.reuse, R24, R48 ;  /* 0x000000181404723c */ /* 0x042ff60000001830 */
[----:B------:R0:W-:Y:S04]  /*26bf0*/  STL.64 [R1+0x230], R12 ;  /* 0x0002300c01007387 */ /* 0x0001e80000100a00 */
[----:B------:R1:W-:Y:S04]  /*26c00*/  STL.64 [R1+0x238], R14 ;  /* 0x0002380e01007387 */ /* 0x0003e80000100a00 */
[----:B0-----:R-:W2:Y:S01]  /*26c10*/  LDL.LU R12, [R1+0x1f0] ;  /* 0x0001f000010c7983 */ /* 0x001ea20000300800 */
[----:B---3--:R-:W-:-:S15]  /*26c20*/  HMMA.16816.F32 R8, R20, R30, R44 ;  /* 0x0000001e1408723c */ /* 0x008fde000000182c */
[----:B------:R-:W-:-:S04]  /*26c30*/  NOP ;  /* 0x0000000000007918 */ /* 0x000fc80000000000 */
[----:B------:R-:W-:Y:S04]  /*26c40*/  STL.64 [R1+0x220], R8 ;  /* 0x0002200801007387 */ /* 0x000fe80000100a00 */
[----:B------:R-:W-:Y:S04]  /*26c50*/  STL.64 [R1+0x228], R10 ;  /* 0x0002280a01007387 */ /* 0x000fe80000100a00 */
[----:B------:R-:W-:Y:S04]  /*26c60*/  STL.64 [R1+0x210], R4 ;  /* 0x0002100401007387 */ /* 0x000fe80000100a00 */
[----:B------:R4:W-:Y:S04]  /*26c70*/  STL.64 [R1+0x218], R6 ;  /* 0x0002180601007387 */ /* 0x0009e80000100a00 */
[----:B------:R-:W2:Y:S04]  /*26c80*/  LDL.LU R13, [R1+0x1f4] ;  /* 0x0001f400010d7983 */ /* 0x000ea80000300800 */
[----:B-1----:R-:W2:Y:S04]  /*26c90*/  LDL.LU R14, [R1+0x1f8] ;  /* 0x0001f800010e7983 */ /* 0x002ea80000300800 */
        /* <DEDUP_REMOVED lines=15> */
[----:B------:R0:W-:Y:S04]  /*26d90*/  STL.64 [R1+0x200], R4 ;  /* 0x0002000401007387 */ /* 0x0001e80000100a00 */
[----:B------:R1:W-:Y:S04]  /*26da0*/  STL.64 [R1+0x208], R6 ;  /* 0x0002080601007387 */ /* 0x0003e80000100a00 */
        /* <DEDUP_REMOVED lines=15> */
[----:B0-----:R-:W4:Y:S04]  /*26ea0*/  LDL.LU R4, [R1+0x1d0] ;  /* 0x0001d00001047983 */ /* 0x001f280000300800 */
[----:B------:R-:W4:Y:S04]  /*26eb0*/  LDL.LU R5, [R1+0x1d4] ;  /* 0x0001d40001057983 */ /* 0x000f280000300800 */
[----:B-1----:R-:W4:Y:S04]  /*26ec0*/  LDL.LU R6, [R1+0x1d8] ;  /* 0x0001d80001067983 */ /* 0x002f280000300800 */
        /* <DEDUP_REMOVED lines=9> */
[----:B0-----:R-:W2:Y:S04]  /*26f60*/  LDL.LU.64 R14, [R1+0x16e0] ;  /* 0x0016e000010e7983 */ /* 0x001ea80000300a00 */
[----:B------:R-:W4:Y:S01]  /*26f70*/  LDL.LU.64 R12, [R1+0x16d8] ;  /* 0x0016d800010c7983 */ /* 0x000f220000300a00 */
[----:B---3--:R-:W-:-:S02]  /*26f80*/  IMAD R28, R36, 0x100, R28 ;  /* 0x00000100241c7824 */ /* 0x008fc400078e021c */
[----:B------:R-:W-:Y:S02]  /*26f90*/  IMAD R29, R38, 0x100, R37 ;  /* 0x00000100261d7824 */ /* 0x000fe400078e0225 */
[----:B------:R-:W-:Y:S02]  /*26fa0*/  IMAD R32, R35, 0x100, R39 ;  /* 0x0000010023207824 */ /* 0x000fe400078e0227 */
[----:B------:R-:W-:Y:S01]  /*26fb0*/  IMAD R33, R61, 0x100, R34 ;  /* 0x000001003d217824 */ /* 0x000fe200078e0222 */
[----:B------:R-:W3:Y:S01]  /*26fc0*/  LDL.LU R36, [R1+0x90] ;  /* 0x0000900001247983 */ /* 0x000ee20000300800 */
[----:B----4-:R-:W-:Y:S01]  /*26fd0*/  HMMA.16816.F32 R8, R20, R12, R8 ;  /* 0x0000000c1408723c */ /* 0x010fe20000001808 */
[----:B------:R-:W-:Y:S02]  /*26fe0*/  F2FP.F16.E5M2.UNPACK_B R20, R28 ;  /* 0x0000001cff14723e */ /* 0x000fe400020004ff */
[----:B------:R-:W-:Y:S02]  /*26ff0*/  F2FP.F16.E5M2.UNPACK_B R21, R29 ;  /* 0x0000001dff15723e */ /* 0x000fe400020004ff */
[----:B------:R-:W-:-:S02]  /*27000*/  F2FP.F16.E5M2.UNPACK_B R22, R32 ;  /* 0x00000020ff16723e */ /* 0x000fc400020004ff */
[----:B------:R-:W-:-:S07]  /*27010*/  F2FP.F16.E5M2.UNPACK_B R23, R33 ;  /* 0x00000021ff17723e */ /* 0x000fce00020004ff */
[C---:B------:R-:W-:Y:S08]  /*27020*/  HMMA.16816.F32 R56, R20.reuse, R2, R56 ;  /* 0x000000021438723c */ /* 0x040ff00000001838 */
[C---:B--2---:R-:W-:Y:S08]  /*27030*/  HMMA.16816.F32 R4, R20.reuse, R14, R4 ;  /* 0x0000000e1404723c */ /* 0x044ff00000001804 */
[C---:B------:R-:W-:Y:S01]  /*27040*/  HMMA.16816.F32 R40, R20.reuse, R18, R40 ;  /* 0x000000121428723c */ /* 0x040fe20000001828 */
[----:B------:R0:W-:Y:S04]  /*27050*/  STL.64 [R1+0xa0], R8 ;  /* 0x0000a00801007387 */ /* 0x0001e80000100a00 */
[----:B------:R1:W-:Y:S04]  /*27060*/  STL.64 [R1+0xa8], R10 ;  /* 0x0000a80a01007387 */ /* 0x0003e80000100a00 */
[----:B------:R-:W3:Y:S04]  /*27070*/  LDL.LU R37, [R1+0x94] ;  /* 0x0000940001257983 */ /* 0x000ee80000300800 */
[----:B------:R-:W3:Y:S04]  /*27080*/  LDL.LU R38, [R1+0x98] ;  /* 0x0000980001267983 */ /* 0x000ee80000300800 */
[----:B------:R-:W3:Y:S04]  /*27090*/  LDL.LU R39, [R1+0x9c] ;  /* 0x00009c0001277983 */ /* 0x000ee80000300800 */
[----:B0-----:R-:W2:Y:S04]  /*270a0*/  LDL.LU R8, [R1+0x180] ;  /* 0x0001800001087983 */ /* 0x001ea80000300800 */
[----:B------:R-:W2:Y:S04]  /*270b0*/  LDL.LU R9, [R1+0x184] ;  /* 0x0001840001097983 */ /* 0x000ea80000300800 */
[----:B-1----:R-:W2:Y:S04]  /*270c0*/  LDL.LU R10, [R1+0x188] ;  /* 0x00018800010a7983 */ /* 0x002ea80000300800 */
[----:B------:R-:W2:Y:S04]  /*270d0*/  LDL.LU R11, [R1+0x18c] ;  /* 0x00018c00010b7983 */ /* 0x000ea80000300800 */
        /* <DEDUP_REMOVED lines=8> */
[----:B------:R0:W-:Y:S01]  /*27160*/  STL.64 [R1+0x1e8], R58 ;  /* 0x0001e83a01007387 */ /* 0x0001e20000100a00 */
[C---:B------:R-:W-:Y:S03]  /*27170*/  HMMA.16816.F32 R48, R20.reuse, R24, R48 ;  /* 0x000000181430723c */ /* 0x040fe60000001830 */
[----:B0-----:R1:W5:Y:S04]  /*27180*/  LDL.LU.64 R58, [R1+0x16d0] ;  /* 0x0016d000013a7983 */ /* 0x0013680000300a00 */
[----:B------:R1:W5:Y:S04]  /*27190*/  LDL.LU.64 R56, [R1+0x16c8] ;  /* 0x0016c80001387983 */ /* 0x0003680000300a00 */
[----:B------:R-:W-:Y:S04]  /*271a0*/  STL.64 [R1+0x1d0], R4 ;  /* 0x0001d00401007387 */ /* 0x000fe80000100a00 */
[----:B------:R0:W-:Y:S04]  /*271b0*/  STL.64 [R1+0x1d8], R6 ;  /* 0x0001d80601007387 */ /* 0x0001e80000100a00 */
[----:B0-----:R1:W5:Y:S04]  /*271c0*/  LDL.LU.64 R6, [R1+0x16c0] ;  /* 0x0016c00001067983 */ /* 0x0013680000300a00 */
[----:B------:R1:W5:Y:S04]  /*271d0*/  LDL.LU.64 R4, [R1+0x16b8] ;  /* 0x0016b80001047983 */ /* 0x0003680000300a00 */
[----:B------:R-:W-:Y:S04]  /*271e0*/  STL.64 [R1+0x1c0], R40 ;  /* 0x0001c02801007387 */ /* 0x000fe80000100a00 */
[----:B------:R0:W-:Y:S02]  /*271f0*/  STL.64 [R1+0x1c8], R42 ;  /* 0x0001c82a01007387 */ /* 0x0001e40000100a00 */
[C---:B0-----:R-:W-:Y:S08]  /*27200*/  HMMA.16816.F32 R40, R20.reuse, R30, R44 ;  /* 0x0000001e1428723c */ /* 0x041ff0000000182c */
[----:B------:R-:W-:Y:S11]  /*27210*/  HMMA.16816.F32 R44, R20, R26, R52 ;  /* 0x0000001a142c723c */ /* 0x000ff60000001834 */
[----:B------:R0:W-:Y:S04]  /*27220*/  STL.64 [R1+0x1b0], R40 ;  /* 0x0001b02801007387 */ /* 0x0001e80000100a00 */
[----:B------:R1:W-:Y:S04]  /*27230*/  STL.64 [R1+0x1b8], R42 ;  /* 0x0001b82a01007387 */ /* 0x0003e80000100a00 */
[----:B0-----:R-:W4:Y:S04]  /*27240*/  LDL.LU R40, [R1+0x80] ;  /* 0x0000800001287983 */ /* 0x001f280000300800 */
[----:B------:R-:W-:Y:S04]  /*27250*/  STL.64 [R1+0x1a0], R48 ;  /* 0x0001a03001007387 */ /* 0x000fe80000100a00 */
[----:B------:R-:W-:Y:S04]  /*27260*/  STL.64 [R1+0x1a8], R50 ;  /* 0x0001a83201007387 */ /* 0x000fe80000100a00 */
[----:B------:R0:W-:Y:S04]  /*27270*/  STL.64 [R1+0x190], R44 ;  /* 0x0001902c01007387 */ /* 0x0001e80000100a00 */
[----:B------:R0:W-:Y:S04]  /*27280*/  STL.64 [R1+0x198], R46 ;  /* 0x0001982e01007387 */ /* 0x0001e80000100a00 */
[----:B------:R-:W4:Y:S04]  /*27290*/  LDL.LU R41, [R1+0x84] ;  /* 0x0000840001297983 */ /* 0x000f280000300800 */
[----:B-1----:R-:W4:Y:S04]  /*272a0*/  LDL.LU R42, [R1+0x88] ;  /* 0x00008800012a7983 */ /* 0x002f280000300800 */
[----:B------:R-:W4:Y:S04]  /*272b0*/  LDL.LU R43, [R1+0x8c] ;  /* 0x00008c00012b7983 */ /* 0x000f280000300800 */
[----:B0-----:R-:W4:Y:S04]  /*272c0*/  LDL.LU R44, [R1+0x40] ;  /* 0x00004000012c7983 */ /* 0x001f280000300800 */
[----:B------:R-:W4:Y:S04]  /*272d0*/  LDL.LU R45, [R1+0x44] ;  /* 0x00004400012d7983 */ /* 0x000f280000300800 */
[----:B------:R-:W4:Y:S04]  /*272e0*/  LDL.LU R46, [R1+0x48] ;  /* 0x00004800012e7983 */ /* 0x000f280000300800 */
[----:B------:R-:W4:Y:S04]  /*272f0*/  LDL.LU R47, [R1+0x4c] ;  /* 0x00004c00012f7983 */ /* 0x000f280000300800 */
[----:B------:R-:W4:Y:S04]  /*27300*/  LDL.LU R48, [R1+0x20] ;  /* 0x0000200001307983 */ /* 0x000f280000300800 */
[----:B------:R-:W4:Y:S04]  /*27310*/  LDL.LU R49, [R1+0x24] ;  /* 0x0000240001317983 */ /* 0x000f280000300800 */
[----:B------:R-:W4:Y:S04]  /*27320*/  LDL.LU R50, [R1+0x28] ;  /* 0x0000280001327983 */ /* 0x000f280000300800 */
[----:B------:R-:W4:Y:S04]  /*27330*/  LDL.LU R51, [R1+0x2c] ;  /* 0x00002c0001337983 */ /* 0x000f280000300800 */
[----:B------:R-:W4:Y:S04]  /*27340*/  LDL.LU R52, [R1] ;  /* 0x0000000001347983 */ /* 0x000f280000300800 */
[----:B------:R-:W4:Y:S01]  /*27350*/  LDL.LU R53, [R1+0x4] ;  /* 0x0000040001357983 */ /* 0x000f220000300800 */
[----:B------:R-:W-:-:S03]  /*27360*/  IMAD.MOV.U32 R54, RZ, RZ, R0 ;  /* 0x000000ffff367224 */ /* 0x000fc600078e0000 */
[----:B------:R-:W4:Y:S01]  /*27370*/  LDL.LU R0, [R1+0x16b0] ;  /* 0x0016b00001007983 */ /* 0x000f220000300800 */
[----:B------:R-:W-:Y:S01]  /*27380*/  IMAD.MOV.U32 R55, RZ, RZ, R60 ;  /* 0x000000ffff377224 */ /* 0x000fe200078e003c */
[C---:B--2---:R-:W-:Y:S08]  /*27390*/  HMMA.16816.F32 R8, R20.reuse, R16, R8 ;  /* 0x000000101408723c */ /* 0x044ff00000001808 */
[----:B---3--:R-:W-:Y:S01]  /*273a0*/  HMMA.16816.F32 R20, R20, R12, R36 ;  /* 0x0000000c1414723c */ /* 0x008fe20000001824 */
[----:B----4-:R-:W-:-:S02]  /*273b0*/  IMAD R29, R29, 0x100, R32 ;  /* 0x000001001d1d7824 */ /* 0x010fc400078e0220 */
[----:B------:R-:W-:Y:S02]  /*273c0*/  IMAD R28, R28, 0x100, R33 ;  /* 0x000001001c1c7824 */ /* 0x000fe400078e0221 */
[----:B------:R-:W-:-:S06]  /*273d0*/  IMAD R32, R34, 0x100, R35 ;  /* 0x0000010022207824 */ /* 0x000fcc00078e0223 */
[----:B------:R-:W-:Y:S04]  /*273e0*/  STL.64 [R1+0x180], R8 ;  /* 0x0001800801007387 */ /* 0x000fe80000100a00 */
[----:B------:R0:W-:Y:S04]  /*273f0*/  STL.64 [R1+0x188], R10 ;  /* 0x0001880a01007387 */ /* 0x0001e80000100a00 */
[----:B0-----:R1:W5:Y:S04]  /*27400*/  LDL.LU.64 R10, [R1+0x16a8] ;  /* 0x0016a800010a7983 */ /* 0x0013680000300a00 */
[----:B------:R1:W5:Y:S01]  /*27410*/  LDL.LU.64 R8, [R1+0x16a0] ;  /* 0x0016a00001087983 */ /* 0x0003620000300a00 */
[----:B------:R-:W-:-:S03]  /*27420*/  IMAD R33, R0, 0x100, R61 ;  /* 0x0000010000217824 */ /* 0x000fc600078e023d */
[----:B------:R1:W5:Y:S04]  /*27430*/  LDL.LU R0, [R1+0x1698] ;  /* 0x0016980001007983 */ /* 0x0003680000300800 */
[----:B------:R-:W2:Y:S04]  /*27440*/  LDL.LU R36, [R1+0x1350] ;  /* 0x0013500001247983 */ /* 0x000ea80000300800 */
[----:B------:R-:W3:Y:S04]  /*27450*/  LDL.LU R37, [R1+0xb48] ;  /* 0x000b480001257983 */ /* 0x000ee80000300800 */
[----:B------:R0:W-:Y:S04]  /*27460*/  STL.64 [R1+0x90], R20 ;  /* 0x0000901401007387 */ /* 0x0001e80000100a00 */
[----:B------:R4:W-:Y:S04]  /*27470*/  STL.64 [R1+0x98], R22 ;  /* 0x0000981601007387 */ /* 0x0009e80000100a00 */
[----:B------:R-:W2:Y:S04]  /*27480*/  LDL.LU R38, [R1+0x1348] ;  /* 0x0013480001267983 */ /* 0x000ea80000300800 */
[----:B------:R-:W2:Y:S04]  /*27490*/  LDL.LU R39, [R1+0xb40] ;  /* 0x000b400001277983 */ /* 0x000ea80000300800 */
[----:B------:R-:W2:Y:S04]  /*274a0*/  LDL.LU R35, [R1+0x1340] ;  /* 0x0013400001237983 */ /* 0x000ea80000300800 */
[----:B------:R-:W2:Y:S04]  /*274b0*/  LDL.LU R34, [R1+0xb38] ;  /* 0x000b380001227983 */ /* 0x000ea80000300800 */
[----:B------:R-:W2:Y:S01]  /*274c0*/  LDL.LU R61, [R1+0x1338] ;  /* 0x00133800013d7983 */ /* 0x000ea20000300800 */
[----:B0-----:R-:W-:-:S02]  /*274d0*/  F2FP.F16.E5M2.UNPACK_B R20, R28 ;  /* 0x0000001cff14723e */ /* 0x001fc400020004ff */
[----:B------:R-:W-:Y:S02]  /*274e0*/  F2FP.F16.E5M2.UNPACK_B R21, R29 ;  /* 0x0000001dff15723e */ /* 0x000fe400020004ff */
[----:B----4-:R-:W-:Y:S02]  /*274f0*/  F2FP.F16.E5M2.UNPACK_B R22, R32 ;  /* 0x00000020ff16723e */ /* 0x010fe400020004ff */
[----:B------:R-:W-:Y:S01]  /*27500*/  F2FP.F16.E5M2.UNPACK_B R23, R33 ;  /* 0x00000021ff17723e */ /* 0x000fe200020004ff */
[----:B------:R-:W4:Y:S04]  /*27510*/  LDL.LU R28, [R1+0xb50] ;  /* 0x000b5000011c7983 */ /* 0x000f280000300800 */
[----:B------:R-:W2:Y:S04]  /*27520*/  LDL.LU R29, [R1+0x1358] ;  /* 0x00135800011d7983 */ /* 0x000ea80000300800 */
[----:B------:R-:W2:Y:S04]  /*27530*/  LDL.LU R32, [R1+0xb58] ;  /* 0x000b580001207983 */ /* 0x000ea80000300800 */
[----:B------:R-:W2:Y:S01]  /*27540*/  LDL.LU R33, [R1+0xb34] ;  /* 0x000b340001217983 */ /* 0x000ea20000300800 */
[C---:B------:R-:W-:Y:S08]  /*27550*/  HMMA.16816.F32 R40, R20.reuse, R2, R40 ;  /* 0x000000021428723c */ /* 0x040ff00000001828 */
[C---:B------:R-:W-:Y:S08]  /*27560*/  HMMA.16816.F32 R44, R20.reuse, R14, R44 ;  /* 0x0000000e142c723c */ /* 0x040ff0000000182c */
[C---:B------:R-:W-:Y:S08]  /*27570*/  HMMA.16816.F32 R48, R20.reuse, R18, R48 ;  /* 0x000000121430723c */ /* 0x040ff00000001830 */
[C---:B------:R-:W-:Y:S01]  /*27580*/  HMMA.16816.F32 R52, R20.reuse, R30, R52 ;  /* 0x0000001e1434723c */ /* 0x040fe20000001834 */
[----:B------:R-:W-:Y:S04]  /*27590*/  STL.64 [R1+0x80], R40 ;  /* 0x0000802801007387 */ /* 0x000fe80000100a00 */
[----:B------:R0:W-:Y:S04]  /*275a0*/  STL.64 [R1+0x88], R42 ;  /* 0x0000882a01007387 */ /* 0x0001e80000100a00 */
[----:B0-----:R-:W2:Y:S04]  /*275b0*/  LDL.LU.64 R42, [R1+0x1690] ;  /* 0x00169000012a7983 */ /* 0x001ea80000300a00 */
[----:B------:R-:W2:Y:S04]  /*275c0*/  LDL.LU.64 R40, [R1+0x1688] ;  /* 0x0016880001287983 */ /* 0x000ea80000300a00 */
[----:B------:R-:W2:Y:S04]  /*275d0*/  LDL.LU R2, [R1+0xb3c] ;  /* 0x000b3c0001027983 */ /* 0x000ea80000300800 */
[----:B------:R-:W2:Y:S04]  /*275e0*/  LDL.LU R3, [R1+0xb60] ;  /* 0x000b600001037983 */ /* 0x000ea80000300800 */
        /* <DEDUP_REMOVED lines=12> */
[----:B------:R-:W-:Y:S04]  /*276b0*/  STL.64 [R1], R52 ;  /* 0x0000003401007387 */ /* 0x000fe80000100a00 */
[----:B------:R0:W-:Y:S04]  /*276c0*/  STL.64 [R1+0x8], R54 ;  /* 0x0000083601007387 */ /* 0x0001e80000100a00 */
[----:B0-----:R-:W2:Y:S04]  /*276d0*/  LDL.LU.64 R54, [R1+0x1660] ;  /* 0x0016600001367983 */ /* 0x001ea80000300a00 */
[----:B------:R-:W2:Y:S04]  /*276e0*/  LDL.LU.64 R52, [R1+0x1658] ;  /* 0x0016580001347983 */ /* 0x000ea80000300a00 */
[----:B------:R-:W3:Y:S04]  /*276f0*/  LDL.LU R30, [R1+0xb64] ;  /* 0x000b6400011e7983 */ /* 0x000ee80000300800 */
[----:B------:R-:W3:Y:S01]  /*27700*/  LDL.LU R31, [R1+0xb5c] ;  /* 0x000b5c00011f7983 */ /* 0x000ee20000300800 */
[----:B--2---:R-:W-:Y:S03]  /*27710*/  HMMA.16816.F32 R52, R20, R24, R52 ;  /* 0x000000181434723c */ /* 0x004fe60000001834 */
[----:B------:R-:W2:Y:S04]  /*27720*/  LDL.LU R24, [R1+0xb70] ;  /* 0x000b700001187983 */ /* 0x000ea80000300800 */
[----:B------:R-:W2:Y:S01]  /*27730*/  LDL.LU R25, [R1+0xb6c] ;  /* 0x000b6c0001197983 */ /* 0x000ea20000300800 */
[----:B---3--:R-:W-:-:S02]  /*27740*/  IADD3 R30, P1, PT, R30, UR21, RZ ;  /* 0x000000151e1e7c10 */ /* 0x008fc4000ff3e0ff */
[----:B------:R-:W-:Y:S02]  /*27750*/  IADD3 R31, P2, PT, R31, UR21, RZ ;  /* 0x000000151f1f7c10 */ /* 0x000fe4000ff5e0ff */
[----:B------:R-:W-:Y:S02]  /*27760*/  IADD3 R18, P3, PT, R18, UR21, RZ ;  /* 0x0000001512127c10 */ /* 0x000fe4000ff7e0ff */
[----:B------:R-:W-:Y:S02]  /*27770*/  IADD3 R19, P4, PT, R19, UR21, RZ ;  /* 0x0000001513137c10 */ /* 0x000fe4000ff9e0ff */
[----:B------:R-:W-:Y:S02]  /*27780*/  IADD3 R14, P5, PT, R14, UR21, RZ ;  /* 0x000000150e0e7c10 */ /* 0x000fe4000ffbe0ff */
[----:B------:R-:W-:Y:S02]  /*27790*/  IADD3.X R3, PT, PT, R3, UR48, RZ, P1, !PT ;  /* 0x0000003003037c10 */ /* 0x000fe40008ffe4ff */
[----:B------:R-:W-:-:S02]  /*277a0*/  IADD3 R33, P1, PT, R33, UR21, RZ ;  /* 0x0000001521217c10 */ /* 0x000fc4000ff3e0ff */
[----:B------:R-:W-:Y:S02]  /*277b0*/  IADD3.X R32, PT, PT, R32, UR48, RZ, P2, !PT ;  /* 0x0000003020207c10 */ /* 0x000fe400097fe4ff */
[----:B------:R-:W-:Y:S02]  /*277c0*/  IADD3 R29, P2, PT, R29, UR21, RZ ;  /* 0x000000151d1d7c10 */ /* 0x000fe4000ff5e0ff */
[----:B----4-:R-:W-:Y:S02]  /*277d0*/  IADD3.X R28, PT, PT, R28, UR48, RZ, P3, !PT ;  /* 0x000000301c1c7c10 */ /* 0x010fe40009ffe4ff */
[----:B------:R-:W-:Y:S02]  /*277e0*/  IADD3 R36, P3, PT, R36, UR21, RZ ;  /* 0x0000001524247c10 */ /* 0x000fe4000ff7e0ff */
[----:B------:R-:W-:Y:S02]  /*277f0*/  IADD3.X R37, PT, PT, R37, UR48, RZ, P4, !PT ;  /* 0x0000003025257c10 */ /* 0x000fe4000a7fe4ff */
[----:B------:R-:W-:-:S02]  /*27800*/  IADD3 R38, P4, PT, R38, UR21, RZ ;  /* 0x0000001526267c10 */ /* 0x000fc4000ff9e0ff */
[----:B------:R-:W-:Y:S02]  /*27810*/  IADD3.X R39, PT, PT, R39, UR48, RZ, P5, !PT ;  /* 0x0000003027277c10 */ /* 0x000fe4000affe4ff */
[----:B------:R-:W-:Y:S01]  /*27820*/  IADD3 R35, P5, PT, R35, UR21, RZ ;  /* 0x0000001523237c10 */ /* 0x000fe2000ffbe0ff */
[C---:B------:R-:W-:Y:S08]  /*27830*/  HMMA.16816.F32 R48, R20.reuse, R26, R48 ;  /* 0x0000001a1430723c */ /* 0x040ff00000001830 */
[C---:B------:R-:W-:Y:S08]  /*27840*/  HMMA.16816.F32 R44, R20.reuse, R16, R44 ;  /* 0x00000010142c723c */ /* 0x040ff0000000182c */
[----:B------:R-:W-:Y:S01]  /*27850*/  HMMA.16816.F32 R40, R20, R12, R40 ;  /* 0x0000000c1428723c */ /* 0x000fe20000001828 */
[----:B--2---:R-:W-:Y:S01]  /*27860*/  VIADD R24, R24, 0x1 ;  /* 0x0000000118187836 */ /* 0x004fe20000000000 */
[----:B------:R-:W-:-:S04]  /*27870*/  IADD3 R25, P6, PT, R25, UR21, RZ ;  /* 0x0000001519197c10 */ /* 0x000fc8000ffde0ff */
[----:B------:R0:W-:Y:S04]  /*27880*/  STL [R1+0xb70], R24 ;  /* 0x000b701801007387 */ /* 0x0001e80000100800 */
[----:B------:R2:W-:Y:S04]  /*27890*/  STL [R1+0xb6c], R25 ;  /* 0x000b6c1901007387 */ /* 0x0005e80000100800 */
[----:B------:R3:W-:Y:S01]  /*278a0*/  STL [R1+0xb64], R30 ;  /* 0x000b641e01007387 */ /* 0x0007e20000100800 */
[----:B------:R-:W-:-:S03]  /*278b0*/  IADD3.X R15, PT, PT, R15, UR48, RZ, P6, !PT ;  /* 0x000000300f0f7c10 */ /* 0x000fc6000b7fe4ff */
[----:B------:R4:W-:Y:S01]  /*278c0*/  STL [R1+0xb5c], R31 ;  /* 0x000b5c1f01007387 */ /* 0x0009e20000100800 */
[----:B------:R-:W-:-:S03]  /*278d0*/  IADD3 R2, P6, PT, R2, UR21, RZ ;  /* 0x0000001502027c10 */ /* 0x000fc6000ffde0ff */
[----:B------:R0:W-:Y:S04]  /*278e0*/  STL [R1+0xb54], R18 ;  /* 0x000b541201007387 */ /* 0x0001e80000100800 */
        /* <DEDUP_REMOVED lines=10> */
[----:B------:R0:W-:Y:S01]  /*27990*/  STL [R1+0xb48], R37 ;  /* 0x000b482501007387 */ /* 0x0001e20000100800 */
[----:B------:R-:W-:-:S03]  /*279a0*/  IADD3.X R34, PT, PT, R34, UR48, RZ, P6, !PT ;  /* 0x0000003022227c10 */ /* 0x000fc6000b7fe4ff */
[----:B------:R0:W-:Y:S04]  /*279b0*/  STL [R1+0x1348], R38 ;  /* 0x0013482601007387 */ /* 0x0001e80000100800 */
[----:B------:R0:W-:Y:S01]  /*279c0*/  STL [R1+0xb40], R39 ;  /* 0x000b402701007387 */ /* 0x0001e20000100800 */
[----:B------:R-:W-:-:S03]  /*279d0*/  IADD3 R61, P6, PT, R61, UR21, RZ ;  /* 0x000000153d3d7c10 */ /* 0x000fc6000ffde0ff */
[----:B------:R-:W4:Y:S04]  /*279e0*/  LDL.LU R20, [R1+0xb30] ;  /* 0x000b300001147983 */ /* 0x000f280000300800 */
[----:B------:R0:W-:Y:S04]  /*279f0*/  STL [R1+0x1340], R35 ;  /* 0x0013402301007387 */ /* 0x0001e80000100800 */
[----:B------:R-:W4:Y:S04]  /*27a00*/  LDL.LU R21, [R1+0x1330] ;  /* 0x0013300001157983 */ /* 0x000f280000300800 */
[----:B------:R0:W-:Y:S04]  /*27a10*/  STL [R1+0xb38], R34 ;  /* 0x000b382201007387 */ /* 0x0001e80000100800 */
[----:B------:R-:W4:Y:S04]  /*27a20*/  LDL.LU R22, [R1+0x1354] ;  /* 0x0013540001167983 */ /* 0x000f280000300800 */
[----:B------:R0:W-:Y:S04]  /*27a30*/  STL [R1+0x1338], R61 ;  /* 0x0013383d01007387 */ /* 0x0001e80000100800 */
[----:B------:R-:W4:Y:S04]  /*27a40*/  LDL.LU R23, [R1+0x1328] ;  /* 0x0013280001177983 */ /* 0x000f280000300800 */
[----:B------:R-:W4:Y:S04]  /*27a50*/  LDL.LU R12, [R1+0x134c] ;  /* 0x00134c00010c7983 */ /* 0x000f280000300800 */
[----:B------:R-:W4:Y:S04]  /*27a60*/  LDL.LU R13, [R1+0x1320] ;  /* 0x00132000010d7983 */ /* 0x000f280000300800 */
[----:B------:R-:W4:Y:S04]  /*27a70*/  LDL.LU R16, [R1+0x1344] ;  /* 0x0013440001107983 */ /* 0x000f280000300800 */
[----:B------:R-:W4:Y:S04]  /*27a80*/  LDL.LU R17, [R1+0x1318] ;  /* 0x0013180001117983 */ /* 0x000f280000300800 */
[----:B------:R-:W4:Y:S01]  /*27a90*/  LDL.LU R26, [R1+0x133c] ;  /* 0x00133c00011a7983 */ /* 0x000f220000300800 */
[----:B------:R-:W-:-:S03]  /*27aa0*/  ISETP.NE.U32.AND P0, PT, R24, UR20, PT ;  /* 0x0000001418007c0c */ /* 0x000fc6000bf05070 */
[----:B------:R-:W4:Y:S04]  /*27ab0*/  LDL.LU R27, [R1+0x1310] ;  /* 0x00131000011b7983 */ /* 0x000f280000300800 */
[----:B0-----:R-:W4:Y:S04]  /*27ac0*/  LDL.LU R24, [R1+0x1334] ;  /* 0x0013340001187983 */ /* 0x001f280000300800 */
[----:B--2---:R-:W2:Y:S04]  /*27ad0*/  LDL.LU R25, [R1+0x1308] ;  /* 0x0013080001197983 */ /* 0x004ea80000300800 */
[----:B---3--:R-:W3:Y:S04]  /*27ae0*/  LDL.LU R30, [R1+0x132c] ;  /* 0x00132c00011e7983 */ /* 0x008ee80000300800 */
[----:B----4-:R-:W4:Y:S04]  /*27af0*/  LDL.LU R31, [R1+0x1300] ;  /* 0x00130000011f7983 */ /* 0x010f280000300800 */
        /* <DEDUP_REMOVED lines=17> */
[----:B------:R-:W-:-:S02]  /*27c10*/  IADD3.X R20, PT, PT, R20, UR48, RZ, P1, !PT ;  /* 0x0000003014147c10 */ /* 0x000fc40008ffe4ff */
[----:B------:R-:W-:Y:S02]  /*27c20*/  IADD3 R21, P1, PT, R21, UR21, RZ ;  /* 0x0000001515157c10 */ /* 0x000fe4000ff3e0ff */
[----:B------:R-:W-:Y:S02]  /*27c30*/  IADD3.X R22, PT, PT, R22, UR48, RZ, P2, !PT ;  /* 0x0000003016167c10 */ /* 0x000fe400097fe4ff */
[----:B------:R-:W-:Y:S02]  /*27c40*/  IADD3 R23, P2, PT, R23, UR21, RZ ;  /* 0x0000001517177c10 */ /* 0x000fe4000ff5e0ff */
[----:B------:R-:W-:Y:S01]  /*27c50*/  IADD3.X R12, PT, PT, R12, UR48, RZ, P3, !PT ;  /* 0x000000300c0c7c10 */ /* 0x000fe20009ffe4ff */
[----:B------:R0:W-:Y:S01]  /*27c60*/  STL [R1+0xb30], R20 ;  /* 0x000b301401007387 */ /* 0x0001e20000100800 */
[----:B------:R-:W-:-:S03]  /*27c70*/  IADD3 R13, P3, PT, R13, UR21, RZ ;  /* 0x000000150d0d7c10 */ /* 0x000fc6000ff7e0ff */
[----:B------:R0:W-:Y:S01]  /*27c80*/  STL [R1+0x1330], R21 ;  /* 0x0013301501007387 */ /* 0x0001e20000100800 */
[----:B------:R-:W-:-:S03]  /*27c90*/  IADD3.X R16, PT, PT, R16, UR48, RZ, P4, !PT ;  /* 0x0000003010107c10 */ /* 0x000fc6000a7fe4ff */
        /* <DEDUP_REMOVED lines=9> */
[----:B--2---:R-:W-:-:S03]  /*27d30*/  IADD3 R25, P6, PT, R25, UR21, RZ ;  /* 0x0000001519197c10 */ /* 0x004fc6000ffde0ff */
[----:B------:R2:W-:Y:S01]  /*27d40*/  STL [R1+0x1318], R17 ;  /* 0x0013181101007387 */ /* 0x0005e20000100800 */
[----:B---3--:R-:W-:-:S03]  /*27d50*/  IADD3.X R30, PT, PT, R30, UR48, RZ, P1, !PT ;  /* 0x000000301e1e7c10 */ /* 0x008fc60008ffe4ff */
[----:B------:R3:W-:Y:S01]  /*27d60*/  STL [R1+0x133c], R26 ;  /* 0x00133c1a01007387 */ /* 0x0007e20000100800 */
[----:B----4-:R-:W-:-:S03]  /*27d70*/  IADD3 R31, P1, PT, R31, UR21, RZ ;  /* 0x000000151f1f7c10 */ /* 0x010fc6000ff3e0ff */
        /* <DEDUP_REMOVED lines=28> */
[----:B------:R0:W-:Y:S04]  /*27f40*/  STL [R1+0x12d8], R28 ;  /* 0x0012d81c01007387 */ /* 0x0001e80000100800 */
[----:B------:R0:W-:Y:S01]  /*27f50*/  STL [R1+0x12fc], R36 ;  /* 0x0012fc2401007387 */ /* 0x0001e20000100800 */
[----:B------:R-:W-:-:S03]  /*27f60*/  IADD3.X R35, PT, PT, R35, UR48, RZ, P3, !PT ;  /* 0x0000003023237c10 */ /* 0x000fc60009ffe4ff */
[----:B------:R0:W-:Y:S01]  /*27f70*/  STL [R1+0x12d0], R37 ;  /* 0x0012d02501007387 */ /* 0x0001e20000100800 */
[----:B------:R-:W-:-:S03]  /*27f80*/  IADD3 R34, P3, PT, R34, UR21, RZ ;  /* 0x0000001522227c10 */ /* 0x000fc6000ff7e0ff */
[----:B------:R1:W-:Y:S04]  /*27f90*/  STL [R1+0x12f4], R38 ;  /* 0x0012f42601007387 */ /* 0x0003e80000100800 */
[----:B------:R1:W-:Y:S01]  /*27fa0*/  STL [R1+0x12c8], R39 ;  /* 0x0012c82701007387 */ /* 0x0003e20000100800 */
[----:B------:R-:W-:-:S03]  /*27fb0*/  IADD3.X R61, PT, PT, R61, UR48, RZ, P4, !PT ;  /* 0x000000303d3d7c10 */ /* 0x000fc6000a7fe4ff */
[----:B0-----:R-:W4:Y:S04]  /*27fc0*/  LDL.LU R20, [R1+0x12b8] ;  /* 0x0012b80001147983 */ /* 0x001f280000300800 */
        /* <DEDUP_REMOVED lines=28> */
[----:B-1----:R-:W4:Y:S04]  /*28190*/  LDL.LU R38, [R1+0x1250] ;  /* 0x0012500001267983 */ /* 0x002f280000300800 */
[----:B------:R-:W4:Y:S04]  /*281a0*/  LDL.LU R39, [R1+0x1274] ;  /* 0x0012740001277983 */ /* 0x000f280000300800 */
[----:B0-----:R-:W4:Y:S04]  /*281b0*/  LDL.LU R35, [R1+0x1248] ;  /* 0x0012480001237983 */ /* 0x001f280000300800 */
[----:B------:R-:W4:Y:S04]  /*281c0*/  LDL.LU R34, [R1+0x126c] ;  /* 0x00126c0001227983 */ /* 0x000f280000300800 */
[----:B------:R-:W4:Y:S01]  /*281d0*/  LDL.LU R61, [R1+0x1240] ;  /* 0x00124000013d7983 */ /* 0x000f220000300800 */
[----:B------:R-:W-:-:S02]  /*281e0*/  IADD3 R20, P4, PT, R20, UR21, RZ ;  /* 0x0000001514147c10 */ /* 0x000fc4000ff9e0ff */
[----:B------:R-:W-:Y:S02]  /*281f0*/  IADD3.X R21, PT, PT, R21, UR48, RZ, P5, !PT ;  /* 0x0000003015157c10 */ /* 0x000fe4000affe4ff */
[----:B------:R-:W-:Y:S02]  /*28200*/  IADD3 R22, P5, PT, R22, UR21, RZ ;  /* 0x0000001516167c10 */ /* 0x000fe4000ffbe0ff */
[----:B------:R-:W-:Y:S02]  /*28210*/  IADD3.X R23, PT, PT, R23, UR48, RZ, P6, !PT ;  /* 0x0000003017177c10 */ /* 0x000fe4000b7fe4ff */
[----:B------:R-:W-:Y:S01]  /*28220*/  IADD3 R12, P6, PT, R12, UR21, RZ ;  /* 0x000000150c0c7c10 */ /* 0x000fe2000ffde0ff */
[----:B------:R0:W-:Y:S01]  /*28230*/  STL [R1+0x12b8], R20 ;  /* 0x0012b81401007387 */ /* 0x0001e20000100800 */
[----:B------:R-:W-:-:S03]  /*28240*/  IADD3.X R13, PT, PT, R13, UR48, RZ, P1, !PT ;  /* 0x000000300d0d7c10 */ /* 0x000fc60008ffe4ff */
[----:B------:R1:W-:Y:S01]  /*28250*/  STL [R1+0x12dc], R21 ;  /* 0x0012dc1501007387 */ /* 0x0003e20000100800 */
[----:B------:R-:W-:-:S03]  /*28260*/  IADD3 R16, P1, PT, R16, UR21, RZ ;  /* 0x0000001510107c10 */ /* 0x000fc6000ff3e0ff */
[----:B------:R0:W-:Y:S01]  /*28270*/  STL [R1+0x12b0], R22 ;  /* 0x0012b01601007387 */ /* 0x0001e20000100800 */
[----:B--2---:R-:W-:-:S03]  /*28280*/  IADD3.X R17, PT, PT, R17, UR48, RZ, P2, !PT ;  /* 0x0000003011117c10 */ /* 0x004fc600097fe4ff */
[----:B------:R2:W-:Y:S01]  /*28290*/  STL [R1+0x12d4], R23 ;  /* 0x0012d41701007387 */ /* 0x0005e20000100800 */
[----:B---3--:R-:W-:-:S03]  /*282a0*/  IADD3 R26, P2, PT, R26, UR21, RZ ;  /* 0x000000151a1a7c10 */ /* 0x008fc6000ff5e0ff */
[----:B------:R3:W-:Y:S01]  /*282b0*/  STL [R1+0x12a8], R12 ;  /* 0x0012a80c01007387 */ /* 0x0007e20000100800 */
[----:B----4-:R-:W-:-:S03]  /*282c0*/  IADD3.X R27, PT, PT, R27, UR48, RZ, P3, !PT ;  /* 0x000000301b1b7c10 */ /* 0x010fc60009ffe4ff */
        /* <DEDUP_REMOVED lines=36> */
[----:B------:R0:W-:Y:S04]  /*28510*/  STL [R1+0x1284], R28 ;  /* 0x0012841c01007387 */ /* 0x0001e80000100800 */
[----:B------:R0:W-:Y:S01]  /*28520*/  STL [R1+0x1258], R36 ;  /* 0x0012582401007387 */ /* 0x0001e20000100800 */
[----:B------:R-:W-:-:S03]  /*28530*/  IADD3 R35, P6, PT, R35, UR21, RZ ;  /* 0x0000001523237c10 */ /* 0x000fc6000ffde0ff */
[----:B------:R0:W-:Y:S01]  /*28540*/  STL [R1+0x127c], R37 ;  /* 0x00127c2501007387 */ /* 0x0001e20000100800 */
[----:B------:R-:W-:-:S03]  /*28550*/  IADD3.X R34, PT, PT, R34, UR48, RZ, P1, !PT ;  /* 0x0000003022227c10 */ /* 0x000fc60008ffe4ff */
[----:B------:R1:W-:Y:S04]  /*28560*/  STL [R1+0x1250], R38 ;  /* 0x0012502601007387 */ /* 0x0003e80000100800 */
[----:B------:R1:W-:Y:S01]  /*28570*/  STL [R1+0x1274], R39 ;  /* 0x0012742701007387 */ /* 0x0003e20000100800 */
[----:B------:R-:W-:-:S03]  /*28580*/  IADD3 R61, P1, PT, R61, UR21, RZ ;  /* 0x000000153d3d7c10 */ /* 0x000fc6000ff3e0ff */
[----:B0-----:R-:W4:Y:S04]  /*28590*/  LDL.LU R20, [R1+0x1264] ;  /* 0x0012640001147983 */ /* 0x001f280000300800 */
[----:B------:R0:W-:Y:S04]  /*285a0*/  STL [R1+0x1248], R35 ;  /* 0x0012482301007387 */ /* 0x0001e80000100800 */
[----:B-1----:R-:W4:Y:S04]  /*285b0*/  LDL.LU R21, [R1+0x1238] ;  /* 0x0012380001157983 */ /* 0x002f280000300800 */
[----:B------:R1:W-:Y:S04]  /*285c0*/  STL [R1+0x126c], R34 ;  /* 0x00126c2201007387 */ /* 0x0003e80000100800 */
[----:B------:R-:W4:Y:S04]  /*285d0*/  LDL.LU R22, [R1+0x125c] ;  /* 0x00125c0001167983 */ /* 0x000f280000300800 */
[----:B------:R0:W-:Y:S04]  /*285e0*/  STL [R1+0x1240], R61 ;  /* 0x0012403d01007387 */ /* 0x0001e80000100800 */
        /* <DEDUP_REMOVED lines=26> */
[----:B-1----:R-:W4:Y:S04]  /*28790*/  LDL.LU R34, [R1+0x11c8] ;  /* 0x0011c80001227983 */ /* 0x002f280000300800 */
[----:B------:R-:W4:Y:S01]  /*287a0*/  LDL.LU R61, [R1+0x11ec] ;  /* 0x0011ec00013d7983 */ /* 0x000f220000300800 */
[----:B------:R-:W-:-:S02]  /*287b0*/  IADD3.X R20, PT, PT, R20, UR48, RZ, P2, !PT ;  /* 0x0000003014147c10 */ /* 0x000fc400097fe4ff */
[----:B------:R-:W-:Y:S02]  /*287c0*/  IADD3 R21, P2, PT, R21, UR21, RZ ;  /* 0x0000001515157c10 */ /* 0x000fe4000ff5e0ff */
[----:B------:R-:W-:Y:S02]  /*287d0*/  IADD3.X R22, PT, PT, R22, UR48, RZ, P3, !PT ;  /* 0x0000003016167c10 */ /* 0x000fe40009ffe4ff */
[----:B--2---:R-:W-:Y:S02]  /*287e0*/  IADD3 R23, P3, PT, R23, UR21, RZ ;  /* 0x0000001517177c10 */ /* 0x004fe4000ff7e0ff */
[----:B---3--:R-:W-:Y:S01]  /*287f0*/  IADD3.X R12, PT, PT, R12, UR48, RZ, P4, !PT ;  /* 0x000000300c0c7c10 */ /* 0x008fe2000a7fe4ff */
        /* <DEDUP_REMOVED lines=56> */
[----:B-1----:R-:W4:Y:S04]  /*28b80*/  LDL.LU R21, [R1+0x11e4] ;  /* 0x0011e40001157983 */ /* 0x002f280000300800 */
[----:B------:R1:W-:Y:S04]  /*28b90*/  STL [R1+0x11c8], R34 ;  /* 0x0011c82201007387 */ /* 0x0003e80000100800 */
[----:B--2---:R-:W2:Y:S04]  /*28ba0*/  LDL.LU R22, [R1+0x11b8] ;  /* 0x0011b80001167983 */ /* 0x004ea80000300800 */
[----:B------:R0:W-:Y:S04]  /*28bb0*/  STL [R1+0x11ec], R61 ;  /* 0x0011ec3d01007387 */ /* 0x0001e80000100800 */
        /* <DEDUP_REMOVED lines=28> */
[----:B------:R-:W-:-:S02]  /*28d80*/  IADD3 R20, P5, PT, R20, UR21, RZ ;  /* 0x0000001514147c10 */ /* 0x000fc4000ffbe0ff */
[----:B------:R-:W-:Y:S02]  /*28d90*/  IADD3.X R21, PT, PT, R21, UR48, RZ, P6, !PT ;  /* 0x0000003015157c10 */ /* 0x000fe4000b7fe4ff */
[----:B--2---:R-:W-:Y:S02]  /*28da0*/  IADD3 R22, P6, PT, R22, UR21, RZ ;  /* 0x0000001516167c10 */ /* 0x004fe4000ffde0ff */
[----:B---3--:R-:W-:Y:S02]  /*28db0*/  IADD3.X R23, PT, PT, R23, UR48, RZ, P1, !PT ;  /* 0x0000003017177c10 */ /* 0x008fe40008ffe4ff */
[----:B----4-:R-:W-:Y:S01]  /*28dc0*/  IADD3 R12, P1, PT, R12, UR21, RZ ;  /* 0x000000150c0c7c10 */ /* 0x010fe2000ff3e0ff */
        /* <DEDUP_REMOVED lines=90> */
[----:B--2---:R-:W-:Y:S02]  /*29370*/  IADD3.X R22, PT, PT, R22, UR48, RZ, P4, !PT ;  /* 0x0000003016167c10 */ /* 0x004fe4000a7fe4ff */
[----:B---3--:R-:W-:Y:S02]  /*29380*/  IADD3 R23, P4, PT, R23, UR21, RZ ;  /* 0x0000001517177c10 */ /* 0x008fe4000ff9e0ff */
[----:B----4-:R-:W-:Y:S01]  /*29390*/  IADD3.X R12, PT, PT, R12, UR48, RZ, P5, !PT ;  /* 0x000000300c0c7c10 */ /* 0x010fe2000affe4ff */
        /* <DEDUP_REMOVED lines=1390> */
[----:B------:R-:W0:Y:S02]  /*2ea80*/  S2R R60, SR_TID.X ;  /* 0x00000000003c7919 */ /* 0x000e240000002100 */
[----:B0-----:R-:W-:-:S04]  /*2ea90*/  LOP3.LUT R60, R60, 0x1f, RZ, 0xc0, !PT ;  /* 0x0000001f3c3c7812 */ /* 0x001fc800078ec0ff */
[----:B------:R-:W-:Y:S02]  /*2eaa0*/  LOP3.LUT R60, R60, 0x10, RZ, 0x3c, !PT ;  /* 0x000000103c3c7812 */ /* 0x000fe400078e3cff */
[----:B------:R-:W-:Y:S02]  /*2eab0*/  IADD3 R20, P1, PT, R20, UR4, RZ ;  /* 0x0000000414147c10 */ /* 0x000fe4000ff3e0ff */
        /* <DEDUP_REMOVED lines=56> */
[----:B------:R1:W-:Y:S04]  /*2ee40*/  STL [R1+0x1514], R38 ;  /* 0x0015142601007387 */ /* 0x0003e80000100800 */
[----:B------:R1:W-:Y:S04]  /*2ee50*/  STL [R1+0x151c], R39 ;  /* 0x00151c2701007387 */ /* 0x0003e80000100800 */
[----:B------:R1:W-:Y:S04]  /*2ee60*/  STL [R1+0x1534], R61 ;  /* 0x0015343d01007387 */ /* 0x0003e80000100800 */
[----:B------:R1:W-:Y:S04]  /*2ee70*/  STL [R1+0x1524], R35 ;  /* 0x0015242301007387 */ /* 0x0003e80000100800 */
[----:B------:R1:W-:Y:S01]  /*2ee80*/  STL [R1+0x152c], R34 ;  /* 0x00152c2201007387 */ /* 0x0003e20000100800 */
[----:B------:R-:W-:Y:S05]  /*2ee90*/  @P0 BRA `(.L_x_1) ;  /* 0xfffffdf8009c0947 */ /* 0x000fea000383ffff */
.L_x_0:
[----:B------:R-:W-:Y:S01]  /*2eea0*/  STL [R1+0x18e0], R53 ;  /* 0x0018e03501007387 */ /* 0x000fe20000100800 */
[----:B-1---5:R-:W-:Y:S01]  /*2eeb0*/  F2FP.SATFINITE.E5M2.F32.PACK_AB_MERGE_C R3, R9, R8, RZ ;  /* 0x000000080903723e */ /* 0x022fe200048060ff */
[----:B------:R-:W1:Y:S01]  /*2eec0*/  LDCU UR4, c[0x0][0x39c] ;  /* 0x00007380ff0477ac */ /* 0x000e620008000800 */
[----:B0-----:R-:W-:Y:S01]  /*2eed0*/  F2FP.SATFINITE.E5M2.F32.PACK_AB_MERGE_C R2, R11, R10, RZ ;  /* 0x0000000a0b02723e */ /* 0x001fe200048060ff */
[----:B------:R-:W-:Y:S01]  /*2eee0*/  STL [R1+0x18dc], R52 ;  /* 0x0018dc3401007387 */ /* 0x000fe20000100800 */
[----:B------:R-:W-:Y:S01]  /*2eef0*/  F2FP.SATFINITE.E5M2.F32.PACK_AB_MERGE_C R0, R5, R4, RZ ;  /* 0x000000040500723e */ /* 0x000fe200048060ff */
[----:B------:R-:W0:Y:S02]  /*2ef00*/  LDCU UR5, c[0x0][0x39c] ;  /* 0x00007380ff0577ac */ /* 0x000e240008000800 */
[----:B------:R-:W-:Y:S01]  /*2ef10*/  STL [R1+0x18d8], R55 ;  /* 0x0018d83701007387 */ /* 0x000fe20000100800 */
[----:B------:R-:W2:Y:S03]  /*2ef20*/  LDCU UR30, c[0x0][0x3b4] ;  /* 0x00007680ff1e77ac */ /* 0x000ea60008000800 */
[----:B------:R-:W-:Y:S01]  /*2ef30*/  STL [R1+0x18d4], R54 ;  /* 0x0018d43601007387 */ /* 0x000fe20000100800 */
[----:B------:R-:W3:Y:S03]  /*2ef40*/  LDCU.64 UR28, c[0x0][0x390] ;  /* 0x00007200ff1c77ac */ /* 0x000ee60008000a00 */
[----:B------:R-:W-:Y:S01]  /*2ef50*/  STL [R1+0x18d0], R49 ;  /* 0x0018d03101007387 */ /* 0x000fe20000100800 */
[----:B------:R-:W4:Y:S03]  /*2ef60*/  LDCU.64 UR32, c[0x0][0x398] ;  /* 0x00007300ff2077ac */ /* 0x000f260008000a00 */
[----:B------:R-:W-:Y:S01]  /*2ef70*/  STL [R1+0x18cc], R48 ;  /* 0x0018cc3001007387 */ /* 0x000fe20000100800 */
[----:B------:R-:W0:Y:S03]  /*2ef80*/  LDCU UR34, c[0x0][0x3b8] ;  /* 0x00007700ff2277ac */ /* 0x000e260008000800 */
[----:B------:R-:W-:Y:S01]  /*2ef90*/  STL [R1+0x18c8], R51 ;  /* 0x0018c83301007387 */ /* 0x000fe20000100800 */
[----:B------:R-:W0:Y:S03]  /*2efa0*/  LDCU.64 UR46, c[0x0][0x398] ;  /* 0x00007300ff2e77ac */ /* 0x000e260008000a00 */
        /* <DEDUP_REMOVED lines=13> */
[----:B------:R-:W0:Y:S03]  /*2f080*/  LDCU UR62, c[0x0][0x3b8] ;  /* 0x00007700ff3e77ac */ /* 0x000e260008000800 */
[----:B------:R-:W-:Y:S01]  /*2f090*/  STL [R1+0x18a8], R43 ;  /* 0x0018a82b01007387 */ /* 0x000fe20000100800 */
[----:B------:R-:W0:Y:S03]  /*2f0a0*/  LDCU.64 UR50, c[0x0][0x398] ;  /* 0x00007300ff3277ac */ /* 0x000e260008000a00 */
[----:B------:R-:W-:Y:S01]  /*2f0b0*/  STL [R1+0x18a4], R42 ;  /* 0x0018a42a01007387 */ /* 0x000fe20000100800 */
[----:B------:R-:W0:Y:S03]  /*2f0c0*/  LDCU UR77, c[0x0][0x3b8] ;  /* 0x00007700ff4d77ac */ /* 0x000e260008000800 */
[----:B------:R1:W-:Y:S01]  /*2f0d0*/  STL [R1+0x7c0], R3 ;  /* 0x0007c00301007387 */ /* 0x0003e20000100800 */
[----:B------:R-:W0:Y:S03]  /*2f0e0*/  LDCU UR76, c[0x0][0x3b8] ;  /* 0x00007700ff4c77ac */ /* 0x000e260008000800 */
[----:B------:R2:W-:Y:S01]  /*2f0f0*/  STL [R1+0x7bc], R2 ;  /* 0x0007bc0201007387 */ /* 0x0005e20000100800 */
[----:B------:R-:W0:Y:S03]  /*2f100*/  LDCU UR75, c[0x0][0x3b8] ;  /* 0x00007700ff4b77ac */ /* 0x000e260008000800 */
[----:B------:R3:W-:Y:S01]  /*2f110*/  STL [R1+0x7d0], R0 ;  /* 0x0007d00001007387 */ /* 0x0007e20000100800 */
[----:B-1----:R-:W-:Y:S01]  /*2f120*/  F2FP.SATFINITE.E5M2.F32.PACK_AB_MERGE_C R3, R7, R6, RZ ;  /* 0x000000060703723e */ /* 0x002fe200048060ff */
[----:B------:R-:W1:Y:S01]  /*2f130*/  LDCU UR74, c[0x0][0x3b8] ;  /* 0x00007700ff4a77ac */ /* 0x000e620008000800 */
[----:B--2---:R-:W-:-:S03]  /*2f140*/  F2FP.SATFINITE.E5M2.F32.PACK_AB_MERGE_C R2, R57, R56, RZ ;  /* 0x000000383902723e */ /* 0x004fc600048060ff */
[----:B------:R-:W-:Y:S01]  /*2f150*/  STL [R1+0x7cc], R3 ;  /* 0x0007cc0301007387 */ /* 0x000fe20000100800 */
[----:B------:R-:W2:Y:S01]  /*2f160*/  LDCU UR73, c[0x0][0x3b8] ;  /* 0x00007700ff4977ac */ /* 0x000ea20008000800 */
[----:B---3--:R-:W-:Y:S02]  /*2f170*/  F2FP.SATFINITE.E5M2.F32.PACK_AB_MERGE_C R0, R59, R58, RZ ;  /* 0x0000003a3b00723e */ /* 0x008fe400048060ff */
[----:B------:R-:W3:Y:S01]  /*2f180*/  LDL.LU R59, [R1+0x14] ;  /* 0x00001400013b7983 */ /* 0x000ee20000300800 */
[----:B------:R-:W0:Y:S03]  /*2f190*/  LDCU UR72, c[0x0][0x3b8] ;  /* 0x00007700ff4877ac */ /* 0x000e260008000800 */
[----:B------:R-:W-:Y:S01]  /*2f1a0*/  STL [R1+0x7e0], R2 ;  /* 0x0007e00201007387 */ /* 0x000fe20000100800 */
[----:B------:R-:W0:Y:S03]  /*2f1b0*/  LDCU UR6, c[0x0][0x398] ;  /* 0x00007300ff0677ac */ /* 0x000e260008000800 */
[----:B------:R-:W2:Y:S01]  /*2f1c0*/  LDL.LU R58, [R1+0x18] ;  /* 0x00001800013a7983 */ /* 0x000ea20000300800 */
[----:B------:R-:W0:Y:S03]  /*2f1d0*/  LDCU UR71, c[0x0][0x3b8] ;  /* 0x00007700ff4777ac */ /* 0x000e260008000800 */
[----:B------:R-:W-:Y:S01]  /*2f1e0*/  STL [R1+0x7dc], R0 ;  /* 0x0007dc0001007387 */ /* 0x000fe20000100800 */
        /* <DEDUP_REMOVED lines=37> */
[----:B--2---:R2:W-:Y:S04]  /*2f440*/  STL [R1+0x1968], R58 ;  /* 0x0019683a01007387 */ /* 0x0045e80000100800 */
[----:B--2---:R-:W3:Y:S04]  /*2f450*/  LDL.LU R58, [R1+0x10] ;  /* 0x00001000013a7983 */ /* 0x004ee80000300800 */
[----:B------:R-:W2:Y:S04]  /*2f460*/  LDL.LU R57, [R1+0x1c] ;  /* 0x00001c0001397983 */ /* 0x000ea80000300800 */
[----:B------:R-:W2:Y:S04]  /*2f470*/  LDL.LU R56, [R1+0x30] ;  /* 0x0000300001387983 */ /* 0x000ea80000300800 */
        /* <DEDUP_REMOVED lines=57> */
[----:B---3--:R-:W-:-:S03]  /*2f810*/  F2FP.SATFINITE.E5M2.F32.PACK_AB_MERGE_C R59, R59, R58, RZ ;  /* 0x0000003a3b3b723e */ /* 0x008fc600048060ff */
[----:B------:R-:W3:Y:S04]  /*2f820*/  LDL.LU R58, [R1+0x1968] ;  /* 0x00196800013a7983 */ /* 0x000ee80000300800 */
[----:B------:R-:W-:Y:S01]  /*2f830*/  STL [R1+0x7d8], R59 ;  /* 0x0007d83b01007387 */ /* 0x000fe20000100800 */
[----:B--2---:R-:W-:Y:S02]  /*2f840*/  F2FP.SATFINITE.E5M2.F32.PACK_AB_MERGE_C R7, R7, R56, RZ ;  /* 0x000000380707723e */ /* 0x004fe400048060ff */
[----:B----4-:R-:W-:Y:S02]  /*2f850*/  F2FP.SATFINITE.E5M2.F32.PACK_AB_MERGE_C R6, R5, R6, RZ ;  /* 0x000000060506723e */ /* 0x010fe400048060ff */
[----:B------:R-:W-:Y:S02]  /*2f860*/  F2FP.SATFINITE.E5M2.F32.PACK_AB_MERGE_C R5, R11, R4, RZ ;  /* 0x000000040b05723e */ /* 0x000fe400048060ff */
[----:B------:R-:W-:Y:S01]  /*2f870*/  F2FP.SATFINITE.E5M2.F32.PACK_AB_MERGE_C R4, R9, R10, RZ ;  /* 0x0000000a0904723e */ /* 0x000fe200048060ff */
[----:B------:R-:W-:Y:S01]  /*2f880*/  BAR.SYNC.DEFER_BLOCKING 0x0 ;  /* 0x0000000000007b1d */ /* 0x000fe20000010000 */
[----:B---3--:R-:W-:-:S05]  /*2f890*/  F2FP.SATFINITE.E5M2.F32.PACK_AB_MERGE_C R57, R57, R58, RZ ;  /* 0x0000003a3939723e */ /* 0x008fca00048060ff */
[----:B------:R-:W-:Y:S04]  /*2f8a0*/  STL [R1+0x7d4], R57 ;  /* 0x0007d43901007387 */ /* 0x000fe80000100800 */
[----:B------:R-:W-:Y:S04]  /*2f8b0*/  STL [R1+0x7c4], R7 ;  /* 0x0007c40701007387 */ /* 0x000fe80000100800 */
[----:B------:R2:W-:Y:S04]  /*2f8c0*/  STL [R1+0x7c8], R6 ;  /* 0x0007c80601007387 */ /* 0x0005e80000100800 */
[----:B------:R3:W-:Y:S04]  /*2f8d0*/  STL [R1+0x7b4], R5 ;  /* 0x0007b40501007387 */ /* 0x0007e80000100800 */
[----:B------:R4:W-:Y:S01]  /*2f8e0*/  STL [R1+0x7b8], R4 ;  /* 0x0007b80401007387 */ /* 0x0009e20000100800 */
[----:B--2---:R-:W-:-:S02]  /*2f8f0*/  F2FP.SATFINITE.E5M2.F32.PACK_AB_MERGE_C R6, R42, R8, RZ ;  /* 0x000000082a06723e */ /* 0x004fc400048060ff */
[----:B---3--:R-:W-:-:S03]  /*2f900*/  F2FP.SATFINITE.E5M2.F32.PACK_AB_MERGE_C R5, R40, R43, RZ ;  /* 0x0000002b2805723e */ /* 0x008fc600048060ff */
[----:B------:R2:W-:Y:S01]  /*2f910*/  STL [R1+0x7b0], R6 ;  /* 0x0007b00601007387 */ /* 0x0005e20000100800 */
[----:B----4-:R-:W-:-:S03]  /*2f920*/  F2FP.SATFINITE.E5M2.F32.PACK_AB_MERGE_C R4, R46, R41, RZ ;  /* 0x000000292e04723e */ /* 0x010fc600048060ff */
[----:B------:R3:W-:Y:S04]  /*2f930*/  STL [R1+0x7a8], R5 ;  /* 0x0007a80501007387 */ /* 0x0007e80000100800 */
[----:B------:R4:W-:Y:S01]  /*2f940*/  STL [R1+0x7a4], R4 ;  /* 0x0007a40401007387 */ /* 0x0009e20000100800 */
[----:B--2---:R-:W-:Y:S02]  /*2f950*/  F2FP.SATFINITE.E5M2.F32.PACK_AB_MERGE_C R6, R44, R47, RZ ;  /* 0x0000002f2c06723e */ /* 0x004fe400048060ff */
[----:B---3--:R-:W-:-:S03]  /*2f960*/  F2FP.SATFINITE.E5M2.F32.PACK_AB_MERGE_C R5, R50, R45, RZ ;  /* 0x0000002d3205723e */ /* 0x008fc600048060ff */
[----:B------:R2:W-:Y:S01]  /*2f970*/  STL [R1+0x7a0], R6 ;  /* 0x0007a00601007387 */ /* 0x0005e20000100800 */
[----:B----4-:R-:W-:-:S03]  /*2f980*/  F2FP.SATFINITE.E5M2.F32.PACK_AB_MERGE_C R4, R48, R51, RZ ;  /* 0x000000333004723e */ /* 0x010fc600048060ff */
[----:B------:R3:W-:Y:S04]  /*2f990*/  STL [R1+0x794], R5 ;  /* 0x0007940501007387 */ /* 0x0007e80000100800 */
[----:B------:R4:W-:Y:S01]  /*2f9a0*/  STL [R1+0x790], R4 ;  /* 0x0007900401007387 */ /* 0x0009e20000100800 */
[----:B--2---:R-:W-:Y:S02]  /*2f9b0*/  F2FP.SATFINITE.E5M2.F32.PACK_AB_MERGE_C R6, R54, R49, RZ ;  /* 0x000000313606723e */ /* 0x004fe400048060ff */
[----:B---3--:R-:W-:-:S03]  /*2f9c0*/  F2FP.SATFINITE.E5M2.F32.PACK_AB_MERGE_C R5, R52, R55, RZ ;  /* 0x000000373405723e */ /* 0x008fc600048060ff */
[----:B------:R-:W-:Y:S01]  /*2f9d0*/  STL [R1+0x784], R6 ;  /* 0x0007840601007387 */ /* 0x000fe20000100800 */
[----:B----4-:R-:W-:-:S03]  /*2f9e0*/  F2FP.SATFINITE.E5M2.F32.PACK_AB_MERGE_C R4, R0, R53, RZ ;  /* 0x000000350004723e */ /* 0x010fc600048060ff */
[----:B------:R2:W-:Y:S01]  /*2f9f0*/  STL [R1+0x780], R5 ;  /* 0x0007800501007387 */ /* 0x0005e20000100800 */
[----:B------:R-:W-:-:S03]  /*2fa00*/  F2FP.SATFINITE.E5M2.F32.PACK_AB_MERGE_C R0, R61, R60, RZ ;  /* 0x0000003c3d00723e */ /* 0x000fc600048060ff */
        /* <DEDUP_REMOVED lines=30> */
[----:B------:R-:W2:Y:S04]  /*2fbf0*/  LDL.LU R59, [R1+0x70c] ;  /* 0x00070c00013b7983 */ /* 0x000ea80000300800 */
[----:B------:R-:W-:Y:S04]  /*2fc00*/  STL [R1+0x710], R4 ;  /* 0x0007100401007387 */ /* 0x000fe80000100800 */
[----:B------:R-:W3:Y:S04]  /*2fc10*/  LDL.LU R58, [R1+0x6f0] ;  /* 0x0006f000013a7983 */ /* 0x000ee80000300800 */
[----:B------:R-:W-:Y:S04]  /*2fc20*/  STL [R1+0x704], R0 ;  /* 0x0007040001007387 */ /* 0x000fe80000100800 */
[----:B---3--:R3:W-:Y:S04]  /*2fc30*/  STL [R1+0x1964], R58 ;  /* 0x0019643a01007387 */ /* 0x0087e80000100800 */
[----:B---3--:R-:W2:Y:S04]  /*2fc40*/  LDL.LU R58, [R1+0x708] ;  /* 0x00070800013a7983 */ /* 0x008ea80000300800 */
[----:B------:R-:W3:Y:S04]  /*2fc50*/  LDL.LU R57, [R1+0x6f4] ;  /* 0x0006f40001397983 */ /* 0x000ee80000300800 */
[----:B------:R-:W4:Y:S04]  /*2fc60*/  LDL.LU R56, [R1+0x6f8] ;  /* 0x0006f80001387983 */ /* 0x000f280000300800 */
[----:B------:R-:W4:Y:S04]  /*2fc70*/  LDL.LU R7, [R1+0x6fc] ;  /* 0x0006fc0001077983 */ /* 0x000f280000300800 */
        /* <DEDUP_REMOVED lines=56> */
[----:B--2---:R-:W-:-:S03]  /*30000*/  F2FP.SATFINITE.E5M2.F32.PACK_AB_MERGE_C R59, R59, R58, RZ ;  /* 0x0000003a3b3b723e */ /* 0x004fc600048060ff */
[----:B------:R-:W2:Y:S04]  /*30010*/  LDL.LU R58, [R1+0x1964] ;  /* 0x00196400013a7983 */ /* 0x000ea80000300800 */
[----:B------:R-:W-:Y:S01]  /*30020*/  STL [R1+0x700], R59 ;  /* 0x0007003b01007387 */ /* 0x000fe20000100800 */
[----:B----4-:R-:W-:Y:S02]  /*30030*/  F2FP.SATFINITE.E5M2.F32.PACK_AB_MERGE_C R7, R7, R56, RZ ;  /* 0x000000380707723e */ /* 0x010fe400048060ff */
[----:B---3--:R-:W-:Y:S02]  /*30040*/  F2FP.SATFINITE.E5M2.F32.PACK_AB_MERGE_C R6, R5, R6, RZ ;  /* 0x000000060506723e */ /* 0x008fe400048060ff */
[----:B------:R-:W-:Y:S02]  /*30050*/  F2FP.SATFINITE.E5M2.F32.PACK_AB_MERGE_C R5, R11, R4, RZ ;  /* 0x000000040b05723e */ /* 0x000fe400048060ff */
[----:B------:R-:W-:-:S02]  /*30060*/  F2FP.SATFINITE.E5M2.F32.PACK_AB_MERGE_C R4, R9, R10, RZ ;  /* 0x0000000a0904723e */ /* 0x000fc400048060ff */
[----:B--2---:R-:W-:-:S05]  /*30070*/  F2FP.SATFINITE.E5M2.F32.PACK_AB_MERGE_C R57, R57, R58, RZ ;  /* 0x0000003a3939723e */ /* 0x004fca00048060ff */
        /* <DEDUP_REMOVED lines=53> */
[----:B------:R-:W3:Y:S04]  /*303d0*/  LDL.LU R56, [R1+0x620] ;  /* 0x0006200001387983 */ /* 0x000ee80000300800 */
[----:B------:R4:W-:Y:S04]  /*303e0*/  STL [R1+0x634], R4 ;  /* 0x0006340401007387 */ /* 0x0009e80000100800 */
[----:B------:R-:W3:Y:S04]  /*303f0*/  LDL.LU R7, [R1+0x624] ;  /* 0x0006240001077983 */ /* 0x000ee80000300800 */
[----:B------:R0:W-:Y:S04]  /*30400*/  STL [R1+0x630], R0 ;  /* 0x0006300001007387 */ /* 0x0001e80000100800 */
[----:B------:R-:W3:Y:S04]  /*30410*/  LDL.LU R6, [R1+0x628] ;  /* 0x0006280001067983 */ /* 0x000ee80000300800 */
[----:B--2---:R-:W2:Y:S04]  /*30420*/  LDL.LU R5, [R1+0x62c] ;  /* 0x00062c0001057983 */ /* 0x004ea80000300800 */
        /* <DEDUP_REMOVED lines=54> */
[----:B---3--:R-:W-:-:S05]  /*30790*/  F2FP.SATFINITE.E5M2.F32.PACK_AB_MERGE_C R56, R7, R56, RZ ;  /* 0x000000380738723e */ /* 0x008fca00048060ff */
[----:B------:R-:W-:Y:S01]  /*307a0*/  STL [R1+0x624], R56 ;  /* 0x0006243801007387 */ /* 0x000fe20000100800 */
[----:B--2---:R-:W-:-:S05]  /*307b0*/  F2FP.SATFINITE.E5M2.F32.PACK_AB_MERGE_C R7, R5, R6, RZ ;  /* 0x000000060507723e */ /* 0x004fca00048060ff */
[----:B------:R-:W-:Y:S01]  /*307c0*/  STL [R1+0x620], R7 ;  /* 0x0006200701007387 */ /* 0x000fe20000100800 */
[----:B----4-:R-:W-:-:S05]  /*307d0*/  F2FP.SATFINITE.E5M2.F32.PACK_AB_MERGE_C R6, R11, R4, RZ ;  /* 0x000000040b06723e */ /* 0x010fca00048060ff */
[----:B------:R0:W-:Y:S01]  /*307e0*/  STL [R1+0x614], R6 ;  /* 0x0006140601007387 */ /* 0x0001e20000100800 */
[----:B------:R-:W-:-:S05]  /*307f0*/  F2FP.SATFINITE.E5M2.F32.PACK_AB_MERGE_C R5, R9, R10, RZ ;  /* 0x0000000a0905723e */ /* 0x000fca00048060ff */
[----:B------:R2:W-:Y:S01]  /*30800*/  STL [R1+0x610], R5 ;  /* 0x0006100501007387 */ /* 0x0005e20000100800 */
[----:B------:R-:W-:-:S05]  /*30810*/  F2FP.SATFINITE.E5M2.F32.PACK_AB_MERGE_C R4, R42, R8, RZ ;  /* 0x000000082a04723e */ /* 0x000fca00048060ff */
[----:B------:R3:W-:Y:S01]  /*30820*/  STL [R1+0x600], R4 ;  /* 0x0006000401007387 */ /* 0x0007e20000100800 */
[----:B0-----:R-:W-:-:S05]  /*30830*/  F2FP.SATFINITE.E5M2.F32.PACK_AB_MERGE_C R6, R40, R43, RZ ;  /* 0x0000002b2806723e */ /* 0x001fca00048060ff */
[----:B------:R0:W-:Y:S01]  /*30840*/  STL [R1+0x604], R6 ;  /* 0x0006040601007387 */ /* 0x0001e20000100800 */
[----:B--2---:R-:W-:-:S05]  /*30850*/  F2FP.SATFINITE.E5M2.F32.PACK_AB_MERGE_C R5, R46, R41, RZ ;  /* 0x000000292e05723e */ /* 0x004fca00048060ff */
[----:B------:R2:W-:Y:S01]  /*30860*/  STL [R1+0x17c], R5 ;  /* 0x00017c0501007387 */ /* 0x0005e20000100800 */
[----:B---3--:R-:W-:-:S05]  /*30870*/  F2FP.SATFINITE.E5M2.F32.PACK_AB_MERGE_C R4, R44, R47, RZ ;  /* 0x0000002f2c04723e */ /* 0x008fca00048060ff */
[----:B------:R3:W-:Y:S01]  /*30880*/  STL [R1+0x5f0], R4 ;  /* 0x0005f00401007387 */ /* 0x0007e20000100800 */
[----:B0-----:R-:W-:-:S05]  /*30890*/  F2FP.SATFINITE.E5M2.F32.PACK_AB_MERGE_C R6, R50, R45, RZ ;  /* 0x0000002d3206723e */ /* 0x001fca00048060ff */
[----:B------:R-:W-:Y:S01]  /*308a0*/  STL [R1+0x164], R6 ;  /* 0x0001640601007387 */ /* 0x000fe20000100800 */
[----:B--2---:R-:W-:-:S05]  /*308b0*/  F2FP.SATFINITE.E5M2.F32.PACK_AB_MERGE_C R5, R48, R51, RZ ;  /* 0x000000333005723e */ /* 0x004fca00048060ff */
[----:B------:R-:W-:Y:S01]  /*308c0*/  STL [R1+0x15c], R5 ;  /* 0x00015c0501007387 */ /* 0x000fe20000100800 */
[----:B---3--:R-:W-:Y:S02]  /*308d0*/  F2FP.SATFINITE.E5M2.F32.PACK_AB_MERGE_C R4, R54, R49, RZ ;  /* 0x000000313604723e */ /* 0x008fe400048060ff */
[----:B------:R-:W-:-:S05]  /*308e0*/  F2FP.SATFINITE.E5M2.F32.PACK_AB_MERGE_C R38, R38, R55, RZ ;  /* 0x000000372626723e */ /* 0x000fca00048060ff */
[----:B------:R-:W-:Y:S04]  /*308f0*/  STL [R1+0x18e4], R38 ;  /* 0x0018e42601007387 */ /* 0x000fe80000100800 */
[----:B------:R0:W-:Y:S01]  /*30900*/  STL [R1+0x134], R4 ;  /* 0x0001340401007387 */ /* 0x0001e20000100800 */
[----:B------:R-:W-:Y:S02]  /*30910*/  F2FP.SATFINITE.E5M2.F32.PACK_AB_MERGE_C R0, R60, R0, RZ ;  /* 0x000000003c00723e */ /* 0x000fe400048060ff */
[----:B0-----:R-:W-:Y:S02]  /*30920*/  F2FP.SATFINITE.E5M2.F32.PACK_AB_MERGE_C R4, R53, R52, RZ ;  /* 0x000000343504723e */ /* 0x001fe400048060ff */
[----:B------:R-:W-:-:S03]  /*30930*/  F2FP.SATFINITE.E5M2.F32.PACK_AB_MERGE_C R5, R39, R61, RZ ;  /* 0x0000003d2705723e */ /* 0x000fc600048060ff */
[----:B------:R0:W-:Y:S04]  /*30940*/  STL [R1+0x5d4], R4 ;  /* 0x0005d40401007387 */ /* 0x0001e80000100800 */
[----:B------:R2:W-:Y:S04]  /*30950*/  STL [R1+0x5d0], R0 ;  /* 0x0005d00001007387 */ /* 0x0005e80000100800 */
[----:B------:R3:W-:Y:S01]  /*30960*/  STL [R1+0x5c4], R5 ;  /* 0x0005c40501007387 */ /* 0x0007e20000100800 */
[----:B0-----:R-:W-:Y:S02]  /*30970*/  F2FP.SATFINITE.E5M2.F32.PACK_AB_MERGE_C R4, R36, R37, RZ ;  /* 0x000000252404723e */ /* 0x001fe400048060ff */
[----:B--2---:R-:W-:-:S03]  /*30980*/  F2FP.SATFINITE.E5M2.F32.PACK_AB_MERGE_C R0, R34, R35, RZ ;  /* 0x000000232200723e */ /* 0x004fc600048060ff */
[----:B------:R0:W-:Y:S04]  /*30990*/  STL [R1+0x5c0], R4 ;  /* 0x0005c00401007387 */ /* 0x0001e80000100800 */
[----:B------:R2:W-:Y:S01]  /*309a0*/  STL [R1+0x5b4], R0 ;  /* 0x0005b40001007387 */ /* 0x0005e20000100800 */
[----:B---3--:R-:W-:-:S05]  /*309b0*/  F2FP.SATFINITE.E5M2.F32.PACK_AB_MERGE_C R5, R32, R33, RZ ;  /* 0x000000212005723e */ /* 0x008fca00048060ff */
        /* <DEDUP_REMOVED lines=12> */
[----:B------:R-:W-:Y:S01]  /*30a80*/  STL [R1+0x168], R5 ;  /* 0x0001680501007387 */ /* 0x000fe20000100800 */
[----:B0-----:R-:W-:-:S05]  /*30a90*/  F2FP.SATFINITE.E5M2.F32.PACK_AB_MERGE_C R4, R18, R19, RZ ;  /* 0x000000131204723e */ /* 0x001fca00048060ff */
[----:B------:R0:W-:Y:S01]  /*30aa0*/  STL [R1+0x138], R4 ;  /* 0x0001380401007387 */ /* 0x0001e20000100800 */
[----:B--2---:R-:W-:Y:S02]  /*30ab0*/  F2FP.SATFINITE.E5M2.F32.PACK_AB_MERGE_C R0, R16, R17, RZ ;  /* 0x000000111000723e */ /* 0x004fe400048060ff */
[----:B------:R-:W-:-:S05]  /*30ac0*/  F2FP.SATFINITE.E5M2.F32.PACK_AB_MERGE_C R37, R14, R15, RZ ;  /* 0x0000000f0e25723e */ /* 0x000fca00048060ff */
[----:B------:R2:W-:Y:S01]  /*30ad0*/  STL [R1+0x18e8], R37 ;  /* 0x0018e82501007387 */ /* 0x0005e20000100800 */
[----:B0-----:R-:W-:-:S03]  /*30ae0*/  F2FP.SATFINITE.E5M2.F32.PACK_AB_MERGE_C R4, R12, R13, RZ ;  /* 0x0000000d0c04723e */ /* 0x001fc600048060ff */
[----:B------:R0:W-:Y:S04]  /*30af0*/  STL [R1+0x570], R0 ;  /* 0x0005700001007387 */ /* 0x0001e80000100800 */
[----:B--2---:R-:W2:Y:S04]  /*30b00*/  LDL.LU R37, [R1+0x56c] ;  /* 0x00056c0001257983 */ /* 0x004ea80000300800 */
[----:B------:R-:W-:Y:S01]  /*30b10*/  STL [R1+0x124], R4 ;  /* 0x0001240401007387 */ /* 0x000fe20000100800 */
[----:B0-----:R-:W-:-:S03]  /*30b20*/  F2FP.SATFINITE.E5M2.F32.PACK_AB_MERGE_C R0, R2, R3, RZ ;  /* 0x000000030200723e */ /* 0x001fc600048060ff */
[----:B------:R-:W3:Y:S04]  /*30b30*/  LDL.LU R38, [R1+0x550] ;  /* 0x0005500001267983 */ /* 0x000ee80000300800 */
[----:B------:R-:W-:Y:S04]  /*30b40*/  STL [R1+0x564], R0 ;  /* 0x0005640001007387 */ /* 0x000fe80000100800 */
[----:B---3--:R0:W-:Y:S04]  /*30b50*/  STL [R1+0x1960], R38 ;  /* 0x0019602601007387 */ /* 0x0081e80000100800 */
[----:B0-----:R-:W2:Y:S04]  /*30b60*/  LDL.LU R38, [R1+0x568] ;  /* 0x0005680001267983 */ /* 0x001ea80000300800 */
        /* <DEDUP_REMOVED lines=61> */
[----:B------:R4:W-:Y:S02]  /*30f40*/  STL [R1+0x560], R37 ;  /* 0x0005602501007387 */ /* 0x0009e40000100800 */
[----:B----4-:R-:W-:Y:S02]  /*30f50*/  F2FP.SATFINITE.E5M2.F32.PACK_AB_MERGE_C R37, R57, R58, RZ ;  /* 0x0000003a3925723e */ /* 0x010fe400048060ff */
[----:B---3--:R-:W-:Y:S02]  /*30f60*/  F2FP.SATFINITE.E5M2.F32.PACK_AB_MERGE_C R7, R7, R56, RZ ;  /* 0x000000380707723e */ /* 0x008fe400048060ff */
[----:B------:R-:W-:-:S02]  /*30f70*/  F2FP.SATFINITE.E5M2.F32.PACK_AB_MERGE_C R5, R5, R6, RZ ;  /* 0x000000060505723e */ /* 0x000fc400048060ff */
[----:B------:R-:W-:Y:S02]  /*30f80*/  F2FP.SATFINITE.E5M2.F32.PACK_AB_MERGE_C R4, R11, R4, RZ ;  /* 0x000000040b04723e */ /* 0x000fe400048060ff */
[----:B------:R-:W-:Y:S02]  /*30f90*/  F2FP.SATFINITE.E5M2.F32.PACK_AB_MERGE_C R6, R9, R10, RZ ;  /* 0x0000000a0906723e */ /* 0x000fe400048060ff */
[----:B------:R-:W-:Y:S02]  /*30fa0*/  F2FP.SATFINITE.E5M2.F32.PACK_AB_MERGE_C R0, R0, R53, RZ ;  /* 0x000000350000723e */ /* 0x000fe400048060ff */
[----:B--2---:R-:W-:-:S05]  /*30fb0*/  F2FP.SATFINITE.E5M2.F32.PACK_AB_MERGE_C R38, R59, R38, RZ ;  /* 0x000000263b26723e */ /* 0x004fca00048060ff */
[----:B------:R-:W-:Y:S04]  /*30fc0*/  STL [R1+0x554], R38 ;  /* 0x0005542601007387 */ /* 0x000fe80000100800 */
[----:B------:R-:W-:Y:S04]  /*30fd0*/  STL [R1+0x550], R37 ;  /* 0x0005502501007387 */ /* 0x000fe80000100800 */
[----:B------:R-:W-:Y:S04]  /*30fe0*/  STL [R1+0x544], R7 ;  /* 0x0005440701007387 */ /* 0x000fe80000100800 */
[----:B------:R0:W-:Y:S04]  /*30ff0*/  STL [R1+0x540], R5 ;  /* 0x0005400501007387 */ /* 0x0001e80000100800 */
[----:B------:R2:W-:Y:S01]  /*31000*/  STL [R1+0x534], R4 ;  /* 0x0005340401007387 */ /* 0x0005e20000100800 */
[----:B0-----:R-:W-:-:S03]  /*31010*/  F2FP.SATFINITE.E5M2.F32.PACK_AB_MERGE_C R5, R42, R8, RZ ;  /* 0x000000082a05723e */ /* 0x001fc600048060ff */
[----:B------:R0:W-:Y:S01]  /*31020*/  STL [R1+0x530], R6 ;  /* 0x0005300601007387 */ /* 0x0001e20000100800 */
[----:B--2---:R-:W-:-:S03]  /*31030*/  F2FP.SATFINITE.E5M2.F32.PACK_AB_MERGE_C R4, R40, R43, RZ ;  /* 0x0000002b2804723e */ /* 0x004fc600048060ff */
[----:B------:R2:W-:Y:S04]  /*31040*/  STL [R1+0x524], R5 ;  /* 0x0005240501007387 */ /* 0x0005e80000100800 */
[----:B------:R3:W-:Y:S01]  /*31050*/  STL [R1+0x520], R4 ;  /* 0x0005200401007387 */ /* 0x0007e20000100800 */
[----:B0-----:R-:W-:Y:S02]  /*31060*/  F2FP.SATFINITE.E5M2.F32.PACK_AB_MERGE_C R6, R46, R41, RZ ;  /* 0x000000292e06723e */ /* 0x001fe400048060ff */
[----:B--2---:R-:W-:-:S03]  /*31070*/  F2FP.SATFINITE.E5M2.F32.PACK_AB_MERGE_C R5, R44, R47, RZ ;  /* 0x0000002f2c05723e */ /* 0x004fc600048060ff */
[----:B------:R0:W-:Y:S01]  /*31080*/  STL [R1+0x514], R6 ;  /* 0x0005140601007387 */ /* 0x0001e20000100800 */
[----:B---3--:R-:W-:-:S03]  /*31090*/  F2FP.SATFINITE.E5M2.F32.PACK_AB_MERGE_C R4, R50, R45, RZ ;  /* 0x0000002d3204723e */ /* 0x008fc600048060ff */
[----:B------:R2:W-:Y:S04]  /*310a0*/  STL [R1+0x510], R5 ;  /* 0x0005100501007387 */ /* 0x0005e80000100800 */
[----:B------:R3:W-:Y:S01]  /*310b0*/  STL [R1+0x504], R4 ;  /* 0x0005040401007387 */ /* 0x0007e20000100800 */
[----:B0-----:R-:W-:Y:S02]  /*310c0*/  F2FP.SATFINITE.E5M2.F32.PACK_AB_MERGE_C R6, R48, R51, RZ ;  /* 0x000000333006723e */ /* 0x001fe400048060ff */
[----:B--2---:R-:W-:-:S03]  /*310d0*/  F2FP.SATFINITE.E5M2.F32.PACK_AB_MERGE_C R5, R54, R49, RZ ;  /* 0x000000313605723e */ /* 0x004fc600048060ff */
[----:B------:R-:W-:Y:S01]  /*310e0*/  STL [R1+0x500], R6 ;  /* 0x0005000601007387 */ /* 0x000fe20000100800 */
[----:B---3--:R-:W-:-:S03]  /*310f0*/  F2FP.SATFINITE.E5M2.F32.PACK_AB_MERGE_C R4, R52, R55, RZ ;  /* 0x000000373404723e */ /* 0x008fc600048060ff */
[----:B------:R0:W-:Y:S04]  /*31100*/  STL [R1+0x50c], R5 ;  /* 0x00050c0501007387 */ /* 0x0001e80000100800 */
[----:B------:R2:W-:Y:S01]  /*31110*/  STL [R1+0x508], R4 ;  /* 0x0005080401007387 */ /* 0x0005e20000100800 */
[----:B0-----:R-:W-:-:S03]  /*31120*/  F2FP.SATFINITE.E5M2.F32.PACK_AB_MERGE_C R5, R61, R60, RZ ;  /* 0x0000003c3d05723e */ /* 0x001fc600048060ff */
[----:B------:R0:W-:Y:S01]  /*31130*/  STL [R1+0x4f4], R0 ;  /* 0x0004f40001007387 */ /* 0x0001e20000100800 */
[----:B--2---:R-:W-:-:S03]  /*31140*/  F2FP.SATFINITE.E5M2.F32.PACK_AB_MERGE_C R4, R36, R39, RZ ;  /* 0x000000272404723e */ /* 0x004fc600048060ff */
        /* <DEDUP_REMOVED lines=24> */
[----:B------:R2:W-:Y:S04]  /*312d0*/  STL [R1+0x490], R5 ;  /* 0x0004900501007387 */ /* 0x0005e80000100800 */
[----:B------:R-:W3:Y:S01]  /*312e0*/  LDL.LU R6, [R1+0x480] ;  /* 0x0004800001067983 */ /* 0x000ee20000300800 */
[----:B0-----:R-:W-:-:S03]  /*312f0*/  F2FP.SATFINITE.E5M2.F32.PACK_AB_MERGE_C R0, R2, R3, RZ ;  /* 0x000000030200723e */ /* 0x001fc600048060ff */
[----:B------:R0:W-:Y:S04]  /*31300*/  STL [R1+0x49c], R4 ;  /* 0x00049c0401007387 */ /* 0x0001e80000100800 */
[----:B--2---:R-:W3:Y:S04]  /*31310*/  LDL.LU R5, [R1+0x484] ;  /* 0x0004840001057983 */ /* 0x004ee80000300800 */
[----:B------:R2:W-:Y:S04]  /*31320*/  STL [R1+0x498], R0 ;  /* 0x0004980001007387 */ /* 0x0005e80000100800 */
        /* <DEDUP_REMOVED lines=52> */
[----:B---3--:R-:W-:-:S05]  /*31670*/  F2FP.SATFINITE.E5M2.F32.PACK_AB_MERGE_C R5, R5, R6, RZ ;  /* 0x000000060505723e */ /* 0x008fca00048060ff */
[----:B------:R0:W-:Y:S01]  /*31680*/  STL [R1+0x120], R5 ;  /* 0x0001200501007387 */ /* 0x0001e20000100800 */
[----:B----4-:R-:W-:-:S05]  /*31690*/  F2FP.SATFINITE.E5M2.F32.PACK_AB_MERGE_C R4, R11, R4, RZ ;  /* 0x000000040b04723e */ /* 0x010fca00048060ff */
[----:B------:R3:W-:Y:S01]  /*316a0*/  STL [R1+0x110], R4 ;  /* 0x0001100401007387 */ /* 0x0007e20000100800 */
[----:B------:R-:W-:Y:S02]  /*316b0*/  F2FP.SATFINITE.E5M2.F32.PACK_AB_MERGE_C R6, R9, R10, RZ ;  /* 0x0000000a0906723e */ /* 0x000fe400048060ff */
[----:B0-----:R-:W-:-:S03]  /*316c0*/  F2FP.SATFINITE.E5M2.F32.PACK_AB_MERGE_C R5, R42, R8, RZ ;  /* 0x000000082a05723e */ /* 0x001fc600048060ff */
[----:B------:R0:W-:Y:S01]  /*316d0*/  STL [R1+0x150], R6 ;  /* 0x0001500601007387 */ /* 0x0001e20000100800 */
[----:B---3--:R-:W-:-:S03]  /*316e0*/  F2FP.SATFINITE.E5M2.F32.PACK_AB_MERGE_C R4, R40, R43, RZ ;  /* 0x0000002b2804723e */ /* 0x008fc600048060ff */
[----:B------:R3:W-:Y:S04]  /*316f0*/  STL [R1+0x144], R5 ;  /* 0x0001440501007387 */ /* 0x0007e80000100800 */
[----:B------:R4:W-:Y:S01]  /*31700*/  STL [R1+0x174], R4 ;  /* 0x0001740401007387 */ /* 0x0009e20000100800 */
[----:B0-----:R-:W-:Y:S02]  /*31710*/  F2FP.SATFINITE.E5M2.F32.PACK_AB_MERGE_C R6, R46, R41, RZ ;  /* 0x000000292e06723e */ /* 0x001fe400048060ff */
[----:B---3--:R-:W-:-:S03]  /*31720*/  F2FP.SATFINITE.E5M2.F32.PACK_AB_MERGE_C R5, R44, R47, RZ ;  /* 0x0000002f2c05723e */ /* 0x008fc600048060ff */
[----:B------:R0:W-:Y:S01]  /*31730*/  STL [R1+0x170], R6 ;  /* 0x0001700601007387 */ /* 0x0001e20000100800 */
[----:B----4-:R-:W-:-:S03]  /*31740*/  F2FP.SATFINITE.E5M2.F32.PACK_AB_MERGE_C R4, R50, R45, RZ ;  /* 0x0000002d3204723e */ /* 0x010fc600048060ff */
[----:B------:R3:W-:Y:S04]  /*31750*/  STL [R1+0x14c], R5 ;  /* 0x00014c0501007387 */ /* 0x0007e80000100800 */
[----:B------:R4:W-:Y:S01]  /*31760*/  STL [R1+0x140], R4 ;  /* 0x0001400401007387 */ /* 0x0009e20000100800 */
[----:B0-----:R-:W-:Y:S02]  /*31770*/  F2FP.SATFINITE.E5M2.F32.PACK_AB_MERGE_C R6, R48, R51, RZ ;  /* 0x000000333006723e */ /* 0x001fe400048060ff */
[----:B---3--:R-:W-:-:S03]  /*31780*/  F2FP.SATFINITE.E5M2.F32.PACK_AB_MERGE_C R5, R54, R49, RZ ;  /* 0x000000313605723e */ /* 0x008fc600048060ff */
[----:B------:R-:W-:Y:S01]  /*31790*/  STL [R1+0x10c], R6 ;  /* 0x00010c0601007387 */ /* 0x000fe20000100800 */
[----:B----4-:R-:W-:-:S03]  /*317a0*/  F2FP.SATFINITE.E5M2.F32.PACK_AB_MERGE_C R4, R52, R55, RZ ;  /* 0x000000373404723e */ /* 0x010fc600048060ff */
[----:B------:R-:W-:Y:S04]  /*317b0*/  STL [R1+0x114], R5 ;  /* 0x0001140501007387 */ /* 0x000fe80000100800 */
[----:B------:R0:W-:Y:S01]  /*317c0*/  STL [R1+0x100], R4 ;  /* 0x0001000401007387 */ /* 0x0001e20000100800 */
[----:B--2---:R-:W-:Y:S02]  /*317d0*/  F2FP.SATFINITE.E5M2.F32.PACK_AB_MERGE_C R0, R0, R53, RZ ;  /* 0x000000350000723e */ /* 0x004fe400048060ff */
[----:B------:R-:W-:-:S05]  /*317e0*/  F2FP.SATFINITE.E5M2.F32.PACK_AB_MERGE_C R36, R36, R60, RZ ;  /* 0x0000003c2424723e */ /* 0x000fca00048060ff */
[----:B------:R-:W-:Y:S01]  /*317f0*/  STL [R1+0x18ec], R36 ;  /* 0x0018ec2401007387 */ /* 0x000fe20000100800 */
[----:B------:R-:W-:-:S03]  /*31800*/  F2FP.SATFINITE.E5M2.F32.PACK_AB_MERGE_C R35, R35, R61, RZ ;  /* 0x0000003d2323723e */ /* 0x000fc600048060ff */
[----:B------:R2:W-:Y:S01]  /*31810*/  STL [R1+0x7c], R0 ;  /* 0x00007c0001007387 */ /* 0x0005e20000100800 */
[----:B------:R-:W-:-:S03]  /*31820*/  F2FP.SATFINITE.E5M2.F32.PACK_AB_MERGE_C R34, R34, R39, RZ ;  /* 0x000000272222723e */ /* 0x000fc600048060ff */
[----:B------:R-:W-:Y:S01]  /*31830*/  STL [R1+0x18f0], R35 ;  /* 0x0018f02301007387 */ /* 0x000fe20000100800 */
[----:B------:R-:W-:-:S03]  /*31840*/  F2FP.SATFINITE.E5M2.F32.PACK_AB_MERGE_C R33, R32, R33, RZ ;  /* 0x000000212021723e */ /* 0x000fc600048060ff */
[----:B------:R-:W-:Y:S01]  /*31850*/  STL [R1+0x18f4], R34 ;  /* 0x0018f42201007387 */ /* 0x000fe20000100800 */
[----:B0-----:R-:W-:-:S03]  /*31860*/  F2FP.SATFINITE.E5M2.F32.PACK_AB_MERGE_C R4, R30, R31, RZ ;  /* 0x0000001f1e04723e */ /* 0x001fc600048060ff */
[----:B------:R-:W-:Y:S04]  /*31870*/  STL [R1+0x18f8], R33 ;  /* 0x0018f82101007387 */ /* 0x000fe80000100800 */
[----:B------:R0:W-:Y:S01]  /*31880*/  STL [R1+0x104], R4 ;  /* 0x0001040401007387 */ /* 0x0001e20000100800 */
[----:B--2---:R-:W-:-:S05]  /*31890*/  F2FP.SATFINITE.E5M2.F32.PACK_AB_MERGE_C R0, R28, R29, RZ ;  /* 0x0000001d1c00723e */ /* 0x004fca00048060ff */
        /* <DEDUP_REMOVED lines=15> */
[----:B0-----:R-:W-:-:S03]  /*31990*/  F2FP.SATFINITE.E5M2.F32.PACK_AB_MERGE_C R4, R12, R13, RZ ;  /* 0x0000000d0c04723e */ /* 0x001fc600048060ff */
[----:B------:R-:W3:Y:S04]  /*319a0*/  LDL.LU R10, [R1+0x3c8] ;  /* 0x0003c800010a7983 */ /* 0x000ee80000300800 */
[----:B------:R-:W-:Y:S01]  /*319b0*/  STL [R1+0xf0], R4 ;  /* 0x0000f00401007387 */ /* 0x000fe20000100800 */
[----:B--2---:R-:W-:-:S03]  /*319c0*/  F2FP.SATFINITE.E5M2.F32.PACK_AB_MERGE_C R0, R2, R3, RZ ;  /* 0x000000030200723e */ /* 0x004fc600048060ff */
[----:B------:R-:W3:Y:S04]  /*319d0*/  LDL.LU R9, [R1+0x3cc] ;  /* 0x0003cc0001097983 */ /* 0x000ee80000300800 */
[----:B------:R0:W-:Y:S04]  /*319e0*/  STL [R1+0x5c], R0 ;  /* 0x00005c0001007387 */ /* 0x0001e80000100800 */
        /* <DEDUP_REMOVED lines=44> */
[----:B---3--:R-:W-:-:S02]  /*31cb0*/  F2FP.SATFINITE.E5M2.F32.PACK_AB_MERGE_C R4, R9, R10, RZ ;  /* 0x0000000a0904723e */ /* 0x008fc400048060ff */
[----:B--2---:R-:W-:-:S05]  /*31cc0*/  F2FP.SATFINITE.E5M2.F32.PACK_AB_MERGE_C R39, R39, R8, RZ ;  /* 0x000000082727723e */ /* 0x004fca00048060ff */
[----:B------:R-:W-:Y:S01]  /*31cd0*/  STL [R1+0x18fc], R39 ;  /* 0x0018fc2701007387 */ /* 0x000fe20000100800 */
[----:B----4-:R-:W-:-:S03]  /*31ce0*/  F2FP.SATFINITE.E5M2.F32.PACK_AB_MERGE_C R32, R32, R42, RZ ;  /* 0x0000002a2020723e */ /* 0x010fc600048060ff */
[----:B------:R0:W-:Y:S01]  /*31cf0*/  STL [R1+0x13c], R4 ;  /* 0x00013c0401007387 */ /* 0x0001e20000100800 */
[----:B------:R-:W-:-:S03]  /*31d00*/  F2FP.SATFINITE.E5M2.F32.PACK_AB_MERGE_C R31, R31, R43, RZ ;  /* 0x0000002b1f1f723e */ /* 0x000fc600048060ff */
[----:B------:R-:W-:Y:S01]  /*31d10*/  STL [R1+0x1900], R32 ;  /* 0x0019002001007387 */ /* 0x000fe20000100800 */
[----:B------:R-:W-:-:S03]  /*31d20*/  F2FP.SATFINITE.E5M2.F32.PACK_AB_MERGE_C R29, R29, R40, RZ ;  /* 0x000000281d1d723e */ /* 0x000fc600048060ff */
[----:B------:R-:W-:Y:S01]  /*31d30*/  STL [R1+0x1904], R31 ;  /* 0x0019041f01007387 */ /* 0x000fe20000100800 */
[----:B------:R-:W-:-:S03]  /*31d40*/  F2FP.SATFINITE.E5M2.F32.PACK_AB_MERGE_C R5, R46, R41, RZ ;  /* 0x000000292e05723e */ /* 0x000fc600048060ff */
[----:B------:R-:W-:Y:S01]  /*31d50*/  STL [R1+0x1908], R29 ;  /* 0x0019081d01007387 */ /* 0x000fe20000100800 */
[----:B0-----:R-:W-:-:S03]  /*31d60*/  F2FP.SATFINITE.E5M2.F32.PACK_AB_MERGE_C R4, R44, R47, RZ ;  /* 0x0000002f2c04723e */ /* 0x001fc600048060ff */
[----:B------:R0:W-:Y:S04]  /*31d70*/  STL [R1+0x74], R5 ;  /* 0x0000740501007387 */ /* 0x0001e80000100800 */
[----:B------:R2:W-:Y:S01]  /*31d80*/  STL [R1+0x6c], R4 ;  /* 0x00006c0401007387 */ /* 0x0005e20000100800 */
[----:B------:R-:W-:Y:S02]  /*31d90*/  F2FP.SATFINITE.E5M2.F32.PACK_AB_MERGE_C R6, R50, R45, RZ ;  /* 0x0000002d3206723e */ /* 0x000fe400048060ff */
[----:B0-----:R-:W-:-:S03]  /*31da0*/  F2FP.SATFINITE.E5M2.F32.PACK_AB_MERGE_C R5, R48, R51, RZ ;  /* 0x000000333005723e */ /* 0x001fc600048060ff */
[----:B------:R0:W-:Y:S01]  /*31db0*/  STL [R1+0xec], R6 ;  /* 0x0000ec0601007387 */ /* 0x0001e20000100800 */
[----:B--2---:R-:W-:-:S03]  /*31dc0*/  F2FP.SATFINITE.E5M2.F32.PACK_AB_MERGE_C R4, R54, R49, RZ ;  /* 0x000000313604723e */ /* 0x004fc600048060ff */
        /* <DEDUP_REMOVED lines=8> */
[----:B------:R-:W-:-:S05]  /*31e50*/  F2FP.SATFINITE.E5M2.F32.PACK_AB_MERGE_C R0, R28, R30, RZ ;  /* 0x0000001e1c00723e */ /* 0x000fca00048060ff */
[----:B------:R3:W-:Y:S01]  /*31e60*/  STL [R1+0x60], R0 ;  /* 0x0000600001007387 */ /* 0x0007e20000100800 */
[----:B0-----:R-:W-:Y:S02]  /*31e70*/  F2FP.SATFINITE.E5M2.F32.PACK_AB_MERGE_C R5, R26, R27, RZ ;  /* 0x0000001b1a05723e */ /* 0x001fe400048060ff */
[----:B--2---:R-:W-:-:S03]  /*31e80*/  F2FP.SATFINITE.E5M2.F32.PACK_AB_MERGE_C R4, R24, R25, RZ ;  /* 0x000000191804723e */ /* 0x004fc600048060ff */
[----:B------:R-:W-:Y:S04]  /*31e90*/  STL [R1+0x70], R5 ;  /* 0x0000700501007387 */ /* 0x000fe80000100800 */
[----:B------:R0:W-:Y:S01]  /*31ea0*/  STL [R1+0x18], R4 ;  /* 0x0000180401007387 */ /* 0x0001e20000100800 */
[----:B---3--:R-:W-:Y:S02]  /*31eb0*/  F2FP.SATFINITE.E5M2.F32.PACK_AB_MERGE_C R0, R22, R23, RZ ;  /* 0x000000171600723e */ /* 0x008fe400048060ff */
[----:B------:R-:W-:-:S05]  /*31ec0*/  F2FP.SATFINITE.E5M2.F32.PACK_AB_MERGE_C R27, R20, R21, RZ ;  /* 0x00000015141b723e */ /* 0x000fca00048060ff */
[----:B------:R-:W-:Y:S01]  /*31ed0*/  STL [R1+0x190c], R27 ;  /* 0x00190c1b01007387 */ /* 0x000fe20000100800 */
[----:B------:R-:W-:-:S03]  /*31ee0*/  F2FP.SATFINITE.E5M2.F32.PACK_AB_MERGE_C R28, R18, R19, RZ ;  /* 0x00000013121c723e */ /* 0x000fc600048060ff */
[----:B------:R2:W-:Y:S01]  /*31ef0*/  STL [R1+0x14], R0 ;  /* 0x0000140001007387 */ /* 0x0005e20000100800 */
[----:B------:R-:W-:-:S03]  /*31f00*/  F2FP.SATFINITE.E5M2.F32.PACK_AB_MERGE_C R25, R16, R17, RZ ;  /* 0x000000111019723e */ /* 0x000fc600048060ff */
[----:B------:R-:W-:Y:S01]  /*31f10*/  STL [R1+0x1910], R28 ;  /* 0x0019101c01007387 */ /* 0x000fe20000100800 */
[----:B------:R-:W-:-:S03]  /*31f20*/  F2FP.SATFINITE.E5M2.F32.PACK_AB_MERGE_C R24, R14, R15, RZ ;  /* 0x0000000f0e18723e */ /* 0x000fc600048060ff */
[----:B------:R-:W-:Y:S04]  /*31f30*/  STL [R1+0x1914], R25 ;  /* 0x0019141901007387 */ /* 0x000fe80000100800 */
[----:B------:R-:W-:Y:S01]  /*31f40*/  STL [R1+0x1918], R24 ;  /* 0x0019181801007387 */ /* 0x000fe20000100800 */
[----:B0-----:R-:W-:-:S03]  /*31f50*/  F2FP.SATFINITE.E5M2.F32.PACK_AB_MERGE_C R4, R12, R13, RZ ;  /* 0x0000000d0c04723e */ /* 0x001fc600048060ff */
[----:B------:R-:W3:Y:S04]  /*31f60*/  LDL.LU R38, [R1+0x320] ;  /* 0x0003200001267983 */ /* 0x000ee80000300800 */
[----:B------:R0:W-:Y:S01]  /*31f70*/  STL [R1+0x58], R4 ;  /* 0x0000580401007387 */ /* 0x0001e20000100800 */
[----:B--2---:R-:W-:-:S03]  /*31f80*/  F2FP.SATFINITE.E5M2.F32.PACK_AB_MERGE_C R0, R2, R3, RZ ;  /* 0x000000030200723e */ /* 0x004fc600048060ff */
        /* <DEDUP_REMOVED lines=49> */
[----:B------:R-:W-:Y:S01]  /*322a0*/  STL [R1+0xd0], R25 ;  /* 0x0000d01901007387 */ /* 0x000fe20000100800 */
[----:B----4-:R-:W-:Y:S02]  /*322b0*/  F2FP.SATFINITE.E5M2.F32.PACK_AB_MERGE_C R24, R57, R58, RZ ;  /* 0x0000003a3918723e */ /* 0x010fe400048060ff */
[----:B------:R-:W-:-:S03]  /*322c0*/  F2FP.SATFINITE.E5M2.F32.PACK_AB_MERGE_C R7, R7, R56, RZ ;  /* 0x000000380707723e */ /* 0x000fc600048060ff */
[----:B------:R-:W-:Y:S01]  /*322d0*/  STL [R1+0x78], R24 ;  /* 0x0000781801007387 */ /* 0x000fe20000100800 */
[----:B------:R-:W-:-:S03]  /*322e0*/  F2FP.SATFINITE.E5M2.F32.PACK_AB_MERGE_C R5, R5, R6, RZ ;  /* 0x000000060505723e */ /* 0x000fc600048060ff */
[----:B------:R-:W-:Y:S04]  /*322f0*/  STL [R1+0xdc], R7 ;  /* 0x0000dc0701007387 */ /* 0x000fe80000100800 */
[----:B------:R0:W-:Y:S01]  /*32300*/  STL [R1+0x108], R5 ;  /* 0x0001080501007387 */ /* 0x0001e20000100800 */
[----:B------:R-:W-:-:S05]  /*32310*/  F2FP.SATFINITE.E5M2.F32.PACK_AB_MERGE_C R4, R11, R4, RZ ;  /* 0x000000040b04723e */ /* 0x000fca00048060ff */
[----:B------:R3:W-:Y:S01]  /*32320*/  STL [R1+0xd4], R4 ;  /* 0x0000d40401007387 */ /* 0x0007e20000100800 */
[----:B------:R-:W-:Y:S02]  /*32330*/  F2FP.SATFINITE.E5M2.F32.PACK_AB_MERGE_C R6, R9, R10, RZ ;  /* 0x0000000a0906723e */ /* 0x000fe400048060ff */
[----:B0-----:R-:W-:-:S03]  /*32340*/  F2FP.SATFINITE.E5M2.F32.PACK_AB_MERGE_C R5, R42, R8, RZ ;  /* 0x000000082a05723e */ /* 0x001fc600048060ff */
[----:B------:R-:W-:Y:S04]  /*32350*/  STL [R1+0xfc], R6 ;  /* 0x0000fc0601007387 */ /* 0x000fe80000100800 */
[----:B------:R-:W-:Y:S01]  /*32360*/  STL [R1+0x3c], R5 ;  /* 0x00003c0501007387 */ /* 0x000fe20000100800 */
[----:B---3--:R-:W-:Y:S02]  /*32370*/  F2FP.SATFINITE.E5M2.F32.PACK_AB_MERGE_C R4, R40, R43, RZ ;  /* 0x0000002b2804723e */ /* 0x008fe400048060ff */
[----:B------:R-:W-:-:S05]  /*32380*/  F2FP.SATFINITE.E5M2.F32.PACK_AB_MERGE_C R30, R30, R41, RZ ;  /* 0x000000291e1e723e */ /* 0x000fca00048060ff */
[----:B------:R-:W-:Y:S04]  /*32390*/  STL [R1+0x191c], R30 ;  /* 0x00191c1e01007387 */ /* 0x000fe80000100800 */
[----:B------:R0:W-:Y:S01]  /*323a0*/  STL [R1+0x50], R4 ;  /* 0x0000500401007387 */ /* 0x0001e20000100800 */
[----:B------:R-:W-:Y:S02]  /*323b0*/  F2FP.SATFINITE.E5M2.F32.PACK_AB_MERGE_C R23, R23, R44, RZ ;  /* 0x0000002c1717723e */ /* 0x000fe400048060ff */
[----:B0-----:R-:W-:-:S03]  /*323c0*/  F2FP.SATFINITE.E5M2.F32.PACK_AB_MERGE_C R4, R47, R46, RZ ;  /* 0x0000002e2f04723e */ /* 0x001fc600048060ff */
        /* <DEDUP_REMOVED lines=8> */
[----:B0-----:R-:W-:Y:S02]  /*32450*/  F2FP.SATFINITE.E5M2.F32.PACK_AB_MERGE_C R4, R49, R48, RZ ;  /* 0x000000303104723e */ /* 0x001fe400048060ff */
[----:B------:R-:W-:-:S05]  /*32460*/  F2FP.SATFINITE.E5M2.F32.PACK_AB_MERGE_C R61, R61, R54, RZ ;  /* 0x000000363d3d723e */ /* 0x000fca00048060ff */
[----:B------:R-:W-:Y:S01]  /*32470*/  STL [R1+0x1930], R61 ;  /* 0x0019303d01007387 */ /* 0x000fe20000100800 */
[----:B------:R-:W-:-:S03]  /*32480*/  F2FP.SATFINITE.E5M2.F32.PACK_AB_MERGE_C R5, R52, R55, RZ ;  /* 0x000000373405723e */ /* 0x000fc600048060ff */
[----:B------:R2:W-:Y:S04]  /*32490*/  STL [R1+0x10], R4 ;  /* 0x0000100401007387 */ /* 0x0005e80000100800 */
[----:B------:R0:W-:Y:S01]  /*324a0*/  STL [R1+0x38], R5 ;  /* 0x0000380501007387 */ /* 0x0001e20000100800 */
[----:B--2---:R-:W-:Y:S02]  /*324b0*/  F2FP.SATFINITE.E5M2.F32.PACK_AB_MERGE_C R4, R0, R53, RZ ;  /* 0x000000350004723e */ /* 0x004fe400048060ff */
[----:B------:R-:W-:-:S03]  /*324c0*/  F2FP.SATFINITE.E5M2.F32.PACK_AB_MERGE_C R0, R26, R60, RZ ;  /* 0x0000003c1a00723e */ /* 0x000fc600048060ff */
[----:B------:R2:W-:Y:S04]  /*324d0*/  STL [R1+0x30], R4 ;  /* 0x0000300401007387 */ /* 0x0005e80000100800 */
[----:B------:R3:W-:Y:S01]  /*324e0*/  STL [R1+0x68], R0 ;  /* 0x0000680001007387 */ /* 0x0007e20000100800 */
[----:B0-----:R-:W-:Y:S02]  /*324f0*/  F2FP.SATFINITE.E5M2.F32.PACK_AB_MERGE_C R5, R18, R19, RZ ;  /* 0x000000131205723e */ /* 0x001fe400048060ff */
[----:B--2---:R-:W-:-:S03]  /*32500*/  F2FP.SATFINITE.E5M2.F32.PACK_AB_MERGE_C R4, R16, R17, RZ ;  /* 0x000000111004723e */ /* 0x004fc600048060ff */
[----:B------:R0:W-:Y:S04]  /*32510*/  STL [R1+0x64], R5 ;  /* 0x0000640501007387 */ /* 0x0001e80000100800 */
[----:B------:R2:W-:Y:S01]  /*32520*/  STL [R1+0x34], R4 ;  /* 0x0000340401007387 */ /* 0x0005e20000100800 */
[----:B---3--:R-:W-:Y:S02]  /*32530*/  F2FP.SATFINITE.E5M2.F32.PACK_AB_MERGE_C R0, R14, R15, RZ ;  /* 0x0000000f0e00723e */ /* 0x008fe400048060ff */
[----:B------:R-:W-:-:S05]  /*32540*/  F2FP.SATFINITE.E5M2.F32.PACK_AB_MERGE_C R59, R12, R13, RZ ;  /* 0x0000000d0c3b723e */ /* 0x000fca00048060ff */
[----:B------:R-:W-:Y:S04]  /*32550*/  STL [R1+0x1934], R59 ;  /* 0x0019343b01007387 */ /* 0x000fe80000100800 */
[----:B------:R3:W-:Y:S04]  /*32560*/  STL [R1+0x1c], R0 ;  /* 0x00001c0001007387 */ /* 0x0007e80000100800 */
[----:B------:R-:W4:Y:S04]  /*32570*/  LDL.LU R7, [R1+0x270] ;  /* 0x0002700001077983 */ /* 0x000f280000300800 */
[----:B------:R-:W4:Y:S04]  /*32580*/  LDL.LU R19, [R1+0x274] ;  /* 0x0002740001137983 */ /* 0x000f280000300800 */
[----:B------:R-:W4:Y:S04]  /*32590*/  LDL.LU R6, [R1+0x278] ;  /* 0x0002780001067983 */ /* 0x000f280000300800 */
[----:B------:R-:W4:Y:S04]  /*325a0*/  LDL.LU R18, [R1+0x27c] ;  /* 0x00027c0001127983 */ /* 0x000f280000300800 */
[----:B0-----:R-:W4:Y:S04]  /*325b0*/  LDL.LU R5, [R1+0x260] ;  /* 0x0002600001057983 */ /* 0x001f280000300800 */
        /* <DEDUP_REMOVED lines=25> */
[----:B------:R-:W-:-:S03]  /*32750*/  F2FP.SATFINITE.E5M2.F32.PACK_AB_MERGE_C R60, R2, R3, RZ ;  /* 0x00000003023c723e */ /* 0x000fc600048060ff */
[----:B------:R-:W2:Y:S04]  /*32760*/  LDL.LU R52, [R1+0x218] ;  /* 0x0002180001347983 */ /* 0x000ea80000300800 */
[----:B------:R-:W2:Y:S04]  /*32770*/  LDL.LU R53, [R1+0x21c] ;  /* 0x00021c0001357983 */ /* 0x000ea80000300800 */
[----:B---3--:R-:W3:Y:S04]  /*32780*/  LDL.LU R0, [R1+0x200] ;  /* 0x0002000001007983 */ /* 0x008ee80000300800 */
[----:B------:R-:W3:Y:S04]  /*32790*/  LDL.LU R26, [R1+0x204] ;  /* 0x00020400011a7983 */ /* 0x000ee80000300800 */
[----:B------:R-:W3:Y:S04]  /*327a0*/  LDL.LU R3, [R1+0x208] ;  /* 0x0002080001037983 */ /* 0x000ee80000300800 */
[----:B------:R-:W3:Y:S04]  /*327b0*/  LDL.LU R2, [R1+0x20c] ;  /* 0x00020c0001027983 */ /* 0x000ee80000300800 */
[----:B------:R-:W-:Y:S01]  /*327c0*/  STL [R1+0x1938], R60 ;  /* 0x0019383c01007387 */ /* 0x000fe20000100800 */
[----:B----4-:R-:W-:-:S02]  /*327d0*/  F2FP.SATFINITE.E5M2.F32.PACK_AB_MERGE_C R19, R19, R7, RZ ;  /* 0x000000071313723e */ /* 0x010fc400048060ff */
[----:B------:R-:W-:-:S03]  /*327e0*/  F2FP.SATFINITE.E5M2.F32.PACK_AB_MERGE_C R18, R18, R6, RZ ;  /* 0x000000061212723e */ /* 0x000fc600048060ff */
[----:B------:R-:W-:Y:S01]  /*327f0*/  STL [R1+0x193c], R19 ;  /* 0x00193c1301007387 */ /* 0x000fe20000100800 */
[----:B------:R-:W-:-:S03]  /*32800*/  F2FP.SATFINITE.E5M2.F32.PACK_AB_MERGE_C R17, R17, R5, RZ ;  /* 0x000000051111723e */ /* 0x000fc600048060ff */
[----:B------:R-:W-:Y:S01]  /*32810*/  STL [R1+0x1940], R18 ;  /* 0x0019401201007387 */ /* 0x000fe20000100800 */
[----:B--2---:R-:W-:-:S03]  /*32820*/  F2FP.SATFINITE.E5M2.F32.PACK_AB_MERGE_C R16, R16, R4, RZ ;  /* 0x000000041010723e */ /* 0x004fc600048060ff */
[----:B------:R-:W-:Y:S01]  /*32830*/  STL [R1+0x1944], R17 ;  /* 0x0019441101007387 */ /* 0x000fe20000100800 */
[----:B------:R-:W-:-:S03]  /*32840*/  F2FP.SATFINITE.E5M2.F32.PACK_AB_MERGE_C R15, R15, R11, RZ ;  /* 0x0000000b0f0f723e */ /* 0x000fc600048060ff */
        /* <DEDUP_REMOVED lines=8> */
[----:B------:R-:W-:Y:S04]  /*328d0*/  STL [R1+0x1958], R12 ;  /* 0x0019580c01007387 */ /* 0x000fe80000100800 */
[----:B------:R0:W-:Y:S01]  /*328e0*/  STL [R1+0x195c], R58 ;  /* 0x00195c3a01007387 */ /* 0x0001e20000100800 */
[----:B------:R-:W-:Y:S02]  /*328f0*/  F2FP.SATFINITE.E5M2.F32.PACK_AB_MERGE_C R57, R47, R46, RZ ;  /* 0x0000002e2f39723e */ /* 0x000fe400048060ff */
[----:B------:R-:W-:-:S03]  /*32900*/  F2FP.SATFINITE.E5M2.F32.PACK_AB_MERGE_C R11, R45, R44, RZ ;  /* 0x0000002c2d0b723e */ /* 0x000fc600048060ff */
[----:B------:R-:W-:Y:S04]  /*32910*/  STL [R1+0x189c], R57 ;  /* 0x00189c3901007387 */ /* 0x000fe80000100800 */
[----:B------:R-:W-:Y:S01]  /*32920*/  STL [R1+0x188c], R11 ;  /* 0x00188c0b01007387 */ /* 0x000fe20000100800 */
[----:B------:R-:W-:-:S05]  /*32930*/  F2FP.SATFINITE.E5M2.F32.PACK_AB_MERGE_C R9, R49, R48, RZ ;  /* 0x000000303109723e */ /* 0x000fca00048060ff */
[----:B------:R2:W-:Y:S04]  /*32940*/  STL [R1+0x1890], R9 ;  /* 0x0018900901007387 */ /* 0x0005e80000100800 */
[----:B0-----:R-:W4:Y:S04]  /*32950*/  LDL.LU R58, [R1+0x1f0] ;  /* 0x0001f000013a7983 */ /* 0x001f280000300800 */
[----:B------:R-:W4:Y:S04]  /*32960*/  LDL.LU R4, [R1+0x1f4] ;  /* 0x0001f40001047983 */ /* 0x000f280000300800 */
[----:B------:R-:W4:Y:S01]  /*32970*/  LDL.LU R12, [R1+0x1f8] ;  /* 0x0001f800010c7983 */ /* 0x000f220000300800 */
[----:B---3--:R-:W-:-:S02]  /*32980*/  F2FP.SATFINITE.E5M2.F32.PACK_AB_MERGE_C R6, R26, R0, RZ ;  /* 0x000000001a06723e */ /* 0x008fc400048060ff */
[----:B------:R-:W-:Y:S02]  /*32990*/  F2FP.SATFINITE.E5M2.F32.PACK_AB_MERGE_C R5, R2, R3, RZ ;  /* 0x000000030205723e */ /* 0x000fe400048060ff */
        /* <DEDUP_REMOVED lines=29> */
[----:B------:R-:W-:-:S03]  /*32b70*/  F2FP.SATFINITE.E5M2.F32.PACK_AB_MERGE_C R7, R53, R52, RZ ;  /* 0x000000343507723e */ /* 0x000fc600048060ff */
[----:B------:R-:W3:Y:S04]  /*32b80*/  LDL.LU R36, [R1+0x180] ;  /* 0x0001800001247983 */ /* 0x000ee80000300800 */
[----:B------:R-:W3:Y:S01]  /*32b90*/  LDL.LU R37, [R1+0x184] ;  /* 0x0001840001257983 */ /* 0x000ee20000300800 */
[----:B------:R-:W-:-:S03]  /*32ba0*/  F2FP.SATFINITE.E5M2.F32.PACK_AB_MERGE_C R8, R55, R54, RZ ;  /* 0x000000363708723e */ /* 0x000fc600048060ff */
[----:B------:R-:W3:Y:S04]  /*32bb0*/  LDL.LU R38, [R1+0x188] ;  /* 0x0001880001267983 */ /* 0x000ee80000300800 */
[----:B------:R-:W3:Y:S04]  /*32bc0*/  LDL.LU R53, [R1+0x18c] ;  /* 0x00018c0001357983 */ /* 0x000ee80000300800 */
[----:B------:R-:W3:Y:S04]  /*32bd0*/  LDL.LU R52, [R1+0x90] ;  /* 0x0000900001347983 */ /* 0x000ee80000300800 */
[----:B------:R-:W3:Y:S04]  /*32be0*/  LDL.LU R55, [R1+0x94] ;  /* 0x0000940001377983 */ /* 0x000ee80000300800 */
[----:B------:R-:W3:Y:S04]  /*32bf0*/  LDL.LU R54, [R1+0x98] ;  /* 0x0000980001367983 */ /* 0x000ee80000300800 */
[----:B--2---:R-:W2:Y:S01]  /*32c00*/  LDL.LU R9, [R1+0x9c] ;  /* 0x00009c0001097983 */ /* 0x004ea20000300800 */
[----:B------:R-:W-:-:S03]  /*32c10*/  F2FP.SATFINITE.E5M2.F32.PACK_AB_MERGE_C R10, R51, R50, RZ ;  /* 0x00000032330a723e */ /* 0x000fc600048060ff */
        /* <DEDUP_REMOVED lines=16> */
[----:B------:R0:W-:Y:S04]  /*32d20*/  STL [R1+0x1894], R5 ;  /* 0x0018940501007387 */ /* 0x0001e80000100800 */
[----:B0-----:R-:W2:Y:S01]  /*32d30*/  LDL.LU R5, [R1] ;  /* 0x0000000001057983 */ /* 0x001ea20000300800 */
[----:B----4-:R-:W-:-:S03]  /*32d40*/  F2FP.SATFINITE.E5M2.F32.PACK_AB_MERGE_C R4, R4, R58, RZ ;  /* 0x0000003a0404723e */ /* 0x010fc600048060ff */
[----:B------:R-:W4:Y:S01]  /*32d50*/  LDL.LU R58, [R1+0x195c] ;  /* 0x00195c00013a7983 */ /* 0x000f220000300800 */
[----:B---3--:R-:W-:-:S03]  /*32d60*/  F2FP.SATFINITE.E5M2.F32.PACK_AB_MERGE_C R3, R3, R12, RZ ;  /* 0x0000000c0303723e */ /* 0x008fc600048060ff */
[----:B------:R-:W3:Y:S01]  /*32d70*/  LDL.LU R12, [R1+0x1958] ;  /* 0x00195800010c7983 */ /* 0x000ee20000300800 */
[----:B------:R-:W-:-:S03]  /*32d80*/  F2FP.SATFINITE.E5M2.F32.PACK_AB_MERGE_C R2, R2, R13, RZ ;  /* 0x0000000d0202723e */ /* 0x000fc600048060ff */
[----:B------:R-:W3:Y:S01]  /*32d90*/  LDL.LU R13, [R1+0x1954] ;  /* 0x00195400010d7983 */ /* 0x000ee20000300800 */
[----:B------:R-:W-:-:S03]  /*32da0*/  F2FP.SATFINITE.E5M2.F32.PACK_AB_MERGE_C R0, R0, R14, RZ ;  /* 0x0000000e0000723e */ /* 0x000fc600048060ff */
[----:B------:R-:W3:Y:S01]  /*32db0*/  LDL.LU R14, [R1+0x1950] ;  /* 0x00195000010e7983 */ /* 0x000ee20000300800 */
[----:B------:R-:W-:-:S03]  /*32dc0*/  F2FP.SATFINITE.E5M2.F32.PACK_AB_MERGE_C R16, R16, R15, RZ ;  /* 0x0000000f1010723e */ /* 0x000fc600048060ff */
[----:B------:R-:W3:Y:S04]  /*32dd0*/  LDL.LU R15, [R1+0x194c] ;  /* 0x00194c00010f7983 */ /* 0x000ee80000300800 */
[----:B------:R0:W-:Y:S01]  /*32de0*/  STL [R1+0x32c], R16 ;  /* 0x00032c1001007387 */ /* 0x0001e20000100800 */
[----:B------:R-:W-:-:S03]  /*32df0*/  F2FP.SATFINITE.E5M2.F32.PACK_AB_MERGE_C R18, R18, R17, RZ ;  /* 0x000000111212723e */ /* 0x000fc600048060ff */
[----:B0-----:R-:W3:Y:S01]  /*32e00*/  LDL.LU R16, [R1+0x1948] ;  /* 0x0019480001107983 */ /* 0x001ee20000300800 */
        /* <DEDUP_REMOVED lines=9> */
[----:B0-----:R-:W3:Y:S04]  /*32ea0*/  LDL.LU R60, [R1+0x1938] ;  /* 0x00193800013c7983 */ /* 0x001ee80000300800 */
[----:B------:R-:W3:Y:S04]  /*32eb0*/  LDL.LU R59, [R1+0x1934] ;  /* 0x00193400013b7983 */ /* 0x000ee80000300800 */
[----:B------:R0:W-:Y:S01]  /*32ec0*/  STL [R1+0x34c], R61 ;  /* 0x00034c3d01007387 */ /* 0x0001e20000100800 */
[----:B------:R-:W-:Y:S02]  /*32ed0*/  F2FP.SATFINITE.E5M2.F32.PACK_AB_MERGE_C R24, R24, R30, RZ ;  /* 0x0000001e1818723e */ /* 0x000fe400048060ff */
[----:B------:R-:W-:Y:S01]  /*32ee0*/  F2FP.SATFINITE.E5M2.F32.PACK_AB_MERGE_C R28, R28, R25, RZ ;  /* 0x000000191c1c723e */ /* 0x000fe200048060ff */
[----:B0-----:R-:W3:Y:S04]  /*32ef0*/  LDL.LU R61, [R1+0x1930] ;  /* 0x00193000013d7983 */ /* 0x001ee80000300800 */
[----:B------:R-:W3:Y:S04]  /*32f00*/  LDL.LU R20, [R1+0x192c] ;  /* 0x00192c0001147983 */ /* 0x000ee80000300800 */
[----:B------:R0:W-:Y:S01]  /*32f10*/  STL [R1+0x370], R21 ;  /* 0x0003701501007387 */ /* 0x0001e20000100800 */
[----:B------:R-:W-:-:S03]  /*32f20*/  F2FP.SATFINITE.E5M2.F32.PACK_AB_MERGE_C R29, R29, R27, RZ ;  /* 0x0000001b1d1d723e */ /* 0x000fc600048060ff */
[----:B0-----:R-:W3:Y:S04]  /*32f30*/  LDL.LU R21, [R1+0x1928] ;  /* 0x0019280001157983 */ /* 0x001ee80000300800 */
[----:B------:R-:W3:Y:S04]  /*32f40*/  LDL.LU R22, [R1+0x1924] ;  /* 0x0019240001167983 */ /* 0x000ee80000300800 */
[----:B------:R0:W-:Y:S01]  /*32f50*/  STL [R1+0x36c], R23 ;  /* 0x00036c1701007387 */ /* 0x0001e20000100800 */
[----:B------:R-:W-:-:S03]  /*32f60*/  F2FP.SATFINITE.E5M2.F32.PACK_AB_MERGE_C R32, R32, R31, RZ ;  /* 0x0000001f2020723e */ /* 0x000fc600048060ff */
[----:B0-----:R-:W4:Y:S04]  /*32f70*/  LDL.LU R23, [R1+0x1920] ;  /* 0x0019200001177983 */ /* 0x001f280000300800 */
[----:B------:R-:W4:Y:S04]  /*32f80*/  LDL.LU R30, [R1+0x191c] ;  /* 0x00191c00011e7983 */ /* 0x000f280000300800 */
        /* <DEDUP_REMOVED lines=21> */
[----:B--2---:R-:W-:-:S03]  /*330e0*/  F2FP.SATFINITE.E5M2.F32.PACK_AB_MERGE_C R9, R9, R54, RZ ;  /* 0x000000360909723e */ /* 0x004fc600048060ff */
[----:B0-----:R-:W2:Y:S04]  /*330f0*/  LDL.LU R35, [R1+0x18f0] ;  /* 0x0018f00001237983 */ /* 0x001ea80000300800 */
[----:B------:R-:W2:Y:S04]  /*33100*/  LDL.LU R36, [R1+0x18ec] ;  /* 0x0018ec0001247983 */ /* 0x000ea80000300800 */
[----:B------:R0:W-:Y:S01]  /*33110*/  STL [R1+0x3cc], R37 ;  /* 0x0003cc2501007387 */ /* 0x0001e20000100800 */
[----:B------:R-:W-:-:S03]  /*33120*/  F2FP.SATFINITE.E5M2.F32.PACK_AB_MERGE_C R48, R48, R49, RZ ;  /* 0x000000313030723e */ /* 0x000fc600048060ff */
        /* <DEDUP_REMOVED lines=12> */
[----:B0-----:R-:W2:Y:S04]  /*331f0*/  LDL R9, [R1+0x874] ;  /* 0x0008740001097983 */ /* 0x001ea80000100800 */
        /* <DEDUP_REMOVED lines=9> */
[----:B------:R0:W-:Y:S04]  /*33290*/  STL [R1+0x334], R44 ;  /* 0x0003342c01007387 */ /* 0x0001e80000100800 */
        /* <DEDUP_REMOVED lines=9> */
[----:B0-----:R-:W2:Y:S01]  /*33330*/  LDL.LU R42, [R1+0x18a4] ;  /* 0x0018a400012a7983 */ /* 0x001ea20000300800 */
[----:B------:R-:W-:-:S02]  /*33340*/  F2FP.SATFINITE.E5M2.F32.PACK_AB_MERGE_C R11, R11, R5, RZ ;  /* 0x000000050b0b723e */ /* 0x000fc400048060ff */
[----:B------:R-:W-:-:S03]  /*33350*/  F2FP.SATFINITE.E5M2.F32.PACK_AB_MERGE_C R5, R26, R57, RZ ;  /* 0x000000391a05723e */ /* 0x000fc600048060ff */
[----:B------:R0:W-:Y:S04]  /*33360*/  STL [R1+0x378], R11 ;  /* 0x0003780b01007387 */ /* 0x0001e80000100800 */
[----:B------:R0:W-:Y:S01]  /*33370*/  STL [R1+0x374], R5 ;  /* 0x0003740501007387 */ /* 0x0001e20000100800 */
[----:B---3--:R-:W-:Y:S02]  /*33380*/  LOP3.LUT R15, R15, 0xffff, RZ, 0xc0, !PT ;  /* 0x0000ffff0f0f7812 */ /* 0x008fe400078ec0ff */
[----:B------:R-:W-:Y:S02]  /*33390*/  LOP3.LUT R14, R14, 0xffff, RZ, 0xc0, !PT ;  /* 0x0000ffff0e0e7812 */ /* 0x000fe400078ec0ff */
[----:B----4-:R-:W-:Y:S02]  /*333a0*/  LOP3.LUT R24, R24, 0xffff, RZ, 0xc0, !PT ;  /* 0x0000ffff18187812 */ /* 0x010fe400078ec0ff */
[----:B------:R-:W-:-:S02]  /*333b0*/  LOP3.LUT R25, R25, 0xffff, RZ, 0xc0, !PT ;  /* 0x0000ffff19197812 */ /* 0x000fc400078ec0ff */
[----:B------:R-:W-:Y:S02]  /*333c0*/  LOP3.LUT R33, R33, 0xffff, RZ, 0xc0, !PT ;  /* 0x0000ffff21217812 */ /* 0x000fe400078ec0ff */
[----:B------:R-:W-:Y:S02]  /*333d0*/  LOP3.LUT R34, R34, 0xffff, RZ, 0xc0, !PT ;  /* 0x0000ffff22227812 */ /* 0x000fe400078ec0ff */
[----:B--2---:R-:W-:-:S05]  /*333e0*/  F2FP.SATFINITE.E5M2.F32.PACK_AB_MERGE_C R26, R53, R52, RZ ;  /* 0x00000034351a723e */ /* 0x004fca00048060ff */
[----:B------:R2:W-:Y:S01]  /*333f0*/  STL [R1+0x388], R26 ;  /* 0x0003881a01007387 */ /* 0x0005e20000100800 */
[----:B0-----:R-:W-:-:S05]  /*33400*/  F2FP.SATFINITE.E5M2.F32.PACK_AB_MERGE_C R11, R55, R54, RZ ;  /* 0x00000036370b723e */ /* 0x001fca00048060ff */
[----:B------:R0:W-:Y:S01]  /*33410*/  STL [R1+0x384], R11 ;  /* 0x0003840b01007387 */ /* 0x0001e20000100800 */
[----:B------:R-:W-:-:S05]  /*33420*/  F2FP.SATFINITE.E5M2.F32.PACK_AB_MERGE_C R5, R49, R48, RZ ;  /* 0x000000303105723e */ /* 0x000fca00048060ff */
[----:B------:R-:W-:Y:S01]  /*33430*/  STL [R1+0x398], R5 ;  /* 0x0003980501007387 */ /* 0x000fe20000100800 */
[----:B--2---:R-:W-:-:S05]  /*33440*/  F2FP.SATFINITE.E5M2.F32.PACK_AB_MERGE_C R26, R51, R50, RZ ;  /* 0x00000032331a723e */ /* 0x004fca00048060ff */
[----:B------:R2:W-:Y:S01]  /*33450*/  STL [R1+0x394], R26 ;  /* 0x0003941a01007387 */ /* 0x0005e20000100800 */
[----:B0-----:R-:W-:-:S05]  /*33460*/  F2FP.SATFINITE.E5M2.F32.PACK_AB_MERGE_C R11, R45, R44, RZ ;  /* 0x0000002c2d0b723e */ /* 0x001fca00048060ff */
[----:B------:R0:W-:Y:S01]  /*33470*/  STL [R1+0x3b8], R11 ;  /* 0x0003b80b01007387 */ /* 0x0001e20000100800 */
[----:B--2---:R-:W-:Y:S01]  /*33480*/  VIADD R26, R9, 0x1 ;  /* 0x00000001091a7836 */ /* 0x004fe20000000000 */
[----:B------:R-:W-:-:S05]  /*33490*/  F2FP.SATFINITE.E5M2.F32.PACK_AB_MERGE_C R5, R47, R46, RZ ;  /* 0x0000002e2f05723e */ /* 0x000fca00048060ff */
[----:B------:R2:W-:Y:S04]  /*334a0*/  STL [R1+0x3b4], R5 ;  /* 0x0003b40501007387 */ /* 0x0005e80000100800 */
[----:B------:R-:W3:Y:S01]  /*334b0*/  LDL.LU R49, [R1+0x7a4] ;  /* 0x0007a40001317983 */ /* 0x000ee20000300800 */
[----:B0-----:R-:W-:-:S05]  /*334c0*/  F2FP.SATFINITE.E5M2.F32.PACK_AB_MERGE_C R11, R41, R40, RZ ;  /* 0x00000028290b723e */ /* 0x001fca00048060ff */
[----:B------:R-:W-:Y:S04]  /*334d0*/  STL [R1+0x3d4], R11 ;  /* 0x0003d40b01007387 */ /* 0x000fe80000100800 */
[----:B------:R-:W4:Y:S01]  /*334e0*/  LDL.LU R48, [R1+0x7a0] ;  /* 0x0007a00001307983 */ /* 0x000f220000300800 */
[----:B------:R-:W-:Y:S02]  /*334f0*/  ISETP.GE.AND P1, PT, R26, UR4, PT ;  /* 0x000000041a007c0c */ /* 0x000fe4000bf26270 */
[----:B--2---:R-:W-:Y:S01]  /*33500*/  F2FP.SATFINITE.E5M2.F32.PACK_AB_MERGE_C R5, R43, R42, RZ ;  /* 0x0000002a2b05723e */ /* 0x004fe200048060ff */
[----:B------:R-:W-:-:S04]  /*33510*/  VIADD R26, R9, 0x2 ;  /* 0x00000002091a7836 */ /* 0x000fc80000000000 */
[----:B------:R0:W-:Y:S01]  /*33520*/  STL [R1+0x3d0], R5 ;  /* 0x0003d00501007387 */ /* 0x0001e20000100800 */
[----:B------:R-:W-:-:S03]  /*33530*/  LOP3.LUT R9, R29, 0xffff, RZ, 0xc0, !PT ;  /* 0x0000ffff1d097812 */ /* 0x000fc600078ec0ff */
[----:B0-----:R-:W2:Y:S04]  /*33540*/  LDL.LU R5, [R1+0x730] ;  /* 0x0007300001057983 */ /* 0x001ea80000300800 */
[----:B------:R-:W2:Y:S04]  /*33550*/  LDL.LU R55, [R1+0x6c4] ;  /* 0x0006c40001377983 */ /* 0x000ea80000300800 */
[----:B------:R-:W2:Y:S04]  /*33560*/  LDL.LU R54, [R1+0x6c0] ;  /* 0x0006c00001367983 */ /* 0x000ea80000300800 */
[----:B------:R-:W2:Y:S04]  /*33570*/  LDL.LU R53, [R1+0x160] ;  /* 0x0001600001357983 */ /* 0x000ea80000300800 */
[----:B------:R-:W2:Y:S04]  /*33580*/  LDL.LU R52, [R1+0x134] ;  /* 0x0001340001347983 */ /* 0x000ea80000300800 */
[----:B------:R-:W-:Y:S01]  /*33590*/  STL [R1+0x20], R34 ;  /* 0x0000202201007387 */ /* 0x000fe20000100800 */
[----:B------:R-:W-:-:S03]  /*335a0*/  LOP3.LUT R40, R0, 0xffff, RZ, 0xc0, !PT ;  /* 0x0000ffff00287812 */ /* 0x000fc600078ec0ff */
[----:B------:R-:W-:Y:S01]  /*335b0*/  STL [R1+0x4c], R33 ;  /* 0x00004c2101007387 */ /* 0x000fe20000100800 */
[----:B------:R-:W-:-:S03]  /*335c0*/  LOP3.LUT R11, R20, 0xffff, RZ, 0xc0, !PT ;  /* 0x0000ffff140b7812 */ /* 0x000fc600078ec0ff */
[----:B------:R0:W-:Y:S01]  /*335d0*/  STL [R1+0xc], R25 ;  /* 0x00000c1901007387 */ /* 0x0001e20000100800 */
[----:B------:R-:W-:-:S03]  /*335e0*/  PRMT R0, R15, 0x3340, R1 ;  /* 0x000033400f007816 */ /* 0x000fc60000000001 */
[----:B------:R-:W-:Y:S01]  /*335f0*/  STL [R1+0x80], R9 ;  /* 0x0000800901007387 */ /* 0x000fe20000100800 */
[----:B------:R-:W-:-:S03]  /*33600*/  PRMT R20, R34, 0x3340, R25 ;  /* 0x0000334022147816 */ /* 0x000fc60000000019 */
[----:B------:R1:W-:Y:S04]  /*33610*/  STL [R1+0x28], R24 ;  /* 0x0000281801007387 */ /* 0x0003e80000100800 */
[----:B------:R1:W-:Y:S01]  /*33620*/  STL [R1+0x8], R15 ;  /* 0x0000080f01007387 */ /* 0x0003e20000100800 */
[----:B0-----:R-:W-:-:S03]  /*33630*/  PRMT R25, R9, 0x3340, R11 ;  /* 0x0000334009197816 */ /* 0x001fc6000000000b */
[----:B------:R0:W-:Y:S01]  /*33640*/  STL [R1+0x4], R14 ;  /* 0x0000040e01007387 */ /* 0x0001e20000100800 */
[----:B-1----:R-:W-:-:S03]  /*33650*/  PRMT R24, R33, 0x3340, R24 ;  /* 0x0000334021187816 */ /* 0x002fc60000000018 */
[----:B------:R-:W-:Y:S01]  /*33660*/  STL [R1+0x438], R40 ;  /* 0x0004382801007387 */ /* 0x000fe20000100800 */
[----:B------:R-:W-:Y:S02]  /*33670*/  PRMT R9, R20, 0x5410, R0 ;  /* 0x0000541014097816 */ /* 0x000fe40000000000 */
[--C-:B------:R-:W-:Y:S02]  /*33680*/  PRMT R15, R40, 0x3340, R1.reuse ;  /* 0x00003340280f7816 */ /* 0x100fe40000000001 */
[----:B0-----:R-:W-:Y:S01]  /*33690*/  PRMT R14, R14, 0x3340, R1 ;  /* 0x000033400e0e7816 */ /* 0x001fe20000000001 */
[----:B------:R0:W-:Y:S01]  /*336a0*/  STL [R1+0x24], R11 ;  /* 0x0000240b01007387 */ /* 0x0001e20000100800 */
[----:B------:R-:W-:-:S03]  /*336b0*/  PRMT R0, R25, 0x5410, R15 ;  /* 0x0000541019007816 */ /* 0x000fc6000000000f */
[----:B------:R1:W-:Y:S01]  /*336c0*/  STL [R1+0x448], R9 ;  /* 0x0004480901007387 */ /* 0x0003e20000100800 */
[----:B0-----:R-:W-:-:S03]  /*336d0*/  PRMT R11, R24, 0x5410, R14 ;  /* 0x00005410180b7816 */ /* 0x001fc6000000000e */
[----:B-1----:R-:W2:Y:S04]  /*336e0*/  LDL.LU R9, [R1+0x734] ;  /* 0x0007340001097983 */ /* 0x002ea80000300800 */
[----:B------:R0:W-:Y:S04]  /*336f0*/  STL [R1+0x444], R11 ;  /* 0x0004440b01007387 */ /* 0x0001e80000100800 */
[----:B0-----:R-:W2:Y:S04]  /*33700*/  LDL.LU R11, [R1+0x178] ;  /* 0x00017800010b7983 */ /* 0x001ea80000300800 */
[----:B------:R0:W-:Y:S04]  /*33710*/  STL [R1+0x440], R0 ;  /* 0x0004400001007387 */ /* 0x0001e80000100800 */
[----:B------:R-:W2:Y:S01]  /*33720*/  LDL.LU R57, [R1+0x124] ;  /* 0x0001240001397983 */ /* 0x000ea20000300800 */
[----:B------:R-:W-:-:S02]  /*33730*/  ISETP.GE.AND P0, PT, R26, UR5, PT ;  /* 0x000000051a007c0c */ /* 0x000fc4000bf06270 */
[----:B------:R-:W-:Y:S02]  /*33740*/  LOP3.LUT R14, R38, 0xffff, RZ, 0xc0, !PT ;  /* 0x0000ffff260e7812 */ /* 0x000fe400078ec0ff */
[----:B---3--:R-:W-:-:S05]  /*33750*/  LOP3.LUT R29, R49, 0xffff, RZ, 0xc0, !PT ;  /* 0x0000ffff311d7812 */ /* 0x008fca00078ec0ff */
[----:B------:R-:W-:Y:S01]  /*33760*/  STL [R1+0x48], R29 ;  /* 0x0000481d01007387 */ /* 0x000fe20000100800 */
[----:B----4-:R-:W-:-:S05]  /*33770*/  LOP3.LUT R24, R48, 0xffff, RZ, 0xc0, !PT ;  /* 0x0000ffff30187812 */ /* 0x010fca00078ec0ff */
[----:B------:R1:W-:Y:S01]  /*33780*/  STL [R1+0x98], R24 ;  /* 0x0000981801007387 */ /* 0x0003e20000100800 */
[----:B--2---:R-:W-:Y:S02]  /*33790*/  LOP3.LUT R5, R5, 0xffff, RZ, 0xc0, !PT ;  /* 0x0000ffff05057812 */ /* 0x004fe400078ec0ff */
[----:B------:R-:W-:Y:S02]  /*337a0*/  LOP3.LUT R33, R55, 0xffff, RZ, 0xc0, !PT ;  /* 0x0000ffff37217812 */ /* 0x000fe400078ec0ff */
[----:B------:R-:W-:Y:S02]  /*337b0*/  LOP3.LUT R26, R54, 0xffff, RZ, 0xc0, !PT ;  /* 0x0000ffff361a7812 */ /* 0x000fe400078ec0ff */
[----:B------:R-:W-:Y:S02]  /*337c0*/  LOP3.LUT R54, R2, 0xffff, RZ, 0xc0, !PT ;  /* 0x0000ffff02367812 */ /* 0x000fe400078ec0ff */
[----:B------:R-:W-:Y:S02]  /*337d0*/  LOP3.LUT R25, R53, 0xffff, RZ, 0xc0, !PT ;  /* 0x0000ffff35197812 */ /* 0x000fe400078ec0ff */
[----:B------:R-:W-:-:S02]  /*337e0*/  LOP3.LUT R53, R31, 0xffff, RZ, 0xc0, !PT ;  /* 0x0000ffff1f357812 */ /* 0x000fc400078ec0ff */
[----:B------:R-:W-:Y:S02]  /*337f0*/  LOP3.LUT R15, R52, 0xffff, RZ, 0xc0, !PT ;  /* 0x0000ffff340f7812 */ /* 0x000fe400078ec0ff */
[----:B------:R-:W-:Y:S01]  /*33800*/  LOP3.LUT R52, R21, 0xffff, RZ, 0xc0, !PT ;  /* 0x0000ffff15347812 */ /* 0x000fe200078ec0ff */
[----:B------:R-:W-:Y:S01]  /*33810*/  STL [R1+0x40], R33 ;  /* 0x0000402101007387 */ /* 0x000fe20000100800 */
[----:B0-----:R-:W-:Y:S02]  /*33820*/  PRMT R0, R54, 0x3340, R1 ;  /* 0x0000334036007816 */ /* 0x001fe40000000001 */
[----:B------:R-:W-:Y:S01]  /*33830*/  PRMT R20, R53, 0x3340, R52 ;  /* 0x0000334035147816 */ /* 0x000fe20000000034 */
[----:B------:R-:W-:Y:S01]  /*33840*/  STL [R1+0x44], R5 ;  /* 0x0000440501007387 */ /* 0x000fe20000100800 */
[----:B------:R-:W-:-:S03]  /*33850*/  LOP3.LUT R55, R37, 0xffff, RZ, 0xc0, !PT ;  /* 0x0000ffff25377812 */ /* 0x000fc600078ec0ff */
[----:B------:R-:W-:Y:S01]  /*33860*/  STL [R1+0x94], R26 ;  /* 0x0000941a01007387 */ /* 0x000fe20000100800 */
[----:B------:R-:W-:-:S03]  /*33870*/  PRMT R2, R15, 0x3340, R1 ;  /* 0x000033400f027816 */ /* 0x000fc60000000001 */
[----:B------:R0:W-:Y:S01]  /*33880*/  STL [R1+0x2c], R25 ;  /* 0x00002c1901007387 */ /* 0x0001e20000100800 */
[----:B------:R-:W-:Y:S02]  /*33890*/  PRMT R21, R29, 0x3340, R33 ;  /* 0x000033401d157816 */ /* 0x000fe40000000021 */
[----:B------:R-:W-:Y:S01]  /*338a0*/  PRMT R0, R20, 0x5410, R0 ;  /* 0x0000541014007816 */ /* 0x000fe20000000000 */
[----:B------:R2:W-:Y:S01]  /*338b0*/  STL [R1], R15 ;  /* 0x0000000f01007387 */ /* 0x0005e20000100800 */
[----:B-1----:R-:W-:-:S03]  /*338c0*/  PRMT R24, R24, 0x3340, R26 ;  /* 0x0000334018187816 */ /* 0x002fc6000000001a */
[----:B------:R1:W-:Y:S01]  /*338d0*/  STL [R1+0x90], R14 ;  /* 0x0000900e01007387 */ /* 0x0003e20000100800 */
[----:B0-----:R-:W-:-:S03]  /*338e0*/  PRMT R25, R5, 0x3340, R25 ;  /* 0x0000334005197816 */ /* 0x001fc60000000019 */
[----:B------:R-:W-:Y:S01]  /*338f0*/  STL [R1+0x1880], R54 ;  /* 0x0018803601007387 */ /* 0x000fe20000100800 */
[----:B--2---:R-:W-:-:S03]  /*33900*/  PRMT R15, R55, 0x3340, R1 ;  /* 0x00003340370f7816 */ /* 0x004fc60000000001 */
[----:B------:R-:W-:Y:S01]  /*33910*/  STL [R1+0x1884], R55 ;  /* 0x0018843701007387 */ /* 0x000fe20000100800 */
[----:B-1----:R-:W-:-:S03]  /*33920*/  PRMT R14, R14, 0x3340, R1 ;  /* 0x000033400e0e7816 */ /* 0x002fc60000000001 */
[----:B------:R-:W-:Y:S01]  /*33930*/  STL [R1+0x1898], R53 ;  /* 0x0018983501007387 */ /* 0x000fe20000100800 */
[----:B------:R-:W-:Y:S02]  /*33940*/  PRMT R5, R21, 0x5410, R2 ;  /* 0x0000541015057816 */ /* 0x000fe40000000002 */
[----:B------:R-:W-:Y:S01]  /*33950*/  PRMT R2, R24, 0x5410, R14 ;  /* 0x0000541018027816 */ /* 0x000fe2000000000e */
[----:B------:R-:W-:Y:S04]  /*33960*/  STL [R1+0x1888], R52 ;  /* 0x0018883401007387 */ /* 0x000fe80000100800 */
[----:B------:R0:W-:Y:S04]  /*33970*/  STL [R1+0x43c], R0 ;  /* 0x00043c0001007387 */ /* 0x0001e80000100800 */
[----:B------:R1:W-:Y:S01]  /*33980*/  STL [R1+0x434], R5 ;  /* 0x0004340501007387 */ /* 0x0003e20000100800 */
[----:B0-----:R-:W-:-:S03]  /*33990*/  PRMT R0, R25, 0x5410, R15 ;  /* 0x0000541019007816 */ /* 0x001fc6000000000f */
[----:B------:R-:W-:Y:S04]  /*339a0*/  STL [R1+0x430], R2 ;  /* 0x0004300201007387 */ /* 0x000fe80000100800 */
[----:B------:R0:W-:Y:S04]  /*339b0*/  STL [R1+0x42c], R0 ;  /* 0x00042c0001007387 */ /* 0x0001e80000100800 */
[----:B-1----:R-:W2:Y:S01]  /*339c0*/  LDL.LU R5, [R1+0x7b0] ;  /* 0x0007b00001057983 */ /* 0x002ea20000300800 */
[----:B------:R-:W-:-:S03]  /*339d0*/  LOP3.LUT R38, R9, 0xffff, RZ, 0xc0, !PT ;  /* 0x0000ffff09267812 */ /* 0x000fc600078ec0ff */
[----:B------:R-:W3:Y:S04]  /*339e0*/  LDL.LU R47, [R1+0x7a8] ;  /* 0x0007a800012f7983 */ /* 0x000ee80000300800 */
[----:B------:R-:W4:Y:S01]  /*339f0*/  LDL.LU R46, [R1+0x740] ;  /* 0x00074000012e7983 */ /* 0x000f220000300800 */
[----:B0-----:R-:W-:-:S05]  /*33a00*/  LOP3.LUT R0, R57, 0xffff, RZ, 0xc0, !PT ;  /* 0x0000ffff39007812 */ /* 0x001fca00078ec0ff */
[----:B------:R0:W-:Y:S04]  /*33a10*/  STL [R1+0x424], R0 ;  /* 0x0004240001007387 */ /* 0x0001e80000100800 */
[----:B------:R-:W3:Y:S01]  /*33a20*/  LDL.LU R9, [R1+0x6d0] ;  /* 0x0006d00001097983 */ /* 0x000ee20000300800 */
[----:B------:R-:W-:-:S03]  /*33a30*/  LOP3.LUT R20, R11, 0xffff, RZ, 0xc0, !PT ;  /* 0x0000ffff0b147812 */ /* 0x000fc600078ec0ff */
[----:B------:R-:W3:Y:S04]  /*33a40*/  LDL.LU R44, [R1+0x6c8] ;  /* 0x0006c800012c7983 */ /* 0x000ee80000300800 */
[----:B------:R-:W3:Y:S04]  /*33a50*/  LDL.LU R48, [R1+0x650] ;  /* 0x0006500001307983 */ /* 0x000ee80000300800 */
[----:B------:R-:W3:Y:S04]  /*33a60*/  LDL.LU R11, [R1+0x164] ;  /* 0x00016400010b7983 */ /* 0x000ee80000300800 */
[----:B------:R-:W3:Y:S01]  /*33a70*/  LDL.LU R57, [R1+0x15c] ;  /* 0x00015c0001397983 */ /* 0x000ee20000300800 */
[----:B------:R-:W-:-:S02]  /*33a80*/  LOP3.LUT R25, R36, 0xffff, RZ, 0xc0, !PT ;  /* 0x0000ffff24197812 */ /* 0x000fc400078ec0ff */
[----:B------:R-:W-:Y:S02]  /*33a90*/  LOP3.LUT R24, R35, 0xffff, RZ, 0xc0, !PT ;  /* 0x0000ffff23187812 */ /* 0x000fe400078ec0ff */
[----:B------:R-:W-:Y:S02]  /*33aa0*/  LOP3.LUT R26, R27, 0xffff, RZ, 0xc0, !PT ;  /* 0x0000ffff1b1a7812 */ /* 0x000fe400078ec0ff */
[----:B------:R-:W-:Y:S01]  /*33ab0*/  LOP3.LUT R21, R32, 0xffff, RZ, 0xc0, !PT ;  /* 0x0000ffff20157812 */ /* 0x000fe200078ec0ff */
[----:B------:R-:W-:Y:S01]  /*33ac0*/  STL [R1+0x8c], R25 ;  /* 0x00008c1901007387 */ /* 0x000fe20000100800 */
[----:B------:R-:W-:Y:S02]  /*33ad0*/  LOP3.LUT R22, R22, 0xffff, RZ, 0xc0, !PT ;  /* 0x0000ffff16167812 */ /* 0x000fe400078ec0ff */
[----:B------:R-:W-:Y:S01]  /*33ae0*/  LOP3.LUT R37, R17, 0xffff, RZ, 0xc0, !PT ;  /* 0x0000ffff11257812 */ /* 0x000fe200078ec0ff */
[----:B------:R-:W-:Y:S01]  /*33af0*/  STL [R1+0x84], R24 ;  /* 0x0000841801007387 */ /* 0x000fe20000100800 */
[----:B------:R-:W-:-:S02]  /*33b00*/  LOP3.LUT R28, R28, 0xffff, RZ, 0xc0, !PT ;  /* 0x0000ffff1c1c7812 */ /* 0x000fc400078ec0ff */
[----:B------:R-:W-:Y:S01]  /*33b10*/  LOP3.LUT R43, R16, 0xffff, RZ, 0xc0, !PT ;  /* 0x0000ffff102b7812 */ /* 0x000fe200078ec0ff */
[----:B------:R-:W-:Y:S01]  /*33b20*/  STL [R1+0x88], R26 ;  /* 0x0000881a01007387 */ /* 0x000fe20000100800 */
[----:B------:R-:W-:Y:S02]  /*33b30*/  LOP3.LUT R14, R3, 0xffff, RZ, 0xc0, !PT ;  /* 0x0000ffff030e7812 */ /* 0x000fe400078ec0ff */
[--C-:B0-----:R-:W-:Y:S02]  /*33b40*/  PRMT R0, R0, 0x3340, R1.reuse ;  /* 0x0000334000007816 */ /* 0x101fe40000000001 */
[----:B------:R-:W-:Y:S01]  /*33b50*/  PRMT R15, R38, 0x3340, R20 ;  /* 0x00003340260f7816 */ /* 0x000fe20000000014 */
[----:B------:R0:W-:Y:S01]  /*33b60*/  STL [R1+0xac], R21 ;  /* 0x0000ac1501007387 */ /* 0x0001e20000100800 */
[--C-:B------:R-:W-:Y:S02]  /*33b70*/  PRMT R2, R37, 0x3340, R1.reuse ;  /* 0x0000334025027816 */ /* 0x100fe40000000001 */
[----:B------:R-:W-:Y:S01]  /*33b80*/  PRMT R16, R25, 0x3340, R26 ;  /* 0x0000334019107816 */ /* 0x000fe2000000001a */
[----:B------:R-:W-:Y:S01]  /*33b90*/  STL [R1+0xa0], R22 ;  /* 0x0000a01601007387 */ /* 0x000fe20000100800 */
[----:B------:R-:W-:-:S02]  /*33ba0*/  PRMT R3, R43, 0x3340, R1 ;  /* 0x000033402b037816 */ /* 0x000fc40000000001 */
[----:B------:R-:W-:Y:S01]  /*33bb0*/  PRMT R17, R24, 0x3340, R28 ;  /* 0x0000334018117816 */ /* 0x000fe2000000001c */
[----:B------:R-:W-:Y:S01]  /*33bc0*/  STL [R1+0x18a0], R37 ;  /* 0x0018a02501007387 */ /* 0x000fe20000100800 */
[----:B------:R-:W-:Y:S02]  /*33bd0*/  PRMT R0, R15, 0x5410, R0 ;  /* 0x000054100f007816 */ /* 0x000fe40000000000 */
[----:B0-----:R-:W-:Y:S01]  /*33be0*/  PRMT R21, R21, 0x3340, R22 ;  /* 0x0000334015157816 */ /* 0x001fe20000000016 */
[----:B------:R0:W-:Y:S01]  /*33bf0*/  STL [R1+0x414], R14 ;  /* 0x0004140e01007387 */ /* 0x0001e20000100800 */
[----:B------:R-:W-:-:S03]  /*33c00*/  PRMT R15, R16, 0x5410, R2 ;  /* 0x00005410100f7816 */ /* 0x000fc60000000002 */
[----:B------:R-:W3:Y:S01]  /*33c10*/  LDL.LU R45, [R1+0x138] ;  /* 0x00013800012d7983 */ /* 0x000ee20000300800 */
[----:B------:R-:W-:Y:S02]  /*33c20*/  PRMT R2, R17, 0x5410, R3 ;  /* 0x0000541011027816 */ /* 0x000fe40000000003 */
[----:B0-----:R-:W-:Y:S01]  /*33c30*/  PRMT R14, R14, 0x3340, R1 ;  /* 0x000033400e0e7816 */ /* 0x001fe20000000001 */
[----:B------:R0:W-:Y:S04]  /*33c40*/  STL [R1+0x428], R0 ;  /* 0x0004280001007387 */ /* 0x0001e80000100800 */
[----:B------:R2:W-:Y:S01]  /*33c50*/  STL [R1+0x420], R15 ;  /* 0x0004200f01007387 */ /* 0x0005e20000100800 */
[----:B0-----:R-:W-:-:S03]  /*33c60*/  PRMT R0, R21, 0x5410, R14 ;  /* 0x0000541015007816 */ /* 0x001fc6000000000e */
[----:B------:R0:W-:Y:S04]  /*33c70*/  STL [R1+0x41c], R2 ;  /* 0x00041c0201007387 */ /* 0x0001e80000100800 */
[----:B------:R-:W3:Y:S04]  /*33c80*/  LDL.LU R51, [R1+0x7b4] ;  /* 0x0007b40001337983 */ /* 0x000ee80000300800 */
[----:B------:R1:W-:Y:S04]  /*33c90*/  STL [R1+0x418], R0 ;  /* 0x0004180001007387 */ /* 0x0003e80000100800 */
[----:B------:R-:W3:Y:S04]  /*33ca0*/  LDL.LU R50, [R1+0x6d4] ;  /* 0x0006d40001327983 */ /* 0x000ee80000300800 */
[----:B------:R-:W3:Y:S01]  /*33cb0*/  LDL.LU R49, [R1+0x17c] ;  /* 0x00017c0001317983 */ /* 0x000ee20000300800 */
[----:B--2---:R-:W-:-:S05]  /*33cc0*/  LOP3.LUT R15, R5, 0xffff, RZ, 0xc0, !PT ;  /* 0x0000ffff050f7812 */ /* 0x004fca00078ec0ff */
[----:B------:R-:W-:Y:S04]  /*33cd0*/  STL [R1+0xa4], R15 ;  /* 0x0000a40f01007387 */ /* 0x000fe80000100800 */
[----:B------:R-:W2:Y:S01]  /*33ce0*/  LDL.LU R5, [R1+0x100] ;  /* 0x0001000001057983 */ /* 0x000ea20000300800 */
[----:B----4-:R-:W-:Y:S02]  /*33cf0*/  LOP3.LUT R17, R46, 0xffff, RZ, 0xc0, !PT ;  /* 0x0000ffff2e117812 */ /* 0x010fe400078ec0ff */
[----:B---3--:R-:W-:Y:S02]  /*33d00*/  LOP3.LUT R16, R9, 0xffff, RZ, 0xc0, !PT ;  /* 0x0000ffff09107812 */ /* 0x008fe400078ec0ff */
[----:B------:R-:W3:Y:S04]  /*33d10*/  LDL.LU R9, [R1+0x7c] ;  /* 0x00007c0001097983 */ /* 0x000ee80000300800 */
[----:B------:R-:W-:Y:S01]  /*33d20*/  STL [R1+0xb4], R17 ;  /* 0x0000b41101007387 */ /* 0x000fe20000100800 */
[----:B------:R-:W-:-:S03]  /*33d30*/  LOP3.LUT R21, R48, 0xffff, RZ, 0xc0, !PT ;  /* 0x0000ffff30157812 */ /* 0x000fc600078ec0ff */
[----:B------:R-:W-:Y:S01]  /*33d40*/  STL [R1+0xa8], R16 ;  /* 0x0000a81001007387 */ /* 0x000fe20000100800 */
[----:B0-----:R-:W-:-:S03]  /*33d50*/  LOP3.LUT R2, R11, 0xffff, RZ, 0xc0, !PT ;  /* 0x0000ffff0b027812 */ /* 0x001fc600078ec0ff */
[----:B------:R-:W4:Y:S04]  /*33d60*/  LDL.LU R48, [R1+0x5c] ;  /* 0x00005c0001307983 */ /* 0x000f280000300800 */
[----:B------:R-:W-:Y:S01]  /*33d70*/  STL [R1+0xb0], R21 ;  /* 0x0000b01501007387 */ /* 0x000fe20000100800 */
[----:B------:R-:W-:-:S03]  /*33d80*/  LOP3.LUT R36, R57, 0xffff, RZ, 0xc0, !PT ;  /* 0x0000ffff39247812 */ /* 0x000fc600078ec0ff */
[----:B------:R0:W-:Y:S04]  /*33d90*/  STL [R1+0x9c], R2 ;  /* 0x00009c0201007387 */ /* 0x0001e80000100800 */
[----:B------:R-:W4:Y:S04]  /*33da0*/  LDL.LU R11, [R1+0x18] ;  /* 0x00001800010b7983 */ /* 0x000f280000300800 */
[----:B------:R-:W4:Y:S01]  /*33db0*/  LDL.LU R57, [R1+0x14] ;  /* 0x0000140001397983 */ /* 0x000f220000300800 */
[----:B------:R-:W-:Y:S02]  /*33dc0*/  LOP3.LUT R35, R44, 0xffff, RZ, 0xc0, !PT ;  /* 0x0000ffff2c237812 */ /* 0x000fe400078ec0ff */
[----:B------:R-:W-:-:S02]  /*33dd0*/  LOP3.LUT R44, R4, 0xffff, RZ, 0xc0, !PT ;  /* 0x0000ffff042c7812 */ /* 0x000fc400078ec0ff */
[----:B------:R-:W-:Y:S02]  /*33de0*/  LOP3.LUT R39, R39, 0xffff, RZ, 0xc0, !PT ;  /* 0x0000ffff27277812 */ /* 0x000fe400078ec0ff */
[----:B------:R-:W-:Y:S02]  /*33df0*/  LOP3.LUT R40, R23, 0xffff, RZ, 0xc0, !PT ;  /* 0x0000ffff17287812 */ /* 0x000fe400078ec0ff */
[--C-:B-1----:R-:W-:Y:S02]  /*33e00*/  PRMT R0, R44, 0x3340, R1.reuse ;  /* 0x000033402c007816 */ /* 0x102fe40000000001 */
[----:B------:R-:W-:Y:S02]  /*33e10*/  PRMT R14, R39, 0x3340, R40 ;  /* 0x00003340270e7816 */ /* 0x000fe40000000028 */
[----:B------:R-:W-:Y:S02]  /*33e20*/  LOP3.LUT R33, R47, 0xffff, RZ, 0xc0, !PT ;  /* 0x0000ffff2f217812 */ /* 0x000fe400078ec0ff */
[----:B0-----:R-:W-:-:S02]  /*33e30*/  PRMT R2, R2, 0x3340, R1 ;  /* 0x0000334002027816 */ /* 0x001fc40000000001 */
[----:B------:R-:W-:Y:S02]  /*33e40*/  PRMT R15, R15, 0x3340, R16 ;  /* 0x000033400f0f7816 */ /* 0x000fe40000000010 */
[----:B------:R-:W-:Y:S02]  /*33e50*/  PRMT R0, R14, 0x5410, R0 ;  /* 0x000054100e007816 */ /* 0x000fe40000000000 */
[----:B------:R-:W-:Y:S02]  /*33e60*/  PRMT R3, R36, 0x3340, R1 ;  /* 0x0000334024037816 */ /* 0x000fe40000000001 */
[----:B------:R-:W-:Y:S02]  /*33e70*/  LOP3.LUT R34, R45, 0xffff, RZ, 0xc0, !PT ;  /* 0x0000ffff2d227812 */ /* 0x000fe400078ec0ff */
[----:B------:R-:W-:Y:S02]  /*33e80*/  PRMT R16, R33, 0x3340, R35 ;  /* 0x0000334021107816 */ /* 0x000fe40000000023 */
[----:B------:R-:W-:-:S02]  /*33e90*/  PRMT R4, R34, 0x3340, R1 ;  /* 0x0000334022047816 */ /* 0x000fc40000000001 */
[----:B------:R-:W-:Y:S01]  /*33ea0*/  PRMT R17, R17, 0x3340, R21 ;  /* 0x0000334011117816 */ /* 0x000fe20000000015 */
[----:B------:R0:W-:Y:S01]  /*33eb0*/  STL [R1+0x410], R0 ;  /* 0x0004100001007387 */ /* 0x0001e20000100800 */
[----:B------:R-:W-:Y:S02]  /*33ec0*/  PRMT R14, R15, 0x5410, R2 ;  /* 0x000054100f0e7816 */ /* 0x000fe40000000002 */
[----:B------:R-:W-:-:S03]  /*33ed0*/  PRMT R2, R16, 0x5410, R3 ;  /* 0x0000541010027816 */ /* 0x000fc60000000003 */
[----:B------:R3:W-:Y:S01]  /*33ee0*/  STL [R1+0x40c], R14 ;  /* 0x00040c0e01007387 */ /* 0x0007e20000100800 */
[----:B0-----:R-:W-:-:S03]  /*33ef0*/  PRMT R0, R17, 0x5410, R4 ;  /* 0x0000541011007816 */ /* 0x001fc60000000004 */
[----:B------:R-:W-:Y:S01]  /*33f00*/  STL [R1+0x408], R2 ;  /* 0x0004080201007387 */ /* 0x000fe20000100800 */
[----:B------:R-:W-:-:S03]  /*33f10*/  LOP3.LUT R16, R51, 0xffff, RZ, 0xc0, !PT ;  /* 0x0000ffff33107812 */ /* 0x000fc600078ec0ff */
[----:B------:R0:W-:Y:S01]  /*33f20*/  STL [R1+0x404], R0 ;  /* 0x0004040001007387 */ /* 0x0001e20000100800 */
[----:B------:R-:W-:-:S03]  /*33f30*/  LOP3.LUT R17, R50, 0xffff, RZ, 0xc0, !PT ;  /* 0x0000ffff32117812 */ /* 0x000fc600078ec0ff */
[----:B------:R-:W-:Y:S01]  /*33f40*/  STL [R1+0x138], R16 ;  /* 0x0001381001007387 */ /* 0x000fe20000100800 */
[----:B------:R-:W-:-:S03]  /*33f50*/  LOP3.LUT R4, R49, 0xffff, RZ, 0xc0, !PT ;  /* 0x0000ffff31047812 */ /* 0x000fc600078ec0ff */
[----:B------:R-:W-:Y:S04]  /*33f60*/  STL [R1+0xcc], R17 ;  /* 0x0000cc1101007387 */ /* 0x000fe80000100800 */
[----:B------:R-:W-:Y:S04]  /*33f70*/  STL [R1+0xb8], R4 ;  /* 0x0000b80401007387 */ /* 0x000fe80000100800 */
[----:B------:R-:W4:Y:S04]  /*33f80*/  LDL.LU R31, [R1+0x7bc] ;  /* 0x0007bc00011f7983 */ /* 0x000f280000300800 */
[----:B------:R-:W4:Y:S01]  /*33f90*/  LDL.LU R47, [R1+0x7b8] ;  /* 0x0007b800012f7983 */ /* 0x000f220000300800 */
[----:B--2---:R-:W-:-:S03]  /*33fa0*/  LOP3.LUT R24, R5, 0xffff, RZ, 0xc0, !PT ;  /* 0x0000ffff05187812 */ /* 0x004fc600078ec0ff */
[----:B------:R-:W2:Y:S01]  /*33fb0*/  LDL.LU R5, [R1+0x750] ;  /* 0x0007500001057983 */ /* 0x000ea20000300800 */
[----:B---3--:R-:W-:-:S05]  /*33fc0*/  LOP3.LUT R14, R9, 0xffff, RZ, 0xc0, !PT ;  /* 0x0000ffff090e7812 */ /* 0x008fca00078ec0ff */
[----:B------:R1:W-:Y:S04]  /*33fd0*/  STL [R1+0x7c], R14 ;  /* 0x00007c0e01007387 */ /* 0x0003e80000100800 */
[----:B------:R-:W3:Y:S04]  /*33fe0*/  LDL.LU R9, [R1+0x744] ;  /* 0x0007440001097983 */ /* 0x000ee80000300800 */
[----:B------:R-:W3:Y:S04]  /*33ff0*/  LDL.LU R46, [R1+0x720] ;  /* 0x00072000012e7983 */ /* 0x000ee80000300800 */
[----:B------:R-:W3:Y:S01]  /*34000*/  LDL.LU R45, [R1+0x6d8] ;  /* 0x0006d800012d7983 */ /* 0x000ee20000300800 */
[----:B----4-:R-:W-:-:S03]  /*34010*/  LOP3.LUT R25, R48, 0xffff, RZ, 0xc0, !PT ;  /* 0x0000ffff30197812 */ /* 0x010fc600078ec0ff */
[----:B------:R-:W4:Y:S01]  /*34020*/  LDL.LU R51, [R1+0x664] ;  /* 0x0006640001337983 */ /* 0x000f220000300800 */
[----:B------:R-:W-:-:S03]  /*34030*/  LOP3.LUT R26, R11, 0xffff, RZ, 0xc0, !PT ;  /* 0x0000ffff0b1a7812 */ /* 0x000fc600078ec0ff */
[----:B------:R-:W4:Y:S04]  /*34040*/  LDL.LU R50, [R1+0x660] ;  /* 0x0006600001327983 */ /* 0x000f280000300800 */
[----:B------:R-:W4:Y:S01]  /*34050*/  LDL.LU R49, [R1+0x5f0] ;  /* 0x0005f00001317983 */ /* 0x000f220000300800 */
[----:B------:R-:W-:-:S03]  /*34060*/  LOP3.LUT R21, R57, 0xffff, RZ, 0xc0, !PT ;  /* 0x0000ffff39157812 */ /* 0x000fc600078ec0ff */
[----:B------:R-:W4:Y:S04]  /*34070*/  LDL.LU R11, [R1+0x16c] ;  /* 0x00016c00010b7983 */ /* 0x000f280000300800 */
[----:B------:R-:W4:Y:S04]  /*34080*/  LDL.LU R48, [R1+0x168] ;  /* 0x0001680001307983 */ /* 0x000f280000300800 */
[----:B------:R-:W4:Y:S01]  /*34090*/  LDL.LU R57, [R1+0x640] ;  /* 0x0006400001397983 */ /* 0x000f220000300800 */
[----:B------:R-:W-:Y:S02]  /*340a0*/  LOP3.LUT R29, R19, 0xffff, RZ, 0xc0, !PT ;  /* 0x0000ffff131d7812 */ /* 0x000fe400078ec0ff */
[----:B------:R-:W-:-:S02]  /*340b0*/  LOP3.LUT R41, R6, 0xffff, RZ, 0xc0, !PT ;  /* 0x0000ffff06297812 */ /* 0x000fc400078ec0ff */
[----:B------:R-:W-:Y:S02]  /*340c0*/  LOP3.LUT R27, R18, 0xffff, RZ, 0xc0, !PT ;  /* 0x0000ffff121b7812 */ /* 0x000fe400078ec0ff */
[--C-:B0-----:R-:W-:Y:S02]  /*340d0*/  PRMT R0, R29, 0x3340, R1.reuse ;  /* 0x000033401d007816 */ /* 0x101fe40000000001 */
[----:B------:R-:W-:Y:S02]  /*340e0*/  PRMT R6, R24, 0x3340, R26 ;  /* 0x0000334018067816 */ /* 0x000fe4000000001a */
[----:B------:R-:W-:Y:S02]  /*340f0*/  LOP3.LUT R42, R30, 0xffff, RZ, 0xc0, !PT ;  /* 0x0000ffff1e2a7812 */ /* 0x000fe400078ec0ff */
[----:B------:R-:W-:Y:S02]  /*34100*/  PRMT R2, R27, 0x3340, R1 ;  /* 0x000033401b027816 */ /* 0x000fe40000000001 */
[----:B-1----:R-:W-:-:S02]  /*34110*/  PRMT R14, R14, 0x3340, R21 ;  /* 0x000033400e0e7816 */ /* 0x002fc40000000015 */
[----:B------:R-:W-:Y:S02]  /*34120*/  PRMT R0, R6, 0x5410, R0 ;  /* 0x0000541006007816 */ /* 0x000fe40000000000 */
[--C-:B------:R-:W-:Y:S02]  /*34130*/  PRMT R3, R41, 0x3340, R1.reuse ;  /* 0x0000334029037816 */ /* 0x100fe40000000001 */
[----:B------:R-:W-:Y:S02]  /*34140*/  PRMT R15, R25, 0x3340, R42 ;  /* 0x00003340190f7816 */ /* 0x000fe4000000002a */
[----:B------:R-:W-:Y:S02]  /*34150*/  PRMT R4, R4, 0x3340, R1 ;  /* 0x0000334004047816 */ /* 0x000fe40000000001 */
[----:B------:R-:W-:Y:S01]  /*34160*/  PRMT R16, R16, 0x3340, R17 ;  /* 0x0000334010107816 */ /* 0x000fe20000000011 */
[----:B------:R0:W-:Y:S01]  /*34170*/  STL [R1+0x400], R0 ;  /* 0x0004000001007387 */ /* 0x0001e20000100800 */
[----:B------:R-:W-:-:S02]  /*34180*/  PRMT R6, R14, 0x5410, R2 ;  /* 0x000054100e067816 */ /* 0x000fc40000000002 */
[----:B------:R-:W-:-:S03]  /*34190*/  PRMT R2, R15, 0x5410, R3 ;  /* 0x000054100f027816 */ /* 0x000fc60000000003 */
[----:B------:R-:W-:Y:S01]  /*341a0*/  STL [R1+0x3fc], R6 ;  /* 0x0003fc0601007387 */ /* 0x000fe20000100800 */
[----:B0-----:R-:W-:-:S03]  /*341b0*/  PRMT R0, R16, 0x5410, R4 ;  /* 0x0000541010007816 */ /* 0x001fc60000000004 */
[----:B------:R-:W-:Y:S04]  /*341c0*/  STL [R1+0x3f8], R2 ;  /* 0x0003f80201007387 */ /* 0x000fe80000100800 */
[----:B------:R0:W-:Y:S01]  /*341d0*/  STL [R1+0x3f4], R0 ;  /* 0x0003f40001007387 */ /* 0x0001e20000100800 */
[----:B------:R-:W-:-:S05]  /*341e0*/  LOP3.LUT R17, R31, 0xffff, RZ, 0xc0, !PT ;  /* 0x0000ffff1f117812 */ /* 0x000fca00078ec0ff */
[----:B------:R-:W-:Y:S01]  /*341f0*/  STL [R1+0x18c], R17 ;  /* 0x00018c1101007387 */ /* 0x000fe20000100800 */
[----:B------:R-:W-:Y:S02]  /*34200*/  LOP3.LUT R30, R47, 0xffff, RZ, 0xc0, !PT ;  /* 0x0000ffff2f1e7812 */ /* 0x000fe400078ec0ff */
[----:B--2---:R-:W-:Y:S02]  /*34210*/  LOP3.LUT R18, R5, 0xffff, RZ, 0xc0, !PT ;  /* 0x0000ffff05127812 */ /* 0x004fe400078ec0ff */
[----:B------:R-:W2:Y:S01]  /*34220*/  LDL.LU R5, [R1+0x7c0] ;  /* 0x0007c00001057983 */ /* 0x000ea20000300800 */
[----:B---3--:R-:W-:-:S03]  /*34230*/  LOP3.LUT R14, R9, 0xffff, RZ, 0xc0, !PT ;  /* 0x0000ffff090e7812 */ /* 0x008fc600078ec0ff */
[----:B------:R-:W3:Y:S01]  /*34240*/  LDL.LU R9, [R1+0x794] ;  /* 0x0007940001097983 */ /* 0x000ee20000300800 */
[----:B------:R-:W-:-:S03]  /*34250*/  LOP3.LUT R16, R46, 0xffff, RZ, 0xc0, !PT ;  /* 0x0000ffff2e107812 */ /* 0x000fc600078ec0ff */
[----:B------:R-:W-:Y:S01]  /*34260*/  STL [R1+0x5c], R14 ;  /* 0x00005c0e01007387 */ /* 0x000fe20000100800 */
[----:B------:R-:W-:-:S03]  /*34270*/  LOP3.LUT R31, R45, 0xffff, RZ, 0xc0, !PT ;  /* 0x0000ffff2d1f7812 */ /* 0x000fc600078ec0ff */
[----:B------:R-:W3:Y:S04]  /*34280*/  LDL.LU R47, [R1+0x790] ;  /* 0x00079000012f7983 */ /* 0x000ee80000300800 */
[----:B------:R-:W-:Y:S01]  /*34290*/  STL [R1+0x180], R16 ;  /* 0x0001801001007387 */ /* 0x000fe20000100800 */
[----:B----4-:R-:W-:-:S03]  /*342a0*/  LOP3.LUT R15, R50, 0xffff, RZ, 0xc0, !PT ;  /* 0x0000ffff320f7812 */ /* 0x010fc600078ec0ff */
[----:B------:R-:W4:Y:S01]  /*342b0*/  LDL.LU R45, [R1+0x724] ;  /* 0x00072400012d7983 */ /* 0x000f220000300800 */
[----:B------:R-:W-:-:S03]  /*342c0*/  LOP3.LUT R19, R51, 0xffff, RZ, 0xc0, !PT ;  /* 0x0000ffff33137812 */ /* 0x000fc600078ec0ff */
[----:B------:R-:W4:Y:S01]  /*342d0*/  LDL.LU R46, [R1+0x6b4] ;  /* 0x0006b400012e7983 */ /* 0x000f220000300800 */
[----:B------:R-:W-:-:S03]  /*342e0*/  LOP3.LUT R22, R11, 0xffff, RZ, 0xc0, !PT ;  /* 0x0000ffff0b167812 */ /* 0x000fc600078ec0ff */
[----:B------:R-:W-:Y:S01]  /*342f0*/  STL [R1+0x18], R15 ;  /* 0x0000180f01007387 */ /* 0x000fe20000100800 */
[----:B------:R-:W-:-:S03]  /*34300*/  LOP3.LUT R3, R48, 0xffff, RZ, 0xc0, !PT ;  /* 0x0000ffff30037812 */ /* 0x000fc600078ec0ff */
[----:B------:R-:W4:Y:S01]  /*34310*/  LDL.LU R51, [R1+0x6b0] ;  /* 0x0006b00001337983 */ /* 0x000f220000300800 */
[----:B------:R-:W-:-:S03]  /*34320*/  LOP3.LUT R4, R57, 0xffff, RZ, 0xc0, !PT ;  /* 0x0000ffff39047812 */ /* 0x000fc600078ec0ff */
[----:B------:R-:W4:Y:S01]  /*34330*/  LDL.LU R11, [R1+0x644] ;  /* 0x00064400010b7983 */ /* 0x000f220000300800 */
[----:B------:R-:W-:-:S03]  /*34340*/  LOP3.LUT R32, R49, 0xffff, RZ, 0xc0, !PT ;  /* 0x0000ffff31207812 */ /* 0x000fc600078ec0ff */
[----:B------:R1:W-:Y:S04]  /*34350*/  STL [R1+0x3e4], R3 ;  /* 0x0003e40301007387 */ /* 0x0003e80000100800 */
[----:B------:R0:W-:Y:S04]  /*34360*/  STL [R1+0x1a8], R4 ;  /* 0x0001a80401007387 */ /* 0x0001e80000100800 */
[----:B------:R-:W4:Y:S04]  /*34370*/  LDL.LU R50, [R1+0x5d4] ;  /* 0x0005d40001327983 */ /* 0x000f280000300800 */
[----:B------:R-:W4:Y:S04]  /*34380*/  LDL.LU R49, [R1+0x5d0] ;  /* 0x0005d00001317983 */ /* 0x000f280000300800 */
[----:B------:R-:W4:Y:S04]  /*34390*/  LDL.LU R48, [R1+0x110] ;  /* 0x0001100001307983 */ /* 0x000f280000300800 */
[----:B------:R-:W4:Y:S01]  /*343a0*/  LDL.LU R57, [R1+0x6c] ;  /* 0x00006c0001397983 */ /* 0x000f220000300800 */
[----:B0-----:R-:W-:-:S02]  /*343b0*/  PRMT R0, R32, 0x3340, R1 ;  /* 0x0000334020007816 */ /* 0x001fc40000000001 */
[----:B------:R-:W-:Y:S02]  /*343c0*/  PRMT R6, R30, 0x3340, R31 ;  /* 0x000033401e067816 */ /* 0x000fe4000000001f */
[----:B-1----:R-:W-:Y:S02]  /*343d0*/  PRMT R3, R3, 0x3340, R1 ;  /* 0x0000334003037816 */ /* 0x002fe40000000001 */
[----:B------:R-:W-:Y:S02]  /*343e0*/  PRMT R14, R14, 0x3340, R15 ;  /* 0x000033400e0e7816 */ /* 0x000fe4000000000f */
[----:B------:R-:W-:Y:S02]  /*343f0*/  PRMT R0, R6, 0x5410, R0 ;  /* 0x0000541006007816 */ /* 0x000fe40000000000 */
[----:B------:R-:W-:Y:S02]  /*34400*/  PRMT R2, R22, 0x3340, R1 ;  /* 0x0000334016027816 */ /* 0x000fe40000000001 */
[----:B------:R-:W-:-:S02]  /*34410*/  PRMT R15, R18, 0x3340, R19 ;  /* 0x00003340120f7816 */ /* 0x000fc40000000013 */
[----:B------:R-:W-:Y:S02]  /*34420*/  PRMT R4, R4, 0x3340, R1 ;  /* 0x0000334004047816 */ /* 0x000fe40000000001 */
[----:B------:R-:W-:Y:S01]  /*34430*/  PRMT R16, R17, 0x3340, R16 ;  /* 0x0000334011107816 */ /* 0x000fe20000000010 */
[----:B------:R0:W-:Y:S01]  /*34440*/  STL [R1+0x3f0], R0 ;  /* 0x0003f00001007387 */ /* 0x0001e20000100800 */
[----:B------:R-:W-:Y:S02]  /*34450*/  PRMT R3, R14, 0x5410, R3 ;  /* 0x000054100e037816 */ /* 0x000fe40000000003 */
[----:B------:R-:W-:-:S03]  /*34460*/  PRMT R2, R15, 0x5410, R2 ;  /* 0x000054100f027816 */ /* 0x000fc60000000002 */
[----:B------:R-:W-:Y:S01]  /*34470*/  STL [R1+0x3ec], R3 ;  /* 0x0003ec0301007387 */ /* 0x000fe20000100800 */
[----:B0-----:R-:W-:-:S03]  /*34480*/  PRMT R0, R16, 0x5410, R4 ;  /* 0x0000541010007816 */ /* 0x001fc60000000004 */
[----:B------:R-:W-:Y:S04]  /*34490*/  STL [R1+0x3e8], R2 ;  /* 0x0003e80201007387 */ /* 0x000fe80000100800 */
[----:B------:R0:W-:Y:S01]  /*344a0*/  STL [R1+0x30c], R0 ;  /* 0x00030c0001007387 */ /* 0x0001e20000100800 */
[----:B--2---:R-:W-:-:S03]  /*344b0*/  LOP3.LUT R6, R5, 0xffff, RZ, 0xc0, !PT ;  /* 0x0000ffff05067812 */ /* 0x004fc600078ec0ff */
[----:B------:R-:W2:Y:S01]  /*344c0*/  LDL.LU R5, [R1+0x120] ;  /* 0x0001200001057983 */ /* 0x000ea20000300800 */
[----:B---3--:R-:W-:-:S03]  /*344d0*/  LOP3.LUT R15, R9, 0xffff, RZ, 0xc0, !PT ;  /* 0x0000ffff090f7812 */ /* 0x008fc600078ec0ff */
[----:B------:R-:W3:Y:S01]  /*344e0*/  LDL.LU R9, [R1+0x10c] ;  /* 0x00010c0001097983 */ /* 0x000ee20000300800 */
[----:B------:R-:W-:-:S03]  /*344f0*/  LOP3.LUT R14, R47, 0xffff, RZ, 0xc0, !PT ;  /* 0x0000ffff2f0e7812 */ /* 0x000fc600078ec0ff */
[----:B------:R-:W-:Y:S04]  /*34500*/  STL [R1+0x178], R6 ;  /* 0x0001780601007387 */ /* 0x000fe80000100800 */
[----:B------:R-:W-:Y:S01]  /*34510*/  STL [R1+0x1b0], R15 ;  /* 0x0001b00f01007387 */ /* 0x000fe20000100800 */
[----:B----4-:R-:W-:-:S03]  /*34520*/  LOP3.LUT R45, R45, 0xffff, RZ, 0xc0, !PT ;  /* 0x0000ffff2d2d7812 */ /* 0x010fc600078ec0ff */
[----:B------:R-:W-:Y:S01]  /*34530*/  STL [R1+0x184], R14 ;  /* 0x0001840e01007387 */ /* 0x000fe20000100800 */
[----:B------:R-:W-:-:S03]  /*34540*/  LOP3.LUT R23, R46, 0xffff, RZ, 0xc0, !PT ;  /* 0x0000ffff2e177812 */ /* 0x000fc600078ec0ff */
[----:B------:R-:W-:Y:S04]  /*34550*/  STL [R1+0x168], R45 ;  /* 0x0001682d01007387 */ /* 0x000fe80000100800 */
[----:B------:R-:W4:Y:S01]  /*34560*/  LDL.LU R54, [R1+0x104] ;  /* 0x0001040001367983 */ /* 0x000f220000300800 */
[----:B------:R-:W-:-:S03]  /*34570*/  LOP3.LUT R37, R51, 0xffff, RZ, 0xc0, !PT ;  /* 0x0000ffff33257812 */ /* 0x000fc600078ec0ff */
[----:B------:R-:W-:Y:S01]  /*34580*/  STL [R1+0x1ac], R23 ;  /* 0x0001ac1701007387 */ /* 0x000fe20000100800 */
[----:B0-----:R-:W-:-:S03]  /*34590*/  LOP3.LUT R0, R11, 0xffff, RZ, 0xc0, !PT ;  /* 0x0000ffff0b007812 */ /* 0x001fc600078ec0ff */
[----:B------:R-:W-:Y:S04]  /*345a0*/  STL [R1+0x17c], R37 ;  /* 0x00017c2501007387 */ /* 0x000fe80000100800 */
[----:B------:R0:W-:Y:S04]  /*345b0*/  STL [R1+0x160], R0 ;  /* 0x0001600001007387 */ /* 0x0001e80000100800 */
[----:B------:R-:W4:Y:S01]  /*345c0*/  LDL.LU R47, [R1+0xf8] ;  /* 0x0000f800012f7983 */ /* 0x000f220000300800 */
[----:B------:R-:W-:-:S03]  /*345d0*/  LOP3.LUT R3, R50, 0xffff, RZ, 0xc0, !PT ;  /* 0x0000ffff32037812 */ /* 0x000fc600078ec0ff */
[----:B------:R-:W4:Y:S01]  /*345e0*/  LDL.LU R11, [R1+0x74] ;  /* 0x00007400010b7983 */ /* 0x000f220000300800 */
[----:B------:R-:W-:-:S03]  /*345f0*/  LOP3.LUT R2, R49, 0xffff, RZ, 0xc0, !PT ;  /* 0x0000ffff31027812 */ /* 0x000fc600078ec0ff */
[----:B------:R-:W-:Y:S01]  /*34600*/  STL [R1+0x1a4], R3 ;  /* 0x0001a40301007387 */ /* 0x000fe20000100800 */
[----:B------:R-:W-:-:S03]  /*34610*/  LOP3.LUT R16, R48, 0xffff, RZ, 0xc0, !PT ;  /* 0x0000ffff30107812 */ /* 0x000fc600078ec0ff */
[----:B------:R1:W-:Y:S01]  /*34620*/  STL [R1+0x190], R2 ;  /* 0x0001900201007387 */ /* 0x0003e20000100800 */
[----:B------:R-:W-:-:S03]  /*34630*/  LOP3.LUT R17, R57, 0xffff, RZ, 0xc0, !PT ;  /* 0x0000ffff39117812 */ /* 0x000fc600078ec0ff */
[----:B------:R-:W4:Y:S04]  /*34640*/  LDL.LU R46, [R1+0x60] ;  /* 0x00006000012e7983 */ /* 0x000f280000300800 */
[----:B------:R-:W4:Y:S04]  /*34650*/  LDL.LU R51, [R1+0x58] ;  /* 0x0000580001337983 */ /* 0x000f280000300800 */
[----:B------:R-:W-:Y:S04]  /*34660*/  STL [R1+0x1c0], R16 ;  /* 0x0001c01001007387 */ /* 0x000fe80000100800 */
[----:B------:R-:W-:Y:S04]  /*34670*/  STL [R1+0x1bc], R17 ;  /* 0x0001bc1101007387 */ /* 0x000fe80000100800 */
[----:B------:R-:W4:Y:S04]  /*34680*/  LDL.LU R48, [R1+0x54] ;  /* 0x0000540001307983 */ /* 0x000f280000300800 */
[----:B------:R-:W4:Y:S01]  /*34690*/  LDL.LU R57, [R1+0x10] ;  /* 0x0000100001397983 */ /* 0x000f220000300800 */
[----:B------:R-:W-:-:S02]  /*346a0*/  LOP3.LUT R4, R61, 0xffff, RZ, 0xc0, !PT ;  /* 0x0000ffff3d047812 */ /* 0x000fc400078ec0ff */
[----:B0-----:R-:W-:Y:S02]  /*346b0*/  PRMT R0, R0, 0x3340, R1 ;  /* 0x0000334000007816 */ /* 0x001fe40000000001 */
[----:B------:R-:W-:Y:S01]  /*346c0*/  PRMT R6, R6, 0x3340, R45 ;  /* 0x0000334006067816 */ /* 0x000fe2000000002d */
[----:B------:R0:W-:Y:S01]  /*346d0*/  STL [R1+0x1fc], R4 ;  /* 0x0001fc0401007387 */ /* 0x0001e20000100800 */
[----:B-1----:R-:W-:Y:S02]  /*346e0*/  PRMT R2, R2, 0x3340, R1 ;  /* 0x0000334002027816 */ /* 0x002fe40000000001 */
[----:B------:R-:W-:Y:S02]  /*346f0*/  PRMT R14, R14, 0x3340, R37 ;  /* 0x000033400e0e7816 */ /* 0x000fe40000000025 */
[----:B------:R-:W-:Y:S02]  /*34700*/  PRMT R0, R6, 0x5410, R0 ;  /* 0x0000541006007816 */ /* 0x000fe40000000000 */
[----:B------:R-:W-:-:S02]  /*34710*/  PRMT R3, R3, 0x3340, R1 ;  /* 0x0000334003037816 */ /* 0x000fc40000000001 */
[----:B------:R-:W-:Y:S02]  /*34720*/  PRMT R15, R15, 0x3340, R23 ;  /* 0x000033400f0f7816 */ /* 0x000fe40000000017 */
[----:B0-----:R-:W-:Y:S02]  /*34730*/  PRMT R4, R4, 0x3340, R1 ;  /* 0x0000334004047816 */ /* 0x001fe40000000001 */
[----:B------:R-:W-:Y:S01]  /*34740*/  PRMT R16, R16, 0x3340, R17 ;  /* 0x0000334010107816 */ /* 0x000fe20000000011 */
[----:B------:R0:W-:Y:S01]  /*34750*/  STL [R1+0x2e4], R0 ;  /* 0x0002e40001007387 */ /* 0x0001e20000100800 */
[----:B------:R-:W-:Y:S02]  /*34760*/  PRMT R6, R14, 0x5410, R2 ;  /* 0x000054100e067816 */ /* 0x000fe40000000002 */
[----:B------:R-:W-:-:S03]  /*34770*/  PRMT R2, R15, 0x5410, R3 ;  /* 0x000054100f027816 */ /* 0x000fc60000000003 */
[----:B------:R3:W-:Y:S01]  /*34780*/  STL [R1+0x2e8], R6 ;  /* 0x0002e80601007387 */ /* 0x0007e20000100800 */
[----:B0-----:R-:W-:-:S03]  /*34790*/  PRMT R0, R16, 0x5410, R4 ;  /* 0x0000541010007816 */ /* 0x001fc60000000004 */
[----:B------:R-:W-:Y:S04]  /*347a0*/  STL [R1+0x2e0], R2 ;  /* 0x0002e00201007387 */ /* 0x000fe80000100800 */
[----:B------:R0:W-:Y:S04]  /*347b0*/  STL [R1+0x364], R0 ;  /* 0x0003640001007387 */ /* 0x0001e80000100800 */
[----:B------:R-:W4:Y:S04]  /*347c0*/  LDL.LU R49, [R1+0x7c4] ;  /* 0x0007c40001317983 */ /* 0x000f280000300800 */
[----:B------:R-:W4:Y:S01]  /*347d0*/  LDL.LU R50, [R1+0x6e0] ;  /* 0x0006e00001327983 */ /* 0x000f220000300800 */
[----:B--2---:R-:W-:-:S05]  /*347e0*/  LOP3.LUT R45, R5, 0xffff, RZ, 0xc0, !PT ;  /* 0x0000ffff052d7812 */ /* 0x004fca00078ec0ff */
[----:B------:R-:W-:Y:S04]  /*347f0*/  STL [R1+0x19c], R45 ;  /* 0x00019c2d01007387 */ /* 0x000fe80000100800 */
[----:B------:R-:W2:Y:S01]  /*34800*/  LDL.LU R5, [R1+0x600] ;  /* 0x0006000001057983 */ /* 0x000ea20000300800 */
[----:B---3--:R-:W-:-:S03]  /*34810*/  LOP3.LUT R6, R9, 0xffff, RZ, 0xc0, !PT ;  /* 0x0000ffff09067812 */ /* 0x008fc600078ec0ff */
[----:B------:R-:W3:Y:S01]  /*34820*/  LDL.LU R9, [R1+0x114] ;  /* 0x0001140001097983 */ /* 0x000ee20000300800 */
[----:B----4-:R-:W-:Y:S02]  /*34830*/  LOP3.LUT R15, R54, 0xffff, RZ, 0xc0, !PT ;  /* 0x0000ffff360f7812 */ /* 0x010fe400078ec0ff */
[----:B------:R-:W-:Y:S02]  /*34840*/  LOP3.LUT R17, R47, 0xffff, RZ, 0xc0, !PT ;  /* 0x0000ffff2f117812 */ /* 0x000fe400078ec0ff */
[----:B------:R-:W-:Y:S02]  /*34850*/  LOP3.LUT R47, R11, 0xffff, RZ, 0xc0, !PT ;  /* 0x0000ffff0b2f7812 */ /* 0x000fe400078ec0ff */
[----:B------:R-:W4:Y:S04]  /*34860*/  LDL.LU R11, [R1+0xf4] ;  /* 0x0000f400010b7983 */ /* 0x000f280000300800 */
[----:B------:R-:W-:Y:S04]  /*34870*/  STL [R1+0x1cc], R15 ;  /* 0x0001cc0f01007387 */ /* 0x000fe80000100800 */
[----:B------:R-:W-:Y:S01]  /*34880*/  STL [R1+0x1c8], R17 ;  /* 0x0001c81101007387 */ /* 0x000fe20000100800 */
[----:B------:R-:W-:-:S03]  /*34890*/  LOP3.LUT R16, R51, 0xffff, RZ, 0xc0, !PT ;  /* 0x0000ffff33107812 */ /* 0x000fc600078ec0ff */
[----:B------:R-:W-:Y:S01]  /*348a0*/  STL [R1+0x198], R47 ;  /* 0x0001982f01007387 */ /* 0x000fe20000100800 */
[----:B------:R-:W-:Y:S02]  /*348b0*/  LOP3.LUT R14, R46, 0xffff, RZ, 0xc0, !PT ;  /* 0x0000ffff2e0e7812 */ /* 0x000fe400078ec0ff */
[----:B------:R-:W-:Y:S02]  /*348c0*/  LOP3.LUT R37, R48, 0xffff, RZ, 0xc0, !PT ;  /* 0x0000ffff30257812 */ /* 0x000fe400078ec0ff */
[----:B0-----:R-:W-:Y:S02]  /*348d0*/  LOP3.LUT R0, R57, 0xffff, RZ, 0xc0, !PT ;  /* 0x0000ffff39007812 */ /* 0x001fe400078ec0ff */
[----:B------:R-:W4:Y:S04]  /*348e0*/  LDL.LU R57, [R1+0xf0] ;  /* 0x0000f00001397983 */ /* 0x000f280000300800 */
[----:B------:R-:W-:Y:S04]  /*348f0*/  STL [R1+0x1c4], R16 ;  /* 0x0001c41001007387 */ /* 0x000fe80000100800 */
[----:B------:R-:W-:Y:S04]  /*34900*/  STL [R1+0x1b8], R37 ;  /* 0x0001b82501007387 */ /* 0x000fe80000100800 */
[----:B------:R0:W-:Y:S04]  /*34910*/  STL [R1+0x1b4], R0 ;  /* 0x0001b40001007387 */ /* 0x0001e80000100800 */
[----:B------:R-:W4:Y:S04]  /*34920*/  LDL.LU R46, [R1+0x70] ;  /* 0x00007000012e7983 */ /* 0x000f280000300800 */
[----:B------:R-:W4:Y:S01]  /*34930*/  LDL.LU R51, [R1+0x3c] ;  /* 0x00003c0001337983 */ /* 0x000f220000300800 */
[----:B------:R-:W-:-:S02]  /*34940*/  LOP3.LUT R2, R12, 0xffff, RZ, 0xc0, !PT ;  /* 0x0000ffff0c027812 */ /* 0x000fc400078ec0ff */
[----:B------:R-:W-:Y:S02]  /*34950*/  LOP3.LUT R3, R13, 0xffff, RZ, 0xc0, !PT ;  /* 0x0000ffff0d037812 */ /* 0x000fe400078ec0ff */
[----:B0-----:R-:W-:Y:S02]  /*34960*/  PRMT R0, R0, 0x3340, R1 ;  /* 0x0000334000007816 */ /* 0x001fe40000000001 */
[----:B------:R-:W-:Y:S01]  /*34970*/  PRMT R12, R45, 0x3340, R47 ;  /* 0x000033402d0c7816 */ /* 0x000fe2000000002f */
[----:B------:R0:W-:Y:S01]  /*34980*/  STL [R1+0x1d4], R2 ;  /* 0x0001d40201007387 */ /* 0x0001e20000100800 */
[----:B------:R-:W-:Y:S02]  /*34990*/  LOP3.LUT R23, R59, 0xffff, RZ, 0xc0, !PT ;  /* 0x0000ffff3b177812 */ /* 0x000fe400078ec0ff */
[----:B------:R-:W-:Y:S01]  /*349a0*/  PRMT R13, R17, 0x3340, R37 ;  /* 0x00003340110d7816 */ /* 0x000fe20000000025 */
[----:B------:R-:W4:Y:S01]  /*349b0*/  LDL.LU R48, [R1+0x50] ;  /* 0x0000500001307983 */ /* 0x000f220000300800 */
[----:B------:R-:W-:-:S02]  /*349c0*/  PRMT R0, R12, 0x5410, R0 ;  /* 0x000054100c007816 */ /* 0x000fc40000000000 */
[----:B------:R-:W-:Y:S01]  /*349d0*/  PRMT R15, R15, 0x3340, R16 ;  /* 0x000033400f0f7816 */ /* 0x000fe20000000010 */
[----:B------:R1:W-:Y:S01]  /*349e0*/  STL [R1+0x1d8], R3 ;  /* 0x0001d80301007387 */ /* 0x0003e20000100800 */
[--C-:B0-----:R-:W-:Y:S02]  /*349f0*/  PRMT R2, R2, 0x3340, R1.reuse ;  /* 0x0000334002027816 */ /* 0x101fe40000000001 */
[--C-:B------:R-:W-:Y:S02]  /*34a00*/  PRMT R4, R23, 0x3340, R1.reuse ;  /* 0x0000334017047816 */ /* 0x100fe40000000001 */
[----:B------:R-:W-:Y:S02]  /*34a10*/  PRMT R16, R6, 0x3340, R14 ;  /* 0x0000334006107816 */ /* 0x000fe4000000000e */
[----:B-1----:R-:W-:Y:S01]  /*34a20*/  PRMT R3, R3, 0x3340, R1 ;  /* 0x0000334003037816 */ /* 0x002fe20000000001 */
[----:B------:R0:W-:Y:S01]  /*34a30*/  STL [R1+0x33c], R0 ;  /* 0x00033c0001007387 */ /* 0x0001e20000100800 */
[----:B------:R-:W-:-:S02]  /*34a40*/  PRMT R12, R13, 0x5410, R2 ;  /* 0x000054100d0c7816 */ /* 0x000fc40000000002 */
[----:B------:R-:W-:Y:S02]  /*34a50*/  PRMT R2, R15, 0x5410, R3 ;  /* 0x000054100f027816 */ /* 0x000fe40000000003 */
[----:B------:R-:W-:Y:S01]  /*34a60*/  LOP3.LUT R49, R49, 0xffff, RZ, 0xc0, !PT ;  /* 0x0000ffff31317812 */ /* 0x000fe200078ec0ff */
[----:B------:R3:W-:Y:S01]  /*34a70*/  STL [R1+0x340], R12 ;  /* 0x0003400c01007387 */ /* 0x0007e20000100800 */
[----:B------:R-:W-:Y:S02]  /*34a80*/  LOP3.LUT R59, R50, 0xffff, RZ, 0xc0, !PT ;  /* 0x0000ffff323b7812 */ /* 0x000fe400078ec0ff */
[----:B0-----:R-:W-:Y:S01]  /*34a90*/  PRMT R0, R16, 0x5410, R4 ;  /* 0x0000541010007816 */ /* 0x001fe20000000004 */
[----:B------:R-:W-:Y:S04]  /*34aa0*/  STL [R1+0x338], R2 ;  /* 0x0003380201007387 */ /* 0x000fe80000100800 */
[----:B------:R0:W-:Y:S04]  /*34ab0*/  STL [R1+0x3d8], R0 ;  /* 0x0003d80001007387 */ /* 0x0001e80000100800 */
[----:B------:R-:W-:Y:S04]  /*34ac0*/  STL [R1+0xc4], R49 ;  /* 0x0000c43101007387 */ /* 0x000fe80000100800 */
[----:B------:R-:W-:Y:S01]  /*34ad0*/  STL [R1+0xc8], R59 ;  /* 0x0000c83b01007387 */ /* 0x000fe20000100800 */
[----:B------:R-:W-:-:S02]  /*34ae0*/  LOP3.LUT R7, R7, 0xffff, RZ, 0xc0, !PT ;  /* 0x0000ffff07077812 */ /* 0x000fc400078ec0ff */
[----:B--2---:R-:W-:-:S05]  /*34af0*/  LOP3.LUT R45, R5, 0xffff, RZ, 0xc0, !PT ;  /* 0x0000ffff052d7812 */ /* 0x004fca00078ec0ff */
[----:B------:R-:W-:Y:S04]  /*34b00*/  STL [R1+0x6c], R45 ;  /* 0x00006c2d01007387 */ /* 0x000fe80000100800 */
[----:B------:R-:W2:Y:S04]  /*34b10*/  LDL.LU R50, [R1+0x7d0] ;  /* 0x0007d00001327983 */ /* 0x000ea80000300800 */
[----:B------:R-:W2:Y:S01]  /*34b20*/  LDL.LU R5, [R1+0x7cc] ;  /* 0x0007cc0001057983 */ /* 0x000ea20000300800 */
[----:B---3--:R-:W-:Y:S02]  /*34b30*/  LOP3.LUT R12, R9, 0xffff, RZ, 0xc0, !PT ;  /* 0x0000ffff090c7812 */ /* 0x008fe400078ec0ff */
[----:B----4-:R-:W-:-:S02]  /*34b40*/  LOP3.LUT R13, R11, 0xffff, RZ, 0xc0, !PT ;  /* 0x0000ffff0b0d7812 */ /* 0x010fc400078ec0ff */
[----:B------:R-:W3:Y:S04]  /*34b50*/  LDL.LU R11, [R1+0x7c8] ;  /* 0x0007c800010b7983 */ /* 0x000ee80000300800 */
[----:B------:R-:W4:Y:S01]  /*34b60*/  LDL.LU R9, [R1+0x754] ;  /* 0x0007540001097983 */ /* 0x000f220000300800 */
[----:B------:R-:W-:-:S03]  /*34b70*/  LOP3.LUT R3, R57, 0xffff, RZ, 0xc0, !PT ;  /* 0x0000ffff39037812 */ /* 0x000fc600078ec0ff */
[----:B------:R-:W4:Y:S01]  /*34b80*/  LDL.LU R57, [R1+0x714] ;  /* 0x0007140001397983 */ /* 0x000f220000300800 */
[----:B------:R-:W-:-:S03]  /*34b90*/  LOP3.LUT R16, R51, 0xffff, RZ, 0xc0, !PT ;  /* 0x0000ffff33107812 */ /* 0x000fc600078ec0ff */
[----:B------:R-:W4:Y:S04]  /*34ba0*/  LDL.LU R51, [R1+0x710] ;  /* 0x0007100001337983 */ /* 0x000f280000300800 */
[----:B------:R-:W4:Y:S04]  /*34bb0*/  LDL.LU R61, [R1+0x6e4] ;  /* 0x0006e400013d7983 */ /* 0x000f280000300800 */
[----:B------:R1:W-:Y:S04]  /*34bc0*/  STL [R1+0x3a8], R7 ;  /* 0x0003a80701007387 */ /* 0x0003e80000100800 */
[----:B------:R-:W4:Y:S04]  /*34bd0*/  LDL.LU R37, [R1+0x670] ;  /* 0x0006700001257983 */ /* 0x000f280000300800 */
[----:B------:R-:W4:Y:S04]  /*34be0*/  LDL.LU R52, [R1+0x604] ;  /* 0x0006040001347983 */ /* 0x000f280000300800 */
[----:B------:R-:W4:Y:S04]  /*34bf0*/  LDL.LU R53, [R1+0x590] ;  /* 0x0005900001357983 */ /* 0x000f280000300800 */
[----:B------:R-:W4:Y:S04]  /*34c00*/  LDL.LU R55, [R1+0x634] ;  /* 0x0006340001377983 */ /* 0x000f280000300800 */
[----:B------:R-:W4:Y:S01]  /*34c10*/  LDL.LU R54, [R1+0x630] ;  /* 0x0006300001367983 */ /* 0x000f220000300800 */
[----:B------:R-:W-:-:S02]  /*34c20*/  LOP3.LUT R15, R46, 0xffff, RZ, 0xc0, !PT ;  /* 0x0000ffff2e0f7812 */ /* 0x000fc400078ec0ff */
[----:B------:R-:W-:Y:S02]  /*34c30*/  LOP3.LUT R17, R60, 0xffff, RZ, 0xc0, !PT ;  /* 0x0000ffff3c117812 */ /* 0x000fe400078ec0ff */
[----:B------:R-:W-:Y:S02]  /*34c40*/  LOP3.LUT R8, R8, 0xffff, RZ, 0xc0, !PT ;  /* 0x0000ffff08087812 */ /* 0x000fe400078ec0ff */
[----:B0-----:R-:W-:Y:S02]  /*34c50*/  PRMT R0, R17, 0x3340, R1 ;  /* 0x0000334011007816 */ /* 0x001fe40000000001 */
[----:B------:R-:W-:Y:S02]  /*34c60*/  PRMT R46, R12, 0x3340, R15 ;  /* 0x000033400c2e7816 */ /* 0x000fe4000000000f */
[----:B------:R-:W-:Y:S02]  /*34c70*/  LOP3.LUT R4, R48, 0xffff, RZ, 0xc0, !PT ;  /* 0x0000ffff30047812 */ /* 0x000fe400078ec0ff */
[----:B------:R-:W-:-:S02]  /*34c80*/  PRMT R2, R8, 0x3340, R1 ;  /* 0x0000334008027816 */ /* 0x000fc40000000001 */
[----:B------:R-:W-:Y:S02]  /*34c90*/  PRMT R47, R13, 0x3340, R16 ;  /* 0x000033400d2f7816 */ /* 0x000fe40000000010 */
[----:B------:R-:W-:Y:S02]  /*34ca0*/  PRMT R0, R46, 0x5410, R0 ;  /* 0x000054102e007816 */ /* 0x000fe40000000000 */
[--C-:B-1----:R-:W-:Y:S02]  /*34cb0*/  PRMT R7, R7, 0x3340, R1.reuse ;  /* 0x0000334007077816 */ /* 0x102fe40000000001 */
[----:B------:R-:W-:Y:S02]  /*34cc0*/  PRMT R48, R3, 0x3340, R4 ;  /* 0x0000334003307816 */ /* 0x000fe40000000004 */
[----:B------:R-:W-:Y:S02]  /*34cd0*/  PRMT R45, R45, 0x3340, R1 ;  /* 0x000033402d2d7816 */ /* 0x000fe40000000001 */
[----:B------:R-:W-:Y:S01]  /*34ce0*/  PRMT R49, R49, 0x3340, R59 ;  /* 0x0000334031317816 */ /* 0x000fe2000000003b */
[----:B------:R0:W-:Y:S01]  /*34cf0*/  STL [R1+0x3c4], R0 ;  /* 0x0003c40001007387 */ /* 0x0001e20000100800 */
[----:B------:R-:W-:-:S02]  /*34d00*/  PRMT R46, R47, 0x5410, R2 ;  /* 0x000054102f2e7816 */ /* 0x000fc40000000002 */
[----:B------:R-:W-:-:S03]  /*34d10*/  PRMT R2, R48, 0x5410, R7 ;  /* 0x0000541030027816 */ /* 0x000fc60000000007 */
[----:B------:R1:W-:Y:S01]  /*34d20*/  STL [R1+0x3c0], R46 ;  /* 0x0003c02e01007387 */ /* 0x0003e20000100800 */
[----:B0-----:R-:W-:-:S03]  /*34d30*/  PRMT R0, R49, 0x5410, R45 ;  /* 0x0000541031007816 */ /* 0x001fc6000000002d */
[----:B------:R-:W-:Y:S04]  /*34d40*/  STL [R1+0x3bc], R2 ;  /* 0x0003bc0201007387 */ /* 0x000fe80000100800 */
[----:B------:R0:W-:Y:S01]  /*34d50*/  STL [R1+0x3a4], R0 ;  /* 0x0003a40001007387 */ /* 0x0001e20000100800 */
[----:B--2---:R-:W-:Y:S02]  /*34d60*/  LOP3.LUT R48, R50, 0xffff, RZ, 0xc0, !PT ;  /* 0x0000ffff32307812 */ /* 0x004fe400078ec0ff */
[----:B------:R-:W-:-:S03]  /*34d70*/  LOP3.LUT R49, R5, 0xffff, RZ, 0xc0, !PT ;  /* 0x0000ffff05317812 */ /* 0x000fc600078ec0ff */
[----:B------:R-:W-:Y:S01]  /*34d80*/  STL [R1+0x244], R48 ;  /* 0x0002443001007387 */ /* 0x000fe20000100800 */
[----:B---3--:R-:W-:Y:S02]  /*34d90*/  LOP3.LUT R11, R11, 0xffff, RZ, 0xc0, !PT ;  /* 0x0000ffff0b0b7812 */ /* 0x008fe400078ec0ff */
[----:B----4-:R-:W-:-:S03]  /*34da0*/  LOP3.LUT R47, R9, 0xffff, RZ, 0xc0, !PT ;  /* 0x0000ffff092f7812 */ /* 0x010fc600078ec0ff */
[----:B------:R-:W-:Y:S04]  /*34db0*/  STL [R1+0x16c], R11 ;  /* 0x00016c0b01007387 */ /* 0x000fe80000100800 */
[----:B------:R-:W-:Y:S04]  /*34dc0*/  STL [R1+0x268], R49 ;  /* 0x0002683101007387 */ /* 0x000fe80000100800 */
[----:B------:R-:W-:Y:S04]  /*34dd0*/  STL [R1+0x1a0], R47 ;  /* 0x0001a02f01007387 */ /* 0x000fe80000100800 */
[----:B------:R-:W2:Y:S04]  /*34de0*/  LDL.LU R50, [R1+0x784] ;  /* 0x0007840001327983 */ /* 0x000ea80000300800 */
[----:B------:R-:W3:Y:S01]  /*34df0*/  LDL.LU R5, [R1+0x780] ;  /* 0x0007800001057983 */ /* 0x000ee20000300800 */
[----:B------:R-:W-:-:S05]  /*34e00*/  LOP3.LUT R57, R57, 0xffff, RZ, 0xc0, !PT ;  /* 0x0000ffff39397812 */ /* 0x000fca00078ec0ff */
[----:B------:R-:W-:Y:S04]  /*34e10*/  STL [R1+0x238], R57 ;  /* 0x0002383901007387 */ /* 0x000fe80000100800 */
[----:B------:R-:W4:Y:S01]  /*34e20*/  LDL.LU R9, [R1+0x6a4] ;  /* 0x0006a40001097983 */ /* 0x000f220000300800 */
[----:B------:R-:W-:Y:S02]  /*34e30*/  LOP3.LUT R51, R51, 0xffff, RZ, 0xc0, !PT ;  /* 0x0000ffff33337812 */ /* 0x000fe400078ec0ff */
[----:B-1----:R-:W-:-:S03]  /*34e40*/  LOP3.LUT R46, R61, 0xffff, RZ, 0xc0, !PT ;  /* 0x0000ffff3d2e7812 */ /* 0x002fc600078ec0ff */
[----:B------:R-:W-:Y:S04]  /*34e50*/  STL [R1+0x250], R51 ;  /* 0x0002503301007387 */ /* 0x000fe80000100800 */
[----:B------:R1:W-:Y:S01]  /*34e60*/  STL [R1+0x164], R46 ;  /* 0x0001642e01007387 */ /* 0x0003e20000100800 */
[----:B------:R-:W-:Y:S02]  /*34e70*/  LOP3.LUT R59, R37, 0xffff, RZ, 0xc0, !PT ;  /* 0x0000ffff253b7812 */ /* 0x000fe400078ec0ff */
[----:B0-----:R-:W-:Y:S02]  /*34e80*/  LOP3.LUT R0, R52, 0xffff, RZ, 0xc0, !PT ;  /* 0x0000ffff34007812 */ /* 0x001fe400078ec0ff */
[----:B------:R-:W-:-:S03]  /*34e90*/  LOP3.LUT R2, R53, 0xffff, RZ, 0xc0, !PT ;  /* 0x0000ffff35027812 */ /* 0x000fc600078ec0ff */
[----:B------:R0:W-:Y:S01]  /*34ea0*/  STL [R1+0x15c], R0 ;  /* 0x00015c0001007387 */ /* 0x0001e20000100800 */
[----:B------:R-:W-:-:S03]  /*34eb0*/  LOP3.LUT R7, R55, 0xffff, RZ, 0xc0, !PT ;  /* 0x0000ffff37077812 */ /* 0x000fc600078ec0ff */
[----:B------:R-:W-:Y:S01]  /*34ec0*/  STL [R1+0x194], R59 ;  /* 0x0001943b01007387 */ /* 0x000fe20000100800 */
[----:B------:R-:W-:-:S03]  /*34ed0*/  LOP3.LUT R45, R54, 0xffff, RZ, 0xc0, !PT ;  /* 0x0000ffff362d7812 */ /* 0x000fc600078ec0ff */
[----:B------:R0:W-:Y:S04]  /*34ee0*/  STL [R1+0x188], R2 ;  /* 0x0001880201007387 */ /* 0x0001e80000100800 */
[----:B------:R-:W4:Y:S04]  /*34ef0*/  LDL.LU R52, [R1+0x6a0] ;  /* 0x0006a00001347983 */ /* 0x000f280000300800 */
[----:B------:R-:W4:Y:S04]  /*34f00*/  LDL.LU R60, [R1+0x5c4] ;  /* 0x0005c400013c7983 */ /* 0x000f280000300800 */
[----:B------:R0:W-:Y:S04]  /*34f10*/  STL [R1+0x21c], R7 ;  /* 0x00021c0701007387 */ /* 0x0001e80000100800 */
[----:B------:R-:W4:Y:S04]  /*34f20*/  LDL.LU R61, [R1+0x5c0] ;  /* 0x0005c000013d7983 */ /* 0x000f280000300800 */
[----:B------:R0:W-:Y:S04]  /*34f30*/  STL [R1+0x278], R45 ;  /* 0x0002782d01007387 */ /* 0x0001e80000100800 */
[----:B------:R-:W4:Y:S04]  /*34f40*/  LDL.LU R37, [R1+0x150] ;  /* 0x0001500001257983 */ /* 0x000f280000300800 */
[----:B------:R-:W4:Y:S01]  /*34f50*/  LDL.LU R53, [R1+0x144] ;  /* 0x0001440001357983 */ /* 0x000f220000300800 */
[----:B-1----:R-:W-:-:S03]  /*34f60*/  PRMT R46, R11, 0x3340, R46 ;  /* 0x000033400b2e7816 */ /* 0x002fc6000000002e */
[----:B------:R-:W4:Y:S04]  /*34f70*/  LDL.LU R54, [R1+0xec] ;  /* 0x0000ec0001367983 */ /* 0x000f280000300800 */
[----:B------:R-:W4:Y:S01]  /*34f80*/  LDL.LU R55, [R1+0xe4] ;  /* 0x0000e40001377983 */ /* 0x000f220000300800 */
[----:B------:R-:W-:-:S03]  /*34f90*/  PRMT R48, R48, 0x3340, R57 ;  /* 0x0000334030307816 */ /* 0x000fc60000000039 */
[----:B------:R-:W4:Y:S04]  /*34fa0*/  LDL.LU R11, [R1+0x30] ;  /* 0x00003000010b7983 */ /* 0x000f280000300800 */
[----:B------:R-:W4:Y:S01]  /*34fb0*/  LDL.LU R57, [R1+0x38] ;  /* 0x0000380001397983 */ /* 0x000f220000300800 */
[--C-:B0-----:R-:W-:Y:S02]  /*34fc0*/  PRMT R0, R0, 0x3340, R1.reuse ;  /* 0x0000334000007816 */ /* 0x101fe40000000001 */
[----:B------:R-:W-:Y:S02]  /*34fd0*/  PRMT R2, R2, 0x3340, R1 ;  /* 0x0000334002027816 */ /* 0x000fe40000000001 */
[----:B------:R-:W-:Y:S02]  /*34fe0*/  PRMT R47, R47, 0x3340, R59 ;  /* 0x000033402f2f7816 */ /* 0x000fe4000000003b */
[----:B------:R-:W-:-:S02]  /*34ff0*/  PRMT R0, R46, 0x5410, R0 ;  /* 0x000054102e007816 */ /* 0x000fc40000000000 */
[--C-:B------:R-:W-:Y:S02]  /*35000*/  PRMT R7, R7, 0x3340, R1.reuse ;  /* 0x0000334007077816 */ /* 0x100fe40000000001 */
[----:B------:R-:W-:Y:S02]  /*35010*/  PRMT R45, R45, 0x3340, R1 ;  /* 0x000033402d2d7816 */ /* 0x000fe40000000001 */
[----:B------:R-:W-:Y:S02]  /*35020*/  PRMT R49, R49, 0x3340, R51 ;  /* 0x0000334031317816 */ /* 0x000fe40000000033 */
[----:B------:R-:W-:Y:S01]  /*35030*/  PRMT R46, R47, 0x5410, R2 ;  /* 0x000054102f2e7816 */ /* 0x000fe20000000002 */
[----:B------:R0:W-:Y:S01]  /*35040*/  STL [R1+0x3a0], R0 ;  /* 0x0003a00001007387 */ /* 0x0001e20000100800 */
[----:B------:R-:W-:-:S03]  /*35050*/  PRMT R2, R48, 0x5410, R7 ;  /* 0x0000541030027816 */ /* 0x000fc60000000007 */
[----:B------:R2:W-:Y:S01]  /*35060*/  STL [R1+0x39c], R46 ;  /* 0x00039c2e01007387 */ /* 0x0005e20000100800 */
[----:B0-----:R-:W-:-:S03]  /*35070*/  PRMT R0, R49, 0x5410, R45 ;  /* 0x0000541031007816 */ /* 0x001fc6000000002d */
[----:B------:R-:W-:Y:S04]  /*35080*/  STL [R1+0x318], R2 ;  /* 0x0003180201007387 */ /* 0x000fe80000100800 */
[----:B------:R0:W-:Y:S04]  /*35090*/  STL [R1+0x314], R0 ;  /* 0x0003140001007387 */ /* 0x0001e80000100800 */
[----:B------:R-:W4:Y:S01]  /*350a0*/  LDL.LU R51, [R1+0x14c] ;  /* 0x00014c0001337983 */ /* 0x000f220000300800 */
[----:B--2---:R-:W-:Y:S02]  /*350b0*/  LOP3.LUT R46, R50, 0xffff, RZ, 0xc0, !PT ;  /* 0x0000ffff322e7812 */ /* 0x004fe400078ec0ff */
[----:B---3--:R-:W-:-:S03]  /*350c0*/  LOP3.LUT R47, R5, 0xffff, RZ, 0xc0, !PT ;  /* 0x0000ffff052f7812 */ /* 0x008fc600078ec0ff */
[----:B------:R-:W-:Y:S04]  /*350d0*/  STL [R1+0x22c], R46 ;  /* 0x00022c2e01007387 */ /* 0x000fe80000100800 */
[----:B------:R-:W2:Y:S01]  /*350e0*/  LDL.LU R50, [R1+0x140] ;  /* 0x0001400001327983 */ /* 0x000ea20000300800 */
[----:B----4-:R-:W-:-:S05]  /*350f0*/  LOP3.LUT R59, R9, 0xffff, RZ, 0xc0, !PT ;  /* 0x0000ffff093b7812 */ /* 0x010fca00078ec0ff */
[----:B------:R-:W-:Y:S04]  /*35100*/  STL [R1+0x228], R59 ;  /* 0x0002283b01007387 */ /* 0x000fe80000100800 */
[----:B------:R-:W-:Y:S04]  /*35110*/  STL [R1+0x23c], R47 ;  /* 0x00023c2f01007387 */ /* 0x000fe80000100800 */
[----:B------:R-:W3:Y:S04]  /*35120*/  LDL.LU R5, [R1+0x12c] ;  /* 0x00012c0001057983 */ /* 0x000ee80000300800 */
[----:B------:R-:W4:Y:S01]  /*35130*/  LDL.LU R9, [R1+0x128] ;  /* 0x0001280001097983 */ /* 0x000f220000300800 */
[----:B------:R-:W-:-:S02]  /*35140*/  LOP3.LUT R52, R52, 0xffff, RZ, 0xc0, !PT ;  /* 0x0000ffff34347812 */ /* 0x000fc400078ec0ff */
[----:B0-----:R-:W-:-:S03]  /*35150*/  LOP3.LUT R0, R60, 0xffff, RZ, 0xc0, !PT ;  /* 0x0000ffff3c007812 */ /* 0x001fc600078ec0ff */
[----:B------:R-:W-:Y:S01]  /*35160*/  STL [R1+0x234], R52 ;  /* 0x0002343401007387 */ /* 0x000fe20000100800 */
[----:B------:R-:W-:-:S03]  /*35170*/  LOP3.LUT R2, R61, 0xffff, RZ, 0xc0, !PT ;  /* 0x0000ffff3d027812 */ /* 0x000fc600078ec0ff */
[----:B------:R-:W-:Y:S01]  /*35180*/  STL [R1+0x220], R0 ;  /* 0x0002200001007387 */ /* 0x000fe20000100800 */
[----:B------:R-:W-:-:S03]  /*35190*/  LOP3.LUT R49, R37, 0xffff, RZ, 0xc0, !PT ;  /* 0x0000ffff25317812 */ /* 0x000fc600078ec0ff */
[----:B------:R-:W-:Y:S01]  /*351a0*/  STL [R1+0x26c], R2 ;  /* 0x00026c0201007387 */ /* 0x000fe20000100800 */
[----:B------:R-:W-:-:S03]  /*351b0*/  LOP3.LUT R37, R53, 0xffff, RZ, 0xc0, !PT ;  /* 0x0000ffff35257812 */ /* 0x000fc600078ec0ff */
[----:B------:R-:W-:Y:S01]  /*351c0*/  STL [R1+0x2b8], R49 ;  /* 0x0002b83101007387 */ /* 0x000fe20000100800 */
[----:B------:R-:W-:Y:S02]  /*351d0*/  LOP3.LUT R54, R54, 0xffff, RZ, 0xc0, !PT ;  /* 0x0000ffff36367812 */ /* 0x000fe400078ec0ff */
[----:B------:R-:W-:Y:S01]  /*351e0*/  LOP3.LUT R48, R55, 0xffff, RZ, 0xc0, !PT ;  /* 0x0000ffff37307812 */ /* 0x000fe200078ec0ff */
[----:B------:R-:W-:Y:S01]  /*351f0*/  STL [R1+0x264], R37 ;  /* 0x0002642501007387 */ /* 0x000fe20000100800 */
[----:B------:R-:W-:-:S03]  /*35200*/  LOP3.LUT R7, R11, 0xffff, RZ, 0xc0, !PT ;  /* 0x0000ffff0b077812 */ /* 0x000fc600078ec0ff */
[----:B------:R0:W-:Y:S01]  /*35210*/  STL [R1+0x25c], R48 ;  /* 0x00025c3001007387 */ /* 0x0001e20000100800 */
[----:B------:R-:W-:-:S03]  /*35220*/  LOP3.LUT R45, R57, 0xffff, RZ, 0xc0, !PT ;  /* 0x0000ffff392d7812 */ /* 0x000fc600078ec0ff */
[----:B------:R-:W-:Y:S04]  /*35230*/  STL [R1+0x2ac], R54 ;  /* 0x0002ac3601007387 */ /* 0x000fe80000100800 */
[----:B------:R-:W4:Y:S04]  /*35240*/  LDL.LU R11, [R1+0xe8] ;  /* 0x0000e800010b7983 */ /* 0x000f280000300800 */
[----:B------:R1:W-:Y:S04]  /*35250*/  STL [R1+0x298], R7 ;  /* 0x0002980701007387 */ /* 0x0003e80000100800 */
[----:B------:R-:W4:Y:S04]  /*35260*/  LDL.LU R53, [R1+0xe0] ;  /* 0x0000e00001357983 */ /* 0x000f280000300800 */
[----:B------:R-:W4:Y:S04]  /*35270*/  LDL.LU R55, [R1+0xd0] ;  /* 0x0000d00001377983 */ /* 0x000f280000300800 */
[----:B------:R1:W-:Y:S01]  /*35280*/  STL [R1+0x2a0], R45 ;  /* 0x0002a02d01007387 */ /* 0x0003e20000100800 */
[----:B0-----:R-:W-:-:S03]  /*35290*/  PRMT R48, R37, 0x3340, R48 ;  /* 0x0000334025307816 */ /* 0x001fc60000000030 */
[----:B------:R-:W4:Y:S01]  /*352a0*/  LDL.LU R57, [R1+0x78] ;  /* 0x0000780001397983 */ /* 0x000f220000300800 */
[----:B------:R-:W-:-:S03]  /*352b0*/  PRMT R47, R47, 0x3340, R52 ;  /* 0x000033402f2f7816 */ /* 0x000fc60000000034 */
[----:B------:R-:W4:Y:S04]  /*352c0*/  LDL.LU R37, [R1+0x34] ;  /* 0x0000340001257983 */ /* 0x000f280000300800 */
[----:B------:R-:W4:Y:S01]  /*352d0*/  LDL.LU R52, [R1+0x1c] ;  /* 0x00001c0001347983 */ /* 0x000f220000300800 */
[----:B------:R-:W-:Y:S02]  /*352e0*/  PRMT R0, R0, 0x3340, R1 ;  /* 0x0000334000007816 */ /* 0x000fe40000000001 */
[----:B------:R-:W-:Y:S02]  /*352f0*/  PRMT R46, R46, 0x3340, R59 ;  /* 0x000033402e2e7816 */ /* 0x000fe4000000003b */
[----:B------:R-:W-:Y:S02]  /*35300*/  PRMT R2, R2, 0x3340, R1 ;  /* 0x0000334002027816 */ /* 0x000fe40000000001 */
[----:B------:R-:W-:-:S02]  /*35310*/  PRMT R0, R46, 0x5410, R0 ;  /* 0x000054102e007816 */ /* 0x000fc40000000000 */
[--C-:B-1----:R-:W-:Y:S02]  /*35320*/  PRMT R7, R7, 0x3340, R1.reuse ;  /* 0x0000334007077816 */ /* 0x102fe40000000001 */
[----:B------:R-:W-:Y:S02]  /*35330*/  PRMT R45, R45, 0x3340, R1 ;  /* 0x000033402d2d7816 */ /* 0x000fe40000000001 */
[----:B------:R-:W-:Y:S01]  /*35340*/  PRMT R49, R49, 0x3340, R54 ;  /* 0x0000334031317816 */ /* 0x000fe20000000036 */
[----:B------:R0:W-:Y:S01]  /*35350*/  STL [R1+0x2f4], R0 ;  /* 0x0002f40001007387 */ /* 0x0001e20000100800 */
[----:B------:R-:W-:Y:S02]  /*35360*/  PRMT R46, R47, 0x5410, R2 ;  /* 0x000054102f2e7816 */ /* 0x000fe40000000002 */
[----:B------:R-:W-:Y:S02]  /*35370*/  PRMT R2, R48, 0x5410, R7 ;  /* 0x0000541030027816 */ /* 0x000fe40000000007 */
[----:B------:R-:W-:Y:S01]  /*35380*/  LOP3.LUT R48, R51, 0xffff, RZ, 0xc0, !PT ;  /* 0x0000ffff33307812 */ /* 0x000fe200078ec0ff */
[----:B------:R-:W-:Y:S01]  /*35390*/  STL [R1+0x2f0], R46 ;  /* 0x0002f02e01007387 */ /* 0x000fe20000100800 */
[----:B0-----:R-:W-:-:S03]  /*353a0*/  PRMT R0, R49, 0x5410, R45 ;  /* 0x0000541031007816 */ /* 0x001fc6000000002d */
[----:B------:R0:W-:Y:S04]  /*353b0*/  STL [R1+0x304], R2 ;  /* 0x0003040201007387 */ /* 0x0001e80000100800 */
[----:B------:R1:W-:Y:S04]  /*353c0*/  STL [R1+0x2f8], R0 ;  /* 0x0002f80001007387 */ /* 0x0003e80000100800 */
[----:B------:R-:W-:Y:S01]  /*353d0*/  STL [R1+0x30], R48 ;  /* 0x0000303001007387 */ /* 0x000fe20000100800 */
[----:B0-----:R-:W-:Y:S02]  /*353e0*/  LOP3.LUT R2, R58, 0xffff, RZ, 0xc0, !PT ;  /* 0x0000ffff3a027812 */ /* 0x001fe400078ec0ff */
[----:B-1----:R-:W-:-:S02]  /*353f0*/  LOP3.LUT R0, R56, 0xffff, RZ, 0xc0, !PT ;  /* 0x0000ffff38007812 */ /* 0x002fc400078ec0ff */
[----:B--2---:R-:W-:Y:S02]  /*35400*/  LOP3.LUT R49, R50, 0xffff, RZ, 0xc0, !PT ;  /* 0x0000ffff32317812 */ /* 0x004fe400078ec0ff */
[----:B---3--:R-:W-:Y:S02]  /*35410*/  LOP3.LUT R47, R5, 0xffff, RZ, 0xc0, !PT ;  /* 0x0000ffff052f7812 */ /* 0x008fe400078ec0ff */
[----:B------:R-:W2:Y:S01]  /*35420*/  LDL.LU R5, [R1+0x7d8] ;  /* 0x0007d80001057983 */ /* 0x000ea20000300800 */
[----:B----4-:R-:W-:-:S03]  /*35430*/  LOP3.LUT R46, R9, 0xffff, RZ, 0xc0, !PT ;  /* 0x0000ffff092e7812 */ /* 0x010fc600078ec0ff */
[----:B------:R-:W-:Y:S04]  /*35440*/  STL [R1+0x29c], R47 ;  /* 0x00029c2f01007387 */ /* 0x000fe80000100800 */
[----:B------:R0:W-:Y:S04]  /*35450*/  STL [R1+0x260], R46 ;  /* 0x0002602e01007387 */ /* 0x0001e80000100800 */
[----:B------:R-:W-:Y:S04]  /*35460*/  STL [R1+0x134], R49 ;  /* 0x0001343101007387 */ /* 0x000fe80000100800 */
[----:B------:R-:W3:Y:S04]  /*35470*/  LDL.LU R9, [R1+0x7d4] ;  /* 0x0007d40001097983 */ /* 0x000ee80000300800 */
[----:B------:R-:W4:Y:S04]  /*35480*/  LDL.LU R51, [R1+0x760] ;  /* 0x0007600001337983 */ /* 0x000f280000300800 */
[----:B------:R-:W4:Y:S01]  /*35490*/  LDL.LU R50, [R1+0x6f4] ;  /* 0x0006f40001327983 */ /* 0x000f220000300800 */
[----:B------:R-:W-:-:S03]  /*354a0*/  LOP3.LUT R54, R11, 0xffff, RZ, 0xc0, !PT ;  /* 0x0000ffff0b367812 */ /* 0x000fc600078ec0ff */
[----:B------:R-:W4:Y:S01]  /*354b0*/  LDL.LU R11, [R1+0x6f0] ;  /* 0x0006f000010b7983 */ /* 0x000f220000300800 */
[----:B------:R-:W-:Y:S02]  /*354c0*/  LOP3.LUT R53, R53, 0xffff, RZ, 0xc0, !PT ;  /* 0x0000ffff35357812 */ /* 0x000fe400078ec0ff */
[----:B------:R-:W-:Y:S01]  /*354d0*/  LOP3.LUT R55, R55, 0xffff, RZ, 0xc0, !PT ;  /* 0x0000ffff37377812 */ /* 0x000fe200078ec0ff */
[----:B------:R-:W-:Y:S04]  /*354e0*/  STL [R1+0x10], R54 ;  /* 0x0000103601007387 */ /* 0x000fe80000100800 */
[----:B------:R-:W-:Y:S01]  /*354f0*/  STL [R1+0x290], R55 ;  /* 0x0002903701007387 */ /* 0x000fe20000100800 */
[----:B------:R-:W-:-:S03]  /*35500*/  LOP3.LUT R57, R57, 0xffff, RZ, 0xc0, !PT ;  /* 0x0000ffff39397812 */ /* 0x000fc600078ec0ff */
[----:B------:R-:W-:Y:S01]  /*35510*/  STL [R1+0xc0], R53 ;  /* 0x0000c03501007387 */ /* 0x000fe20000100800 */
[----:B------:R-:W-:-:S03]  /*35520*/  LOP3.LUT R61, R37, 0xffff, RZ, 0xc0, !PT ;  /* 0x0000ffff253d7812 */ /* 0x000fc600078ec0ff */
[----:B------:R-:W-:Y:S01]  /*35530*/  STL [R1+0x240], R57 ;  /* 0x0002403901007387 */ /* 0x000fe20000100800 */
[----:B------:R-:W-:-:S03]  /*35540*/  LOP3.LUT R37, R52, 0xffff, RZ, 0xc0, !PT ;  /* 0x0000ffff34257812 */ /* 0x000fc600078ec0ff */
[----:B------:R-:W-:Y:S04]  /*35550*/  STL [R1+0x280], R0 ;  /* 0x0002800001007387 */ /* 0x000fe80000100800 */
[----:B------:R-:W-:Y:S04]  /*35560*/  STL [R1+0x288], R2 ;  /* 0x0002880201007387 */ /* 0x000fe80000100800 */
[----:B------:R-:W4:Y:S04]  /*35570*/  LDL.LU R52, [R1+0x680] ;  /* 0x0006800001347983 */ /* 0x000f280000300800 */
[----:B------:R-:W4:Y:S01]  /*35580*/  LDL.LU R60, [R1+0x614] ;  /* 0x00061400013c7983 */ /* 0x000f220000300800 */
[----:B------:R-:W-:-:S03]  /*35590*/  PRMT R45, R37, 0x3340, R1 ;  /* 0x00003340252d7816 */ /* 0x000fc60000000001 */
[----:B------:R1:W-:Y:S04]  /*355a0*/  STL [R1+0x1c], R37 ;  /* 0x00001c2501007387 */ /* 0x0003e80000100800 */
[----:B------:R-:W4:Y:S01]  /*355b0*/  LDL.LU R59, [R1+0x610] ;  /* 0x00061000013b7983 */ /* 0x000f220000300800 */
[----:B0-----:R-:W-:-:S03]  /*355c0*/  PRMT R46, R46, 0x3340, R57 ;  /* 0x000033402e2e7816 */ /* 0x001fc60000000039 */
[----:B-1----:R-:W4:Y:S04]  /*355d0*/  LDL.LU R37, [R1+0x5a0] ;  /* 0x0005a00001257983 */ /* 0x002f280000300800 */
[----:B------:R-:W4:Y:S01]  /*355e0*/  LDL.LU R57, [R1+0x130] ;  /* 0x0001300001397983 */ /* 0x000f220000300800 */
[----:B------:R-:W-:-:S03]  /*355f0*/  PRMT R48, R48, 0x3340, R54 ;  /* 0x0000334030307816 */ /* 0x000fc60000000036 */
[----:B------:R-:W4:Y:S01]  /*35600*/  LDL.LU R54, [R1+0xd4] ;  /* 0x0000d40001367983 */ /* 0x000f220000300800 */
[--C-:B------:R-:W-:Y:S02]  /*35610*/  PRMT R0, R0, 0x3340, R1.reuse ;  /* 0x0000334000007816 */ /* 0x100fe40000000001 */
[----:B------:R-:W-:Y:S02]  /*35620*/  PRMT R2, R2, 0x3340, R1 ;  /* 0x0000334002027816 */ /* 0x000fe40000000001 */
[----:B------:R-:W-:Y:S02]  /*35630*/  PRMT R47, R47, 0x3340, R55 ;  /* 0x000033402f2f7816 */ /* 0x000fe40000000037 */
[----:B------:R-:W-:Y:S02]  /*35640*/  PRMT R46, R46, 0x5410, R0 ;  /* 0x000054102e2e7816 */ /* 0x000fe40000000000 */
[----:B------:R-:W-:Y:S02]  /*35650*/  PRMT R0, R47, 0x5410, R2 ;  /* 0x000054102f007816 */ /* 0x000fe40000000002 */
[----:B------:R-:W-:-:S02]  /*35660*/  PRMT R7, R61, 0x3340, R1 ;  /* 0x000033403d077816 */ /* 0x000fc40000000001 */
[----:B------:R-:W-:Y:S01]  /*35670*/  PRMT R49, R49, 0x3340, R53 ;  /* 0x0000334031317816 */ /* 0x000fe20000000035 */
[----:B------:R-:W-:Y:S01]  /*35680*/  STL [R1+0x2dc], R46 ;  /* 0x0002dc2e01007387 */ /* 0x000fe20000100800 */
[----:B------:R-:W-:-:S03]  /*35690*/  PRMT R2, R48, 0x5410, R7 ;  /* 0x0000541030027816 */ /* 0x000fc60000000007 */
[----:B------:R0:W-:Y:S04]  /*356a0*/  STL [R1+0x2d8], R0 ;  /* 0x0002d80001007387 */ /* 0x0001e80000100800 */
[----:B------:R-:W-:Y:S01]  /*356b0*/  STL [R1+0x368], R2 ;  /* 0x0003680201007387 */ /* 0x000fe20000100800 */
[----:B0-----:R-:W-:-:S05]  /*356c0*/  PRMT R0, R49, 0x5410, R45 ;  /* 0x0000541031007816 */ /* 0x001fca000000002d */
[----:B------:R-:W-:Y:S01]  /*356d0*/  STL [R1+0x360], R0 ;  /* 0x0003600001007387 */ /* 0x000fe20000100800 */
[----:B--2---:R-:W-:-:S05]  /*356e0*/  LOP3.LUT R5, R5, 0xffff, RZ, 0xc0, !PT ;  /* 0x0000ffff05057812 */ /* 0x004fca00078ec0ff */
[----:B------:R-:W-:Y:S01]  /*356f0*/  STL [R1+0x54], R5 ;  /* 0x0000540501007387 */ /* 0x000fe20000100800 */
[----:B---3--:R-:W-:Y:S02]  /*35700*/  LOP3.LUT R9, R9, 0xffff, RZ, 0xc0, !PT ;  /* 0x0000ffff09097812 */ /* 0x008fe400078ec0ff */
[----:B----4-:R-:W-:Y:S02]  /*35710*/  LOP3.LUT R51, R51, 0xffff, RZ, 0xc0, !PT ;  /* 0x0000ffff33337812 */ /* 0x010fe400078ec0ff */
[----:B------:R-:W-:Y:S01]  /*35720*/  LOP3.LUT R49, R50, 0xffff, RZ, 0xc0, !PT ;  /* 0x0000ffff32317812 */ /* 0x000fe200078ec0ff */
[----:B------:R-:W-:Y:S04]  /*35730*/  STL [R1+0x70], R9 ;  /* 0x0000700901007387 */ /* 0x000fe80000100800 */
[----:B------:R0:W-:Y:S04]  /*35740*/  STL [R1+0x58], R49 ;  /* 0x0000583101007387 */ /* 0x0001e80000100800 */
[----:B------:R-:W2:Y:S04]  /*35750*/  LDL.LU R56, [R1+0x7e0] ;  /* 0x0007e00001387983 */ /* 0x000ea80000300800 */
[----:B------:R-:W-:Y:S01]  /*35760*/  STL [R1+0x12c], R51 ;  /* 0x00012c3301007387 */ /* 0x000fe20000100800 */
[----:B0-----:R-:W-:-:S02]  /*35770*/  PRMT R49, R5, 0x3340, R49 ;  /* 0x0000334005317816 */ /* 0x001fc40000000031 */
[----:B------:R-:W-:-:S05]  /*35780*/  LOP3.LUT R50, R11, 0xffff, RZ, 0xc0, !PT ;  /* 0x0000ffff0b327812 */ /* 0x000fca00078ec0ff */
[----:B------:R0:W-:Y:S04]  /*35790*/  STL [R1+0xbc], R50 ;  /* 0x0000bc3201007387 */ /* 0x0001e80000100800 */
[----:B------:R-:W3:Y:S04]  /*357a0*/  LDL.LU R53, [R1+0x7dc] ;  /* 0x0007dc0001357983 */ /* 0x000ee80000300800 */
[----:B------:R-:W4:Y:S04]  /*357b0*/  LDL.LU R55, [R1+0x770] ;  /* 0x0007700001377983 */ /* 0x000f280000300800 */
[----:B------:R-:W4:Y:S01]  /*357c0*/  LDL.LU R11, [R1+0x764] ;  /* 0x00076400010b7983 */ /* 0x000f220000300800 */
[----:B------:R-:W-:-:S02]  /*357d0*/  LOP3.LUT R52, R52, 0xffff, RZ, 0xc0, !PT ;  /* 0x0000ffff34347812 */ /* 0x000fc400078ec0ff */
[----:B------:R-:W-:-:S03]  /*357e0*/  LOP3.LUT R45, R60, 0xffff, RZ, 0xc0, !PT ;  /* 0x0000ffff3c2d7812 */ /* 0x000fc600078ec0ff */
[----:B------:R1:W-:Y:S01]  /*357f0*/  STL [R1+0x140], R52 ;  /* 0x0001403401007387 */ /* 0x0003e20000100800 */
[----:B------:R-:W-:-:S03]  /*35800*/  LOP3.LUT R46, R59, 0xffff, RZ, 0xc0, !PT ;  /* 0x0000ffff3b2e7812 */ /* 0x000fc600078ec0ff */
[----:B------:R0:W-:Y:S01]  /*35810*/  STL [R1+0x50], R45 ;  /* 0x0000502d01007387 */ /* 0x0001e20000100800 */
[----:B------:R-:W-:-:S03]  /*35820*/  LOP3.LUT R47, R37, 0xffff, RZ, 0xc0, !PT ;  /* 0x0000ffff252f7812 */ /* 0x000fc600078ec0ff */
[----:B------:R0:W-:Y:S01]  /*35830*/  STL [R1+0x60], R46 ;  /* 0x0000602e01007387 */ /* 0x0001e20000100800 */
[----:B------:R-:W-:-:S03]  /*35840*/  LOP3.LUT R0, R57, 0xffff, RZ, 0xc0, !PT ;  /* 0x0000ffff39007812 */ /* 0x000fc600078ec0ff */
[----:B------:R-:W4:Y:S04]  /*35850*/  LDL.LU R57, [R1+0x704] ;  /* 0x0007040001397983 */ /* 0x000f280000300800 */
[----:B------:R-:W4:Y:S04]  /*35860*/  LDL.LU R37, [R1+0x700] ;  /* 0x0007000001257983 */ /* 0x000f280000300800 */
[----:B------:R1:W-:Y:S04]  /*35870*/  STL [R1+0x310], R47 ;  /* 0x0003102f01007387 */ /* 0x0003e80000100800 */
[----:B------:R-:W4:Y:S04]  /*35880*/  LDL.LU R60, [R1+0x690] ;  /* 0x00069000013c7983 */ /* 0x000f280000300800 */
[----:B------:R-:W4:Y:S01]  /*35890*/  LDL.LU R59, [R1+0x684] ;  /* 0x00068400013b7983 */ /* 0x000f220000300800 */
[----:B0-----:R-:W-:-:S02]  /*358a0*/  PRMT R50, R9, 0x3340, R50 ;  /* 0x0000334009327816 */ /* 0x001fc40000000032 */
[----:B------:R-:W-:Y:S01]  /*358b0*/  PRMT R51, R51, 0x3340, R52 ;  /* 0x0000334033337816 */ /* 0x000fe20000000034 */
[----:B------:R-:W4:Y:S01]  /*358c0*/  LDL.LU R5, [R1+0x5a4] ;  /* 0x0005a40001057983 */ /* 0x000f220000300800 */
[----:B------:R-:W-:-:S03]  /*358d0*/  LOP3.LUT R2, R54, 0xffff, RZ, 0xc0, !PT ;  /* 0x0000ffff36027812 */ /* 0x000fc600078ec0ff */
[----:B------:R-:W4:Y:S04]  /*358e0*/  LDL.LU R9, [R1+0x620] ;  /* 0x0006200001097983 */ /* 0x000f280000300800 */
[----:B-1----:R-:W4:Y:S04]  /*358f0*/  LDL.LU R52, [R1+0x624] ;  /* 0x0006240001347983 */ /* 0x002f280000300800 */
[----:B------:R-:W4:Y:S01]  /*35900*/  LDL.LU R54, [R1+0x5b0] ;  /* 0x0005b00001367983 */ /* 0x000f220000300800 */
[----:B------:R-:W-:Y:S02]  /*35910*/  LOP3.LUT R10, R10, 0xffff, RZ, 0xc0, !PT ;  /* 0x0000ffff0a0a7812 */ /* 0x000fe400078ec0ff */
[----:B------:R-:W-:-:S02]  /*35920*/  PRMT R48, R0, 0x3340, R2 ;  /* 0x0000334000307816 */ /* 0x000fc40000000002 */
[--C-:B------:R-:W-:Y:S02]  /*35930*/  PRMT R7, R10, 0x3340, R1.reuse ;  /* 0x000033400a077816 */ /* 0x100fe40000000001 */
[----:B------:R-:W-:Y:S02]  /*35940*/  PRMT R45, R45, 0x3340, R1 ;  /* 0x000033402d2d7816 */ /* 0x000fe40000000001 */
[----:B------:R-:W-:Y:S02]  /*35950*/  PRMT R7, R48, 0x5410, R7 ;  /* 0x0000541030077816 */ /* 0x000fe40000000007 */
[--C-:B------:R-:W-:Y:S02]  /*35960*/  PRMT R46, R46, 0x3340, R1.reuse ;  /* 0x000033402e2e7816 */ /* 0x100fe40000000001 */
        /* <DEDUP_REMOVED lines=8> */
[----:B--2---:R-:W-:-:S05]  /*359f0*/  LOP3.LUT R50, R56, 0xffff, RZ, 0xc0, !PT ;  /* 0x0000ffff38327812 */ /* 0x004fca00078ec0ff */
[----:B------:R-:W-:Y:S01]  /*35a00*/  STL [R1+0x20c], R50 ;  /* 0x00020c3201007387 */ /* 0x000fe20000100800 */
[----:B---3--:R-:W-:Y:S02]  /*35a10*/  LOP3.LUT R49, R53, 0xffff, RZ, 0xc0, !PT ;  /* 0x0000ffff35317812 */ /* 0x008fe400078ec0ff */
[----:B----4-:R-:W-:-:S03]  /*35a20*/  LOP3.LUT R51, R55, 0xffff, RZ, 0xc0, !PT ;  /* 0x0000ffff37337812 */ /* 0x010fc600078ec0ff */
[----:B------:R-:W-:Y:S01]  /*35a30*/  STL [R1+0x1dc], R49 ;  /* 0x0001dc3101007387 */ /* 0x000fe20000100800 */
[----:B------:R-:W-:-:S03]  /*35a40*/  LOP3.LUT R11, R11, 0xffff, RZ, 0xc0, !PT ;  /* 0x0000ffff0b0b7812 */ /* 0x000fc600078ec0ff */
[----:B------:R-:W2:Y:S04]  /*35a50*/  LDL.LU R53, [R1+0x774] ;  /* 0x0007740001357983 */ /* 0x000ea80000300800 */
[----:B------:R-:W-:Y:S04]  /*35a60*/  STL [R1+0x150], R11 ;  /* 0x0001500b01007387 */ /* 0x000fe80000100800 */
[----:B------:R-:W3:Y:S04]  /*35a70*/  LDL.LU R55, [R1+0x694] ;  /* 0x0006940001377983 */ /* 0x000ee80000300800 */
[----:B------:R-:W-:Y:S01]  /*35a80*/  STL [R1+0x2d0], R51 ;  /* 0x0002d03301007387 */ /* 0x000fe20000100800 */
[----:B------:R-:W-:-:S02]  /*35a90*/  LOP3.LUT R57, R57, 0xffff, RZ, 0xc0, !PT ;  /* 0x0000ffff39397812 */ /* 0x000fc400078ec0ff */
[----:B------:R-:W-:-:S03]  /*35aa0*/  LOP3.LUT R37, R37, 0xffff, RZ, 0xc0, !PT ;  /* 0x0000ffff25257812 */ /* 0x000fc600078ec0ff */
[----:B------:R-:W-:Y:S04]  /*35ab0*/  STL [R1+0x204], R57 ;  /* 0x0002043901007387 */ /* 0x000fe80000100800 */
[----:B------:R-:W-:Y:S01]  /*35ac0*/  STL [R1+0x1d0], R37 ;  /* 0x0001d02501007387 */ /* 0x000fe20000100800 */
[----:B------:R-:W-:-:S03]  /*35ad0*/  LOP3.LUT R58, R60, 0xffff, RZ, 0xc0, !PT ;  /* 0x0000ffff3c3a7812 */ /* 0x000fc600078ec0ff */
[----:B------:R-:W4:Y:S01]  /*35ae0*/  LDL.LU R56, [R1+0x174] ;  /* 0x0001740001387983 */ /* 0x000f220000300800 */
[----:B-1----:R-:W-:Y:S02]  /*35af0*/  LOP3.LUT R48, R59, 0xffff, RZ, 0xc0, !PT ;  /* 0x0000ffff3b307812 */ /* 0x002fe400078ec0ff */
[----:B0-----:R-:W-:-:S03]  /*35b00*/  LOP3.LUT R7, R5, 0xffff, RZ, 0xc0, !PT ;  /* 0x0000ffff05077812 */ /* 0x001fc600078ec0ff */
[----:B------:R0:W-:Y:S01]  /*35b10*/  STL [R1+0x14c], R48 ;  /* 0x00014c3001007387 */ /* 0x0001e20000100800 */
[----:B------:R-:W-:-:S03]  /*35b20*/  LOP3.LUT R45, R9, 0xffff, RZ, 0xc0, !PT ;  /* 0x0000ffff092d7812 */ /* 0x000fc600078ec0ff */
[----:B------:R-:W4:Y:S01]  /*35b30*/  LDL.LU R60, [R1+0x170] ;  /* 0x00017000013c7983 */ /* 0x000f220000300800 */
[----:B------:R-:W-:-:S03]  /*35b40*/  LOP3.LUT R46, R52, 0xffff, RZ, 0xc0, !PT ;  /* 0x0000ffff342e7812 */ /* 0x000fc600078ec0ff */
[----:B------:R-:W-:Y:S01]  /*35b50*/  STL [R1+0x2c8], R58 ;  /* 0x0002c83a01007387 */ /* 0x000fe20000100800 */
[----:B------:R-:W-:-:S03]  /*35b60*/  LOP3.LUT R47, R54, 0xffff, RZ, 0xc0, !PT ;  /* 0x0000ffff362f7812 */ /* 0x000fc600078ec0ff */
[----:B------:R-:W4:Y:S04]  /*35b70*/  LDL.LU R59, [R1+0x148] ;  /* 0x00014800013b7983 */ /* 0x000f280000300800 */
[----:B------:R-:W4:Y:S04]  /*35b80*/  LDL.LU R5, [R1+0x11c] ;  /* 0x00011c0001057983 */ /* 0x000f280000300800 */
[----:B------:R-:W4:Y:S01]  /*35b90*/  LDL.LU R9, [R1+0x118] ;  /* 0x0001180001097983 */ /* 0x000f220000300800 */
[----:B0-----:R-:W-:-:S03]  /*35ba0*/  PRMT R48, R11, 0x3340, R48 ;  /* 0x000033400b307816 */ /* 0x001fc60000000030 */
[----:B------:R0:W-:Y:S04]  /*35bb0*/  STL [R1+0x144], R7 ;  /* 0x0001440701007387 */ /* 0x0001e80000100800 */
[----:B------:R1:W-:Y:S04]  /*35bc0*/  STL [R1+0x1e4], R45 ;  /* 0x0001e42d01007387 */ /* 0x0003e80000100800 */
[----:B------:R1:W-:Y:S01]  /*35bd0*/  STL [R1+0x1f4], R46 ;  /* 0x0001f42e01007387 */ /* 0x0003e20000100800 */
[----:B0-----:R-:W-:-:S03]  /*35be0*/  PRMT R7, R7, 0x3340, R1 ;  /* 0x0000334007077816 */ /* 0x001fc60000000001 */
[----:B------:R0:W-:Y:S01]  /*35bf0*/  STL [R1+0x2bc], R47 ;  /* 0x0002bc2f01007387 */ /* 0x0001e20000100800 */
[----:B------:R-:W-:-:S03]  /*35c00*/  PRMT R49, R49, 0x3340, R37 ;  /* 0x0000334031317816 */ /* 0x000fc60000000025 */
[----:B------:R-:W4:Y:S01]  /*35c10*/  LDL.LU R11, [R1+0xdc] ;  /* 0x0000dc00010b7983 */ /* 0x000f220000300800 */
[----:B------:R-:W-:-:S03]  /*35c20*/  PRMT R50, R50, 0x3340, R57 ;  /* 0x0000334032327816 */ /* 0x000fc60000000039 */
[----:B------:R-:W4:Y:S01]  /*35c30*/  LDL.LU R52, [R1+0x68] ;  /* 0x0000680001347983 */ /* 0x000f220000300800 */
[----:B------:R-:W-:-:S03]  /*35c40*/  PRMT R51, R51, 0x3340, R58 ;  /* 0x0000334033337816 */ /* 0x000fc6000000003a */
[----:B------:R-:W4:Y:S01]  /*35c50*/  LDL.LU R54, [R1+0x64] ;  /* 0x0000640001367983 */ /* 0x000f220000300800 */
[----:B------:R-:W-:-:S03]  /*35c60*/  PRMT R58, R48, 0x5410, R7 ;  /* 0x00005410303a7816 */ /* 0x000fc60000000007 */
[----:B------:R-:W4:Y:S04]  /*35c70*/  LDL.LU R37, [R1+0x18a0] ;  /* 0x0018a00001257983 */ /* 0x000f280000300800 */
[----:B------:R-:W4:Y:S04]  /*35c80*/  LDL.LU R57, [R1+0x189c] ;  /* 0x00189c0001397983 */ /* 0x000f280000300800 */
[----:B------:R-:W4:Y:S01]  /*35c90*/  LDL.LU R7, [R1+0x5b4] ;  /* 0x0005b40001077983 */ /* 0x000f220000300800 */
[--C-:B-1----:R-:W-:Y:S02]  /*35ca0*/  PRMT R45, R45, 0x3340, R1.reuse ;  /* 0x000033402d2d7816 */ /* 0x102fe40000000001 */
[----:B------:R-:W-:-:S02]  /*35cb0*/  PRMT R46, R46, 0x3340, R1 ;  /* 0x000033402e2e7816 */ /* 0x000fc40000000001 */
[----:B0-----:R-:W-:Y:S02]  /*35cc0*/  PRMT R47, R47, 0x3340, R1 ;  /* 0x000033402f2f7816 */ /* 0x001fe40000000001 */
[----:B------:R-:W-:Y:S02]  /*35cd0*/  PRMT R48, R49, 0x5410, R45 ;  /* 0x0000541031307816 */ /* 0x000fe4000000002d */
[----:B------:R-:W-:Y:S01]  /*35ce0*/  PRMT R46, R50, 0x5410, R46 ;  /* 0x00005410322e7816 */ /* 0x000fe2000000002e */
[----:B------:R-:W-:Y:S01]  /*35cf0*/  STL [R1+0x308], R58 ;  /* 0x0003083a01007387 */ /* 0x000fe20000100800 */
[----:B------:R-:W-:-:S03]  /*35d00*/  PRMT R45, R51, 0x5410, R47 ;  /* 0x00005410332d7816 */ /* 0x000fc6000000002f */
[----:B------:R2:W-:Y:S04]  /*35d10*/  STL [R1+0x2cc], R48 ;  /* 0x0002cc3001007387 */ /* 0x0005e80000100800 */
[----:B------:R-:W-:Y:S04]  /*35d20*/  STL [R1+0x2c0], R46 ;  /* 0x0002c02e01007387 */ /* 0x000fe80000100800 */
[----:B------:R-:W-:Y:S01]  /*35d30*/  STL [R1+0x2c4], R45 ;  /* 0x0002c42d01007387 */ /* 0x000fe20000100800 */
[----:B--2---:R-:W-:Y:S02]  /*35d40*/  LOP3.LUT R48, R53, 0xffff, RZ, 0xc0, !PT ;  /* 0x0000ffff35307812 */ /* 0x004fe400078ec0ff */
[----:B---3--:R-:W-:-:S02]  /*35d50*/  LOP3.LUT R53, R55, 0xffff, RZ, 0xc0, !PT ;  /* 0x0000ffff37357812 */ /* 0x008fc400078ec0ff */
[----:B------:R-:W2:Y:S04]  /*35d60*/  LDL.LU R55, [R1+0x594] ;  /* 0x0005940001377983 */ /* 0x000ea80000300800 */
[----:B------:R-:W3:Y:S04]  /*35d70*/  LDL.LU R58, [R1+0x158] ;  /* 0x00015800013a7983 */ /* 0x000ee80000300800 */
[----:B------:R0:W-:Y:S04]  /*35d80*/  STL [R1+0x1ec], R48 ;  /* 0x0001ec3001007387 */ /* 0x0001e80000100800 */
[----:B------:R-:W-:Y:S01]  /*35d90*/  STL [R1+0x1e8], R53 ;  /* 0x0001e83501007387 */ /* 0x000fe20000100800 */
[----:B0-----:R-:W-:-:S02]  /*35da0*/  PRMT R48, R48, 0x3340, R53 ;  /* 0x0000334030307816 */ /* 0x001fc40000000035 */
[----:B----4-:R-:W-:Y:S02]  /*35db0*/  LOP3.LUT R49, R56, 0xffff, RZ, 0xc0, !PT ;  /* 0x0000ffff38317812 */ /* 0x010fe400078ec0ff */
[----:B------:R-:W-:Y:S02]  /*35dc0*/  LOP3.LUT R50, R60, 0xffff, RZ, 0xc0, !PT ;  /* 0x0000ffff3c327812 */ /* 0x000fe400078ec0ff */
[----:B------:R-:W-:Y:S02]  /*35dd0*/  LOP3.LUT R51, R59, 0xffff, RZ, 0xc0, !PT ;  /* 0x0000ffff3b337812 */ /* 0x000fe400078ec0ff */
[----:B------:R-:W-:Y:S02]  /*35de0*/  LOP3.LUT R5, R5, 0xffff, RZ, 0xc0, !PT ;  /* 0x0000ffff05057812 */ /* 0x000fe400078ec0ff */
[----:B------:R-:W-:Y:S02]  /*35df0*/  LOP3.LUT R9, R9, 0xffff, RZ, 0xc0, !PT ;  /* 0x0000ffff09097812 */ /* 0x000fe400078ec0ff */
[----:B------:R-:W-:-:S02]  /*35e00*/  LOP3.LUT R11, R11, 0xffff, RZ, 0xc0, !PT ;  /* 0x0000ffff0b0b7812 */ /* 0x000fc400078ec0ff */
[----:B------:R-:W-:Y:S02]  /*35e10*/  LOP3.LUT R45, R52, 0xffff, RZ, 0xc0, !PT ;  /* 0x0000ffff342d7812 */ /* 0x000fe400078ec0ff */
[----:B------:R-:W-:Y:S02]  /*35e20*/  LOP3.LUT R46, R54, 0xffff, RZ, 0xc0, !PT ;  /* 0x0000ffff362e7812 */ /* 0x000fe400078ec0ff */
[----:B------:R-:W-:-:S05]  /*35e30*/  LOP3.LUT R7, R7, 0xffff, RZ, 0xc0, !PT ;  /* 0x0000ffff07077812 */ /* 0x000fca00078ec0ff */
[----:B------:R0:W-:Y:S04]  /*35e40*/  STL [R1+0x1f0], R7 ;  /* 0x0001f00701007387 */ /* 0x0001e80000100800 */
[----:B------:R1:W-:Y:S04]  /*35e50*/  STL [R1+0x1e0], R49 ;  /* 0x0001e03101007387 */ /* 0x0003e80000100800 */
[----:B------:R4:W-:Y:S04]  /*35e60*/  STL [R1+0x214], R50 ;  /* 0x0002143201007387 */ /* 0x0009e80000100800 */
[----:B------:R-:W-:Y:S04]  /*35e70*/  STL [R1+0x174], R5 ;  /* 0x0001740501007387 */ /* 0x000fe80000100800 */
[----:B------:R-:W3:Y:S01]  /*35e80*/  LDL.LU R56, [R1+0x154] ;  /* 0x0001540001387983 */ /* 0x000ee20000300800 */
[----:B------:R-:W-:-:S03]  /*35e90*/  LOP3.LUT R47, R57, 0xffff, RZ, 0xc0, !PT ;  /* 0x0000ffff392f7812 */ /* 0x000fc600078ec0ff */
[----:B------:R0:W-:Y:S04]  /*35ea0*/  STL [R1+0x218], R51 ;  /* 0x0002183301007387 */ /* 0x0001e80000100800 */
[----:B------:R0:W-:Y:S04]  /*35eb0*/  STL [R1+0x208], R9 ;  /* 0x0002080901007387 */ /* 0x0001e80000100800 */
[----:B------:R-:W3:Y:S04]  /*35ec0*/  LDL.LU R60, [R1+0x13c] ;  /* 0x00013c00013c7983 */ /* 0x000ee80000300800 */
[----:B------:R-:W3:Y:S04]  /*35ed0*/  LDL.LU R59, [R1+0x108] ;  /* 0x00010800013b7983 */ /* 0x000ee80000300800 */
[----:B------:R1:W-:Y:S04]  /*35ee0*/  STL [R1+0x210], R11 ;  /* 0x0002100b01007387 */ /* 0x0003e80000100800 */
[----:B------:R4:W-:Y:S01]  /*35ef0*/  STL [R1+0x148], R45 ;  /* 0x0001482d01007387 */ /* 0x0009e20000100800 */
[----:B0-----:R-:W-:-:S03]  /*35f00*/  PRMT R7, R7, 0x3340, R1 ;  /* 0x0000334007077816 */ /* 0x001fc60000000001 */
[----:B------:R-:W3:Y:S04]  /*35f10*/  LDL.LU R57, [R1+0x674] ;  /* 0x0006740001397983 */ /* 0x000ee80000300800 */
[----:B------:R0:W-:Y:S01]  /*35f20*/  STL [R1+0x170], R46 ;  /* 0x0001702e01007387 */ /* 0x0001e20000100800 */
[----:B-1----:R-:W-:-:S03]  /*35f30*/  PRMT R49, R49, 0x3340, R5 ;  /* 0x0000334031317816 */ /* 0x002fc60000000005 */
[----:B------:R1:W-:Y:S01]  /*35f40*/  STL [R1+0x200], R47 ;  /* 0x0002002f01007387 */ /* 0x0003e20000100800 */
[----:B----4-:R-:W-:-:S03]  /*35f50*/  PRMT R50, R50, 0x3340, R9 ;  /* 0x0000334032327816 */ /* 0x010fc60000000009 */
[----:B------:R-:W4:Y:S01]  /*35f60*/  LDL.LU R52, [R1+0xfc] ;  /* 0x0000fc0001347983 */ /* 0x000f220000300800 */
[----:B------:R-:W-:-:S03]  /*35f70*/  PRMT R51, R51, 0x3340, R11 ;  /* 0x0000334033337816 */ /* 0x000fc6000000000b */
[----:B------:R-:W4:Y:S01]  /*35f80*/  LDL.LU R54, [R1+0xd8] ;  /* 0x0000d80001367983 */ /* 0x000f220000300800 */
[----:B------:R-:W-:-:S03]  /*35f90*/  PRMT R48, R48, 0x5410, R7 ;  /* 0x0000541030307816 */ /* 0x000fc60000000007 */
[----:B------:R-:W4:Y:S04]  /*35fa0*/  LDL.LU R53, [R1+0x1898] ;  /* 0x0018980001357983 */ /* 0x000f280000300800 */
[----:B------:R-:W4:Y:S04]  /*35fb0*/  LDL.LU R5, [R1+0x1894] ;  /* 0x0018940001057983 */ /* 0x000f280000300800 */
[----:B------:R-:W4:Y:S04]  /*35fc0*/  LDL.LU R9, [R1+0x1890] ;  /* 0x0018900001097983 */ /* 0x000f280000300800 */
[----:B------:R-:W4:Y:S04]  /*35fd0*/  LDL.LU R11, [R1+0x188c] ;  /* 0x00188c00010b7983 */ /* 0x000f280000300800 */
[----:B------:R-:W4:Y:S01]  /*35fe0*/  LDL.LU R7, [R1+0x758] ;  /* 0x0007580001077983 */ /* 0x000f220000300800 */
[----:B------:R-:W-:-:S02]  /*35ff0*/  PRMT R45, R45, 0x3340, R1 ;  /* 0x000033402d2d7816 */ /* 0x000fc40000000001 */
[--C-:B0-----:R-:W-:Y:S01]  /*36000*/  PRMT R46, R46, 0x3340, R1.reuse ;  /* 0x000033402e2e7816 */ /* 0x101fe20000000001 */
[----:B------:R0:W-:Y:S01]  /*36010*/  STL [R1+0x294], R48 ;  /* 0x0002943001007387 */ /* 0x0001e20000100800 */
[----:B-1----:R-:W-:Y:S02]  /*36020*/  PRMT R47, R47, 0x3340, R1 ;  /* 0x000033402f2f7816 */ /* 0x002fe40000000001 */
[----:B------:R-:W-:Y:S02]  /*36030*/  PRMT R46, R50, 0x5410, R46 ;  /* 0x00005410322e7816 */ /* 0x000fe4000000002e */
[----:B0-----:R-:W-:Y:S02]  /*36040*/  PRMT R48, R49, 0x5410, R45 ;  /* 0x0000541031307816 */ /* 0x001fe4000000002d */
[----:B------:R-:W-:-:S03]  /*36050*/  PRMT R45, R51, 0x5410, R47 ;  /* 0x00005410332d7816 */ /* 0x000fc6000000002f */
[----:B------:R-:W-:Y:S04]  /*36060*/  STL [R1+0x2b4], R48 ;  /* 0x0002b43001007387 */ /* 0x000fe80000100800 */
[----:B------:R-:W-:Y:S04]  /*36070*/  STL [R1+0x2b0], R46 ;  /* 0x0002b02e01007387 */ /* 0x000fe80000100800 */
[----:B------:R3:W-:Y:S01]  /*36080*/  STL [R1+0x2a8], R45 ;  /* 0x0002a82d01007387 */ /* 0x0007e20000100800 */
[----:B--2---:R-:W-:Y:S02]  /*36090*/  LOP3.LUT R55, R55, 0xffff, RZ, 0xc0, !PT ;  /* 0x0000ffff37377812 */ /* 0x004fe400078ec0ff */
[----:B---3--:R-:W-:-:S02]  /*360a0*/  LOP3.LUT R45, R58, 0xffff, RZ, 0xc0, !PT ;  /* 0x0000ffff3a2d7812 */ /* 0x008fc400078ec0ff */
[----:B------:R-:W-:Y:S02]  /*360b0*/  LOP3.LUT R46, R56, 0xffff, RZ, 0xc0, !PT ;  /* 0x0000ffff382e7812 */ /* 0x000fe400078ec0ff */
[----:B------:R-:W-:Y:S02]  /*360c0*/  LOP3.LUT R48, R60, 0xffff, RZ, 0xc0, !PT ;  /* 0x0000ffff3c307812 */ /* 0x000fe400078ec0ff */
[----:B------:R-:W-:Y:S02]  /*360d0*/  LOP3.LUT R58, R59, 0xffff, RZ, 0xc0, !PT ;  /* 0x0000ffff3b3a7812 */ /* 0x000fe400078ec0ff */
[----:B------:R-:W-:Y:S02]  /*360e0*/  LOP3.LUT R47, R57, 0xffff, RZ, 0xc0, !PT ;  /* 0x0000ffff392f7812 */ /* 0x000fe400078ec0ff */
[----:B----4-:R-:W-:Y:S02]  /*360f0*/  LOP3.LUT R57, R52, 0xffff, RZ, 0xc0, !PT ;  /* 0x0000ffff34397812 */ /* 0x010fe400078ec0ff */
[----:B------:R-:W-:-:S02]  /*36100*/  LOP3.LUT R54, R54, 0xffff, RZ, 0xc0, !PT ;  /* 0x0000ffff36367812 */ /* 0x000fc400078ec0ff */
[----:B------:R-:W-:-:S05]  /*36110*/  LOP3.LUT R49, R7, 0xffff, RZ, 0xc0, !PT ;  /* 0x0000ffff07317812 */ /* 0x000fca00078ec0ff */
[----:B------:R-:W-:Y:S04]  /*36120*/  STL [R1+0x274], R49 ;  /* 0x0002743101007387 */ /* 0x000fe80000100800 */
[----:B------:R-:W-:Y:S04]  /*36130*/  STL [R1+0x270], R47 ;  /* 0x0002702f01007387 */ /* 0x000fe80000100800 */
[----:B------:R-:W-:Y:S04]  /*36140*/  STL [R1+0x284], R55 ;  /* 0x0002843701007387 */ /* 0x000fe80000100800 */
[----:B------:R-:W2:Y:S04]  /*36150*/  LDL.LU R51, [R1+0x570] ;  /* 0x0005700001337983 */ /* 0x000ea80000300800 */
[----:B------:R0:W-:Y:S01]  /*36160*/  STL [R1+0x158], R45 ;  /* 0x0001582d01007387 */ /* 0x0001e20000100800 */
[----:B------:R-:W-:-:S03]  /*36170*/  LOP3.LUT R52, R11, 0xffff, RZ, 0xc0, !PT ;  /* 0x0000ffff0b347812 */ /* 0x000fc600078ec0ff */
[----:B------:R-:W3:Y:S01]  /*36180*/  LDL.LU R50, [R1+0x8] ;  /* 0x0000080001327983 */ /* 0x000ee20000300800 */
[----:B------:R-:W-:-:S03]  /*36190*/  LOP3.LUT R7, R9, 0xffff, RZ, 0xc0, !PT ;  /* 0x0000ffff09077812 */ /* 0x000fc600078ec0ff */
[----:B------:R-:W4:Y:S04]  /*361a0*/  LDL.LU R56, [R1+0x20] ;  /* 0x0000200001387983 */ /* 0x000f280000300800 */
[----:B------:R-:W-:Y:S04]  /*361b0*/  STL [R1+0x230], R46 ;  /* 0x0002302e01007387 */ /* 0x000fe80000100800 */
[----:B------:R-:W2:Y:S01]  /*361c0*/  LDL.LU R60, [R1+0xc] ;  /* 0x00000c00013c7983 */ /* 0x000ea20000300800 */
[----:B------:R-:W-:-:S03]  /*361d0*/  LOP3.LUT R11, R5, 0xffff, RZ, 0xc0, !PT ;  /* 0x0000ffff050b7812 */ /* 0x000fc600078ec0ff */
[----:B------:R-:W-:Y:S04]  /*361e0*/  STL [R1+0x13c], R58 ;  /* 0x00013c3a01007387 */ /* 0x000fe80000100800 */
[----:B------:R-:W-:Y:S01]  /*361f0*/  STL [R1+0x2a4], R48 ;  /* 0x0002a43001007387 */ /* 0x000fe20000100800 */
[----:B------:R-:W-:-:S03]  /*36200*/  PRMT R5, R52, 0x3340, R1 ;  /* 0x0000334034057816 */ /* 0x000fc60000000001 */
[----:B------:R-:W3:Y:S01]  /*36210*/  LDL.LU R59, [R1+0x4] ;  /* 0x00000400013b7983 */ /* 0x000ee20000300800 */
[----:B0-----:R-:W-:-:S03]  /*36220*/  PRMT R45, R45, 0x3340, R58 ;  /* 0x000033402d2d7816 */ /* 0x001fc6000000003a */
[----:B------:R-:W-:Y:S04]  /*36230*/  STL [R1+0x224], R57 ;  /* 0x0002243901007387 */ /* 0x000fe80000100800 */
[----:B------:R0:W-:Y:S01]  /*36240*/  STL [R1+0x1f8], R52 ;  /* 0x0001f83401007387 */ /* 0x0001e20000100800 */
[----:B------:R-:W-:-:S03]  /*36250*/  PRMT R9, R55, 0x3340, R1 ;  /* 0x0000334037097816 */ /* 0x000fc60000000001 */
[----:B------:R-:W-:Y:S01]  /*36260*/  STL [R1+0x154], R7 ;  /* 0x0001540701007387 */ /* 0x000fe20000100800 */
[----:B------:R-:W-:-:S03]  /*36270*/  PRMT R47, R49, 0x3340, R47 ;  /* 0x00003340312f7816 */ /* 0x000fc6000000002f */
[----:B0-----:R-:W3:Y:S01]  /*36280*/  LDL.LU R52, [R1+0x1888] ;  /* 0x0018880001347983 */ /* 0x001ee20000300800 */
[----:B------:R-:W-:-:S03]  /*36290*/  PRMT R46, R46, 0x3340, R57 ;  /* 0x000033402e2e7816 */ /* 0x000fc60000000039 */
[----:B------:R0:W-:Y:S01]  /*362a0*/  STL [R1+0x28c], R54 ;  /* 0x00028c3601007387 */ /* 0x0001e20000100800 */
[----:B------:R-:W-:-:S03]  /*362b0*/  PRMT R5, R45, 0x5410, R5 ;  /* 0x000054102d057816 */ /* 0x000fc60000000005 */
[----:B------:R-:W-:Y:S01]  /*362c0*/  STL [R1+0x258], R11 ;  /* 0x0002580b01007387 */ /* 0x000fe20000100800 */
[----:B------:R-:W-:-:S03]  /*362d0*/  PRMT R48, R48, 0x3340, R54 ;  /* 0x0000334030307816 */ /* 0x000fc60000000036 */
[----:B------:R-:W3:Y:S04]  /*362e0*/  LDL.LU R55, [R1+0x1884] ;  /* 0x0018840001377983 */ /* 0x000ee80000300800 */
[----:B------:R-:W3:Y:S04]  /*362f0*/  LDL.LU R49, [R1+0x28] ;  /* 0x0000280001317983 */ /* 0x000ee80000300800 */
[----:B------:R-:W3:Y:S04]  /*36300*/  LDL.LU R57, [R1+0x80] ;  /* 0x0000800001397983 */ /* 0x000ee80000300800 */
[----:B------:R-:W3:Y:S04]  /*36310*/  LDL.LU R58, [R1+0x24] ;  /* 0x00002400013a7983 */ /* 0x000ee80000300800 */
[----:B0-----:R-:W3:Y:S04]  /*36320*/  LDL.LU R54, [R1+0x1880] ;  /* 0x0018800001367983 */ /* 0x001ee80000300800 */
[----:B------:R-:W3:Y:S04]  /*36330*/  LDL.LU R45, [R1+0x738] ;  /* 0x00073800012d7983 */ /* 0x000ee80000300800 */
[----:B------:R0:W-:Y:S04]  /*36340*/  STL [R1+0x27c], R5 ;  /* 0x00027c0501007387 */ /* 0x0001e80000100800 */
[----:B0-----:R-:W3:Y:S01]  /*36350*/  LDL.LU R5, [R1+0x654] ;  /* 0x0006540001057983 */ /* 0x001ee20000300800 */
[----:B------:R-:W-:-:S02]  /*36360*/  PRMT R7, R7, 0x3340, R1 ;  /* 0x0000334007077816 */ /* 0x000fc40000000001 */
[----:B------:R-:W-:Y:S02]  /*36370*/  PRMT R9, R47, 0x5410, R9 ;  /* 0x000054102f097816 */ /* 0x000fe40000000009 */
[----:B------:R-:W3:Y:S01]  /*36380*/  LDL.LU R47, [R1+0x4c] ;  /* 0x00004c00012f7983 */ /* 0x000ee20000300800 */
[----:B------:R-:W-:Y:S02]  /*36390*/  PRMT R7, R46, 0x5410, R7 ;  /* 0x000054102e077816 */ /* 0x000fe40000000007 */
[----:B------:R-:W-:-:S03]  /*363a0*/  PRMT R11, R11, 0x3340, R1 ;  /* 0x000033400b0b7816 */ /* 0x000fc60000000001 */
[----:B------:R0:W-:Y:S04]  /*363b0*/  STL [R1+0x2d4], R7 ;  /* 0x0002d40701007387 */ /* 0x0001e80000100800 */
[----:B------:R-:W-:Y:S01]  /*363c0*/  STL [R1+0x2ec], R9 ;  /* 0x0002ec0901007387 */ /* 0x000fe20000100800 */
[----:B0-----:R-:W-:-:S05]  /*363d0*/  PRMT R7, R48, 0x5410, R11 ;  /* 0x0000541030077816 */ /* 0x001fca000000000b */
[----:B------:R4:W-:Y:S02]  /*363e0*/  STL [R1+0x348], R7 ;  /* 0x0003480701007387 */ /* 0x0009e40000100800 */
[----:B----4-:R-:W-:Y:S02]  /*363f0*/  SHF.R.U32.HI R7, RZ, 0x8, R56 ;  /* 0x00000008ff077819 */ /* 0x010fe40000011638 */
[----:B--2---:R-:W-:Y:S02]  /*36400*/  SHF.R.U32.HI R9, RZ, 0x8, R60 ;  /* 0x00000008ff097819 */ /* 0x004fe4000001163c */
[----:B---3--:R-:W-:Y:S02]  /*36410*/  LOP3.LUT R46, R45, 0xffff, RZ, 0xc0, !PT ;  /* 0x0000ffff2d2e7812 */ /* 0x008fe400078ec0ff */
[----:B------:R-:W-:-:S03]  /*36420*/  LOP3.LUT R45, R51, 0xffff, RZ, 0xc0, !PT ;  /* 0x0000ffff332d7812 */ /* 0x000fc600078ec0ff */
[----:B------:R-:W-:Y:S01]  /*36430*/  STL [R1+0x254], R46 ;  /* 0x0002542e01007387 */ /* 0x000fe20000100800 */
[----:B------:R-:W-:Y:S02]  /*36440*/  LOP3.LUT R48, R5, 0xffff, RZ, 0xc0, !PT ;  /* 0x0000ffff05307812 */ /* 0x000fe400078ec0ff */
[----:B------:R-:W-:-:S03]  /*36450*/  SHF.R.U32.HI R5, RZ, 0x8, R50 ;  /* 0x00000008ff057819 */ /* 0x000fc60000011632 */
[----:B------:R-:W-:Y:S04]  /*36460*/  STL [R1+0x24c], R48 ;  /* 0x00024c3001007387 */ /* 0x000fe80000100800 */
[----:B------:R0:W-:Y:S04]  /*36470*/  STL [R1+0x248], R45 ;  /* 0x0002482d01007387 */ /* 0x0001e80000100800 */
[----:B------:R-:W2:Y:S04]  /*36480*/  LDL.LU R51, [R1] ;  /* 0x0000000001337983 */ /* 0x000ea80000300800 */
[----:B------:R-:W3:Y:S04]  /*36490*/  LDL.LU R50, [R1+0x48] ;  /* 0x0000480001327983 */ /* 0x000ee80000300800 */
[----:B------:R-:W4:Y:S04]  /*364a0*/  LDL.LU R56, [R1+0x40] ;  /* 0x0000400001387983 */ /* 0x000f280000300800 */
[----:B------:R-:W2:Y:S01]  /*364b0*/  LDL.LU R60, [R1+0x44] ;  /* 0x00004400013c7983 */ /* 0x000ea20000300800 */
[----:B------:R-:W-:-:S02]  /*364c0*/  SHF.R.U32.HI R11, RZ, 0x8, R59 ;  /* 0x00000008ff0b7819 */ /* 0x000fc4000001163b */
[----:B0-----:R-:W-:Y:S01]  /*364d0*/  PRMT R45, R45, 0x3340, R1 ;  /* 0x000033402d2d7816 */ /* 0x001fe20000000001 */
[----:B------:R-:W3:Y:S01]  /*364e0*/  LDL.LU R59, [R1+0x2c] ;  /* 0x00002c00013b7983 */ /* 0x000ee20000300800 */
[----:B------:R-:W-:Y:S02]  /*364f0*/  PRMT R46, R46, 0x3340, R48 ;  /* 0x000033402e2e7816 */ /* 0x000fe40000000030 */
[----:B------:R-:W-:Y:S02]  /*36500*/  LOP3.LUT R5, R5, 0xffff, RZ, 0xc0, !PT ;  /* 0x0000ffff05057812 */ /* 0x000fe400078ec0ff */
[----:B------:R-:W-:Y:S02]  /*36510*/  LOP3.LUT R7, R7, 0xffff, RZ, 0xc0, !PT ;  /* 0x0000ffff07077812 */ /* 0x000fe400078ec0ff */
[----:B------:R-:W-:Y:S02]  /*36520*/  LOP3.LUT R9, R9, 0xffff, RZ, 0xc0, !PT ;  /* 0x0000ffff09097812 */ /* 0x000fe400078ec0ff */
[----:B------:R-:W-:-:S02]  /*36530*/  LOP3.LUT R11, R11, 0xffff, RZ, 0xc0, !PT ;  /* 0x0000ffff0b0b7812 */ /* 0x000fc400078ec0ff */
[----:B------:R-:W-:Y:S02]  /*36540*/  PRMT R45, R46, 0x5410, R45 ;  /* 0x000054102e2d7816 */ /* 0x000fe4000000002d */
[----:B------:R-:W-:Y:S02]  /*36550*/  PRMT R5, R5, 0x3340, R1 ;  /* 0x0000334005057816 */ /* 0x000fe40000000001 */
[----:B------:R-:W-:Y:S02]  /*36560*/  PRMT R9, R7, 0x3340, R9 ;  /* 0x0000334007097816 */ /* 0x000fe40000000009 */
[----:B------:R-:W-:Y:S01]  /*36570*/  PRMT R7, R11, 0x3340, R1 ;  /* 0x000033400b077816 */ /* 0x000fe20000000001 */
[----:B------:R-:W-:Y:S04]  /*36580*/  STL [R1+0x35c], R45 ;  /* 0x00035c2d01007387 */ /* 0x000fe80000100800 */
[----:B------:R0:W-:Y:S01]  /*36590*/  STL [R1+0x38], R5 ;  /* 0x0000380501007387 */ /* 0x0001e20000100800 */
[----:B------:R-:W-:-:S03]  /*365a0*/  SHF.R.U32.HI R11, RZ, 0x8, R58 ;  /* 0x00000008ff0b7819 */ /* 0x000fc6000001163a */
[----:B------:R1:W-:Y:S04]  /*365b0*/  STL [R1+0x124], R9 ;  /* 0x0001240901007387 */ /* 0x0003e80000100800 */
[----:B------:R1:W-:Y:S01]  /*365c0*/  STL [R1+0x3c], R7 ;  /* 0x00003c0701007387 */ /* 0x0003e20000100800 */
[----:B0-----:R-:W-:Y:S02]  /*365d0*/  SHF.R.U32.HI R5, RZ, 0x8, R47 ;  /* 0x00000008ff057819 */ /* 0x001fe4000001162f */
[----:B-1----:R-:W-:Y:S02]  /*365e0*/  SHF.R.U32.HI R9, RZ, 0x8, R49 ;  /* 0x00000008ff097819 */ /* 0x002fe40000011631 */
[----:B------:R-:W3:Y:S01]  /*365f0*/  LDL.LU R49, [R1+0x90] ;  /* 0x0000900001317983 */ /* 0x000ee20000300800 */
[----:B------:R-:W-:-:S03]  /*36600*/  SHF.R.U32.HI R7, RZ, 0x8, R57 ;  /* 0x00000008ff077819 */ /* 0x000fc60000011639 */
[----:B------:R-:W3:Y:S01]  /*36610*/  LDL.LU R57, [R1+0x98] ;  /* 0x0000980001397983 */ /* 0x000ee20000300800 */
[----:B------:R-:W-:Y:S02]  /*36620*/  LOP3.LUT R5, R5, 0xffff, RZ, 0xc0, !PT ;  /* 0x0000ffff05057812 */ /* 0x000fe400078ec0ff */
[----:B------:R-:W-:Y:S01]  /*36630*/  LOP3.LUT R9, R9, 0xffff, RZ, 0xc0, !PT ;  /* 0x0000ffff09097812 */ /* 0x000fe200078ec0ff */
[----:B------:R-:W3:Y:S01]  /*36640*/  LDL.LU R58, [R1+0x94] ;  /* 0x00009400013a7983 */ /* 0x000ee20000300800 */
[----:B------:R-:W-:Y:S02]  /*36650*/  SHF.R.U32.HI R54, RZ, 0x8, R54 ;  /* 0x00000008ff367819 */ /* 0x000fe40000011636 */
[----:B------:R-:W-:Y:S02]  /*36660*/  SHF.R.U32.HI R53, RZ, 0x8, R53 ;  /* 0x00000008ff357819 */ /* 0x000fe40000011635 */
[----:B------:R-:W-:Y:S02]  /*36670*/  SHF.R.U32.HI R52, RZ, 0x8, R52 ;  /* 0x00000008ff347819 */ /* 0x000fe40000011634 */
[----:B------:R-:W-:-:S02]  /*36680*/  LOP3.LUT R7, R7, 0xffff, RZ, 0xc0, !PT ;  /* 0x0000ffff07077812 */ /* 0x000fc400078ec0ff */
[----:B------:R-:W-:Y:S02]  /*36690*/  LOP3.LUT R11, R11, 0xffff, RZ, 0xc0, !PT ;  /* 0x0000ffff0b0b7812 */ /* 0x000fe400078ec0ff */
[----:B------:R-:W-:Y:S02]  /*366a0*/  PRMT R9, R5, 0x3340, R9 ;  /* 0x0000334005097816 */ /* 0x000fe40000000009 */
[----:B------:R-:W-:Y:S02]  /*366b0*/  LOP3.LUT R54, R54, 0xffff, RZ, 0xc0, !PT ;  /* 0x0000ffff36367812 */ /* 0x000fe400078ec0ff */
[----:B------:R-:W-:Y:S02]  /*366c0*/  LOP3.LUT R53, R53, 0xffff, RZ, 0xc0, !PT ;  /* 0x0000ffff35357812 */ /* 0x000fe400078ec0ff */
[----:B------:R-:W-:Y:S01]  /*366d0*/  LOP3.LUT R52, R52, 0xffff, RZ, 0xc0, !PT ;  /* 0x0000ffff34347812 */ /* 0x000fe200078ec0ff */
[----:B------:R0:W-:Y:S01]  /*366e0*/  STL [R1+0x120], R9 ;  /* 0x0001200901007387 */ /* 0x0001e20000100800 */
[----:B------:R-:W-:-:S02]  /*366f0*/  PRMT R5, R7, 0x3340, R11 ;  /* 0x0000334007057816 */ /* 0x000fc4000000000b */
[----:B------:R-:W-:-:S03]  /*36700*/  PRMT R7, R54, 0x3340, R1 ;  /* 0x0000334036077816 */ /* 0x000fc60000000001 */
[----:B------:R-:W-:Y:S01]  /*36710*/  STL [R1+0x130], R5 ;  /* 0x0001300501007387 */ /* 0x000fe20000100800 */
[----:B0-----:R-:W-:-:S03]  /*36720*/  PRMT R9, R53, 0x3340, R52 ;  /* 0x0000334035097816 */ /* 0x001fc60000000034 */
[----:B------:R-:W-:Y:S04]  /*36730*/  STL [R1+0x34], R7 ;  /* 0x0000340701007387 */ /* 0x000fe80000100800 */
[----:B------:R4:W-:Y:S02]  /*36740*/  STL [R1+0x11c], R9 ;  /* 0x00011c0901007387 */ /* 0x0009e40000100800 */
[----:B----4-:R-:W-:Y:S02]  /*36750*/  SHF.R.U32.HI R9, RZ, 0x8, R56 ;  /* 0x00000008ff097819 */ /* 0x010fe40000011638 */
[----:B------:R-:W4:Y:S01]  /*36760*/  LDL.LU R56, [R1+0x84] ;  /* 0x0000840001387983 */ /* 0x000f220000300800 */
[----:B--2---:R-:W-:-:S03]  /*36770*/  SHF.R.U32.HI R11, RZ, 0x8, R60 ;  /* 0x00000008ff0b7819 */ /* 0x004fc6000001163c */
[----:B------:R-:W2:Y:S01]  /*36780*/  LDL.LU R60, [R1+0x8c] ;  /* 0x00008c00013c7983 */ /* 0x000ea20000300800 */
[----:B------:R-:W-:Y:S02]  /*36790*/  SHF.R.U32.HI R5, RZ, 0x8, R51 ;  /* 0x00000008ff057819 */ /* 0x000fe40000011633 */
[----:B---3--:R-:W-:Y:S02]  /*367a0*/  SHF.R.U32.HI R7, RZ, 0x8, R50 ;  /* 0x00000008ff077819 */ /* 0x008fe40000011632 */
[----:B------:R-:W-:Y:S02]  /*367b0*/  LOP3.LUT R5, R5, 0xffff, RZ, 0xc0, !PT ;  /* 0x0000ffff05057812 */ /* 0x000fe400078ec0ff */
[----:B------:R-:W-:Y:S02]  /*367c0*/  SHF.R.U32.HI R55, RZ, 0x8, R55 ;  /* 0x00000008ff377819 */ /* 0x000fe40000011637 */
[----:B------:R-:W-:Y:S02]  /*367d0*/  SHF.R.U32.HI R45, RZ, 0x8, R59 ;  /* 0x00000008ff2d7819 */ /* 0x000fe4000001163b */
[----:B------:R-:W3:Y:S01]  /*367e0*/  LDL.LU R59, [R1+0x88] ;  /* 0x00008800013b7983 */ /* 0x000ee20000300800 */
        /* <DEDUP_REMOVED lines=9> */
[----:B------:R1:W-:Y:S01]  /*36880*/  STL [R1+0x108], R9 ;  /* 0x0001080901007387 */ /* 0x0003e20000100800 */
[----:B0-----:R-:W-:-:S03]  /*36890*/  PRMT R5, R11, 0x3340, R45 ;  /* 0x000033400b057816 */ /* 0x001fc6000000002d */
[----:B------:R0:W-:Y:S01]  /*368a0*/  STL [R1+0x20], R7 ;  /* 0x0000200701007387 */ /* 0x0001e20000100800 */
[----:B------:R-:W-:-:S03]  /*368b0*/  SHF.R.U32.HI R38, RZ, 0x8, R38 ;  /* 0x00000008ff267819 */ /* 0x000fc60000011626 */
[----:B------:R0:W-:Y:S01]  /*368c0*/  STL [R1+0x110], R5 ;  /* 0x0001100501007387 */ /* 0x0001e20000100800 */
[----:B-1----:R-:W-:-:S03]  /*368d0*/  SHF.R.U32.HI R9, RZ, 0x8, R49 ;  /* 0x00000008ff097819 */ /* 0x002fc60000011631 */
[----:B------:R-:W3:Y:S01]  /*368e0*/  LDL.LU R50, [R1+0xac] ;  /* 0x0000ac0001327983 */ /* 0x000ee20000300800 */
[----:B------:R-:W-:Y:S02]  /*368f0*/  SHF.R.U32.HI R20, RZ, 0x8, R20 ;  /* 0x00000008ff147819 */ /* 0x000fe40000011614 */
[----:B0-----:R-:W-:Y:S01]  /*36900*/  SHF.R.U32.HI R7, RZ, 0x8, R57 ;  /* 0x00000008ff077819 */ /* 0x001fe20000011639 */
[----:B------:R-:W3:Y:S01]  /*36910*/  LDL.LU R49, [R1+0xa0] ;  /* 0x0000a00001317983 */ /* 0x000ee20000300800 */
[----:B------:R-:W-:Y:S02]  /*36920*/  SHF.R.U32.HI R5, RZ, 0x8, R58 ;  /* 0x00000008ff057819 */ /* 0x000fe4000001163a */
[----:B------:R-:W-:Y:S02]  /*36930*/  SHF.R.U32.HI R43, RZ, 0x8, R43 ;  /* 0x00000008ff2b7819 */ /* 0x000fe4000001162b */
[----:B------:R-:W-:Y:S02]  /*36940*/  LOP3.LUT R9, R9, 0xffff, RZ, 0xc0, !PT ;  /* 0x0000ffff09097812 */ /* 0x000fe400078ec0ff */
[----:B------:R-:W-:-:S02]  /*36950*/  LOP3.LUT R7, R7, 0xffff, RZ, 0xc0, !PT ;  /* 0x0000ffff07077812 */ /* 0x000fc400078ec0ff */
[----:B------:R-:W-:Y:S02]  /*36960*/  LOP3.LUT R5, R5, 0xffff, RZ, 0xc0, !PT ;  /* 0x0000ffff05057812 */ /* 0x000fe400078ec0ff */
[----:B------:R-:W-:Y:S02]  /*36970*/  LOP3.LUT R38, R38, 0xffff, RZ, 0xc0, !PT ;  /* 0x0000ffff26267812 */ /* 0x000fe400078ec0ff */
[----:B------:R-:W-:Y:S02]  /*36980*/  LOP3.LUT R20, R20, 0xffff, RZ, 0xc0, !PT ;  /* 0x0000ffff14147812 */ /* 0x000fe400078ec0ff */
[----:B------:R-:W-:Y:S02]  /*36990*/  LOP3.LUT R43, R43, 0xffff, RZ, 0xc0, !PT ;  /* 0x0000ffff2b2b7812 */ /* 0x000fe400078ec0ff */
[----:B------:R-:W-:Y:S02]  /*369a0*/  PRMT R9, R9, 0x3340, R1 ;  /* 0x0000334009097816 */ /* 0x000fe40000000001 */
[----:B------:R-:W-:-:S02]  /*369b0*/  PRMT R7, R7, 0x3340, R5 ;  /* 0x0000334007077816 */ /* 0x000fc40000000005 */
[----:B------:R-:W-:Y:S02]  /*369c0*/  PRMT R5, R38, 0x3340, R20 ;  /* 0x0000334026057816 */ /* 0x000fe40000000014 */
[----:B------:R-:W-:Y:S01]  /*369d0*/  PRMT R20, R43, 0x3340, R1 ;  /* 0x000033402b147816 */ /* 0x000fe20000000001 */
[----:B------:R-:W-:Y:S04]  /*369e0*/  STL [R1+0x14], R9 ;  /* 0x0000140901007387 */ /* 0x000fe80000100800 */
[----:B------:R-:W-:Y:S04]  /*369f0*/  STL [R1+0x104], R7 ;  /* 0x0001040701007387 */ /* 0x000fe80000100800 */
[----:B------:R-:W-:Y:S04]  /*36a00*/  STL [R1+0x1854], R20 ;  /* 0x0018541401007387 */ /* 0x000fe80000100800 */
[----:B------:R4:W-:Y:S04]  /*36a10*/  STL [R1+0x128], R5 ;  /* 0x0001280501007387 */ /* 0x0009e80000100800 */
[----:B------:R-:W3:Y:S04]  /*36a20*/  LDL.LU R57, [R1+0x9c] ;  /* 0x00009c0001397983 */ /* 0x000ee80000300800 */
[----:B------:R-:W3:Y:S01]  /*36a30*/  LDL.LU R58, [R1+0xa4] ;  /* 0x0000a400013a7983 */ /* 0x000ee20000300800 */
[----:B----4-:R-:W-:-:S03]  /*36a40*/  SHF.R.U32.HI R5, RZ, 0x8, R56 ;  /* 0x00000008ff057819 */ /* 0x010fc60000011638 */
[----:B------:R-:W4:Y:S01]  /*36a50*/  LDL.LU R56, [R1+0xa8] ;  /* 0x0000a80001387983 */ /* 0x000f220000300800 */
[----:B--2---:R-:W-:-:S03]  /*36a60*/  SHF.R.U32.HI R9, RZ, 0x8, R60 ;  /* 0x00000008ff097819 */ /* 0x004fc6000001163c */
[----:B------:R-:W2:Y:S01]  /*36a70*/  LDL.LU R60, [R1+0xb4] ;  /* 0x0000b400013c7983 */ /* 0x000ea20000300800 */
[----:B------:R-:W-:Y:S02]  /*36a80*/  SHF.R.U32.HI R37, RZ, 0x8, R37 ;  /* 0x00000008ff257819 */ /* 0x000fe40000011625 */
[----:B------:R-:W-:Y:S02]  /*36a90*/  SHF.R.U32.HI R28, RZ, 0x8, R28 ;  /* 0x00000008ff1c7819 */ /* 0x000fe4000001161c */
[----:B------:R-:W-:Y:S02]  /*36aa0*/  LOP3.LUT R37, R37, 0xffff, RZ, 0xc0, !PT ;  /* 0x0000ffff25257812 */ /* 0x000fe400078ec0ff */
[----:B------:R-:W-:Y:S02]  /*36ab0*/  LOP3.LUT R5, R5, 0xffff, RZ, 0xc0, !PT ;  /* 0x0000ffff05057812 */ /* 0x000fe400078ec0ff */
[----:B------:R-:W-:Y:S02]  /*36ac0*/  LOP3.LUT R28, R28, 0xffff, RZ, 0xc0, !PT ;  /* 0x0000ffff1c1c7812 */ /* 0x000fe400078ec0ff */
[----:B------:R-:W-:-:S02]  /*36ad0*/  SHF.R.U32.HI R44, RZ, 0x8, R44 ;  /* 0x00000008ff2c7819 */ /* 0x000fc4000001162c */
[----:B---3--:R-:W-:Y:S02]  /*36ae0*/  SHF.R.U32.HI R7, RZ, 0x8, R59 ;  /* 0x00000008ff077819 */ /* 0x008fe4000001163b */
[--C-:B------:R-:W-:Y:S01]  /*36af0*/  PRMT R48, R37, 0x3340, R1.reuse ;  /* 0x0000334025307816 */ /* 0x100fe20000000001 */
[----:B------:R-:W3:Y:S01]  /*36b00*/  LDL.LU R59, [R1+0xb0] ;  /* 0x0000b000013b7983 */ /* 0x000ee20000300800 */
[----:B------:R-:W-:Y:S02]  /*36b10*/  PRMT R5, R5, 0x3340, R28 ;  /* 0x0000334005057816 */ /* 0x000fe4000000001c */
[----:B------:R-:W-:Y:S02]  /*36b20*/  LOP3.LUT R44, R44, 0xffff, RZ, 0xc0, !PT ;  /* 0x0000ffff2c2c7812 */ /* 0x000fe400078ec0ff */
[----:B------:R-:W-:Y:S02]  /*36b30*/  LOP3.LUT R9, R9, 0xffff, RZ, 0xc0, !PT ;  /* 0x0000ffff09097812 */ /* 0x000fe400078ec0ff */
[----:B------:R-:W-:Y:S01]  /*36b40*/  LOP3.LUT R7, R7, 0xffff, RZ, 0xc0, !PT ;  /* 0x0000ffff07077812 */ /* 0x000fe200078ec0ff */
[----:B------:R-:W-:Y:S01]  /*36b50*/  STL [R1+0x1858], R48 ;  /* 0x0018583001007387 */ /* 0x000fe20000100800 */
[----:B------:R-:W-:-:S03]  /*36b60*/  PRMT R47, R44, 0x3340, R1 ;  /* 0x000033402c2f7816 */ /* 0x000fc60000000001 */
[----:B------:R0:W-:Y:S01]  /*36b70*/  STL [R1+0xfc], R5 ;  /* 0x0000fc0501007387 */ /* 0x0001e20000100800 */
[----:B------:R-:W-:Y:S02]  /*36b80*/  SHF.R.U32.HI R39, RZ, 0x8, R39 ;  /* 0x00000008ff277819 */ /* 0x000fe40000011627 */
[----:B------:R-:W-:Y:S01]  /*36b90*/  SHF.R.U32.HI R40, RZ, 0x8, R40 ;  /* 0x00000008ff287819 */ /* 0x000fe20000011628 */
[----:B------:R-:W-:Y:S01]  /*36ba0*/  STL [R1+0x185c], R47 ;  /* 0x00185c2f01007387 */ /* 0x000fe20000100800 */
[----:B------:R-:W-:Y:S02]  /*36bb0*/  SHF.R.U32.HI R36, RZ, 0x8, R36 ;  /* 0x00000008ff247819 */ /* 0x000fe40000011624 */
[----:B0-----:R-:W-:Y:S02]  /*36bc0*/  PRMT R5, R9, 0x3340, R7 ;  /* 0x0000334009057816 */ /* 0x001fe40000000007 */
[----:B------:R-:W-:-:S03]  /*36bd0*/  LOP3.LUT R39, R39, 0xffff, RZ, 0xc0, !PT ;  /* 0x0000ffff27277812 */ /* 0x000fc600078ec0ff */
[----:B------:R0:W-:Y:S01]  /*36be0*/  STL [R1+0x100], R5 ;  /* 0x0001000501007387 */ /* 0x0001e20000100800 */
[----:B------:R-:W-:Y:S02]  /*36bf0*/  SHF.R.U32.HI R7, RZ, 0x8, R49 ;  /* 0x00000008ff077819 */ /* 0x000fe40000011631 */
[----:B------:R-:W-:Y:S02]  /*36c00*/  LOP3.LUT R40, R40, 0xffff, RZ, 0xc0, !PT ;  /* 0x0000ffff28287812 */ /* 0x000fe400078ec0ff */
[----:B------:R-:W-:Y:S02]  /*36c10*/  LOP3.LUT R36, R36, 0xffff, RZ, 0xc0, !PT ;  /* 0x0000ffff24247812 */ /* 0x000fe400078ec0ff */
[----:B0-----:R-:W-:Y:S02]  /*36c20*/  SHF.R.U32.HI R5, RZ, 0x8, R50 ;  /* 0x00000008ff057819 */ /* 0x001fe40000011632 */
[----:B------:R-:W-:Y:S02]  /*36c30*/  LOP3.LUT R7, R7, 0xffff, RZ, 0xc0, !PT ;  /* 0x0000ffff07077812 */ /* 0x000fe400078ec0ff */
[----:B------:R-:W-:-:S02]  /*36c40*/  LOP3.LUT R5, R5, 0xffff, RZ, 0xc0, !PT ;  /* 0x0000ffff05057812 */ /* 0x000fc400078ec0ff */
[----:B------:R-:W-:Y:S02]  /*36c50*/  SHF.R.U32.HI R33, RZ, 0x8, R33 ;  /* 0x00000008ff217819 */ /* 0x000fe40000011621 */
[----:B------:R-:W-:Y:S02]  /*36c60*/  SHF.R.U32.HI R35, RZ, 0x8, R35 ;  /* 0x00000008ff237819 */ /* 0x000fe40000011623 */
[----:B------:R-:W-:Y:S02]  /*36c70*/  PRMT R9, R39, 0x3340, R40 ;  /* 0x0000334027097816 */ /* 0x000fe40000000028 */
[----:B------:R-:W-:Y:S02]  /*36c80*/  PRMT R46, R36, 0x3340, R1 ;  /* 0x00003340242e7816 */ /* 0x000fe40000000001 */
[----:B------:R-:W-:Y:S01]  /*36c90*/  PRMT R5, R5, 0x3340, R7 ;  /* 0x0000334005057816 */ /* 0x000fe20000000007 */
[----:B------:R-:W-:Y:S01]  /*36ca0*/  STL [R1+0xec], R9 ;  /* 0x0000ec0901007387 */ /* 0x000fe20000100800 */
[----:B------:R-:W-:-:S02]  /*36cb0*/  LOP3.LUT R33, R33, 0xffff, RZ, 0xc0, !PT ;  /* 0x0000ffff21217812 */ /* 0x000fc400078ec0ff */
[----:B------:R-:W-:Y:S01]  /*36cc0*/  LOP3.LUT R35, R35, 0xffff, RZ, 0xc0, !PT ;  /* 0x0000ffff23237812 */ /* 0x000fe200078ec0ff */
[----:B------:R-:W-:Y:S04]  /*36cd0*/  STL [R1+0x1850], R46 ;  /* 0x0018502e01007387 */ /* 0x000fe80000100800 */
[----:B------:R0:W-:Y:S02]  /*36ce0*/  STL [R1+0x118], R5 ;  /* 0x0001180501007387 */ /* 0x0001e40000100800 */
[----:B0-----:R-:W-:-:S05]  /*36cf0*/  PRMT R5, R33, 0x3340, R35 ;  /* 0x0000334021057816 */ /* 0x001fca0000000023 */
[----:B------:R2:W-:Y:S02]  /*36d00*/  STL [R1+0xf0], R5 ;  /* 0x0000f00501007387 */ /* 0x0005e40000100800 */
[----:B--2---:R-:W-:Y:S02]  /*36d10*/  SHF.R.U32.HI R5, RZ, 0x8, R60 ;  /* 0x00000008ff057819 */ /* 0x004fe4000001163c */
[----:B------:R-:W2:Y:S01]  /*36d20*/  LDL.LU R60, [R1+0x7c] ;  /* 0x00007c00013c7983 */ /* 0x000ea20000300800 */
[----:B------:R-:W-:Y:S02]  /*36d30*/  SHF.R.U32.HI R51, RZ, 0x8, R57 ;  /* 0x00000008ff337819 */ /* 0x000fe40000011639 */
[----:B------:R-:W-:Y:S02]  /*36d40*/  SHF.R.U32.HI R50, RZ, 0x8, R34 ;  /* 0x00000008ff327819 */ /* 0x000fe40000011622 */
[----:B------:R-:W-:Y:S02]  /*36d50*/  SHF.R.U32.HI R9, RZ, 0x8, R58 ;  /* 0x00000008ff097819 */ /* 0x000fe4000001163a */
[----:B----4-:R-:W-:-:S02]  /*36d60*/  SHF.R.U32.HI R11, RZ, 0x8, R56 ;  /* 0x00000008ff0b7819 */ /* 0x010fc40000011638 */
[----:B------:R-:W-:Y:S02]  /*36d70*/  LOP3.LUT R51, R51, 0xffff, RZ, 0xc0, !PT ;  /* 0x0000ffff33337812 */ /* 0x000fe400078ec0ff */
[----:B------:R-:W-:Y:S02]  /*36d80*/  LOP3.LUT R50, R50, 0xffff, RZ, 0xc0, !PT ;  /* 0x0000ffff32327812 */ /* 0x000fe400078ec0ff */
[----:B------:R-:W-:Y:S02]  /*36d90*/  LOP3.LUT R9, R9, 0xffff, RZ, 0xc0, !PT ;  /* 0x0000ffff09097812 */ /* 0x000fe400078ec0ff */
[----:B---3--:R-:W-:Y:S02]  /*36da0*/  SHF.R.U32.HI R7, RZ, 0x8, R59 ;  /* 0x00000008ff077819 */ /* 0x008fe4000001163b */
[----:B------:R-:W-:Y:S02]  /*36db0*/  LOP3.LUT R11, R11, 0xffff, RZ, 0xc0, !PT ;  /* 0x0000ffff0b0b7812 */ /* 0x000fe400078ec0ff */
[----:B------:R-:W-:-:S02]  /*36dc0*/  PRMT R51, R51, 0x3340, R1 ;  /* 0x0000334033337816 */ /* 0x000fc40000000001 */
[----:B------:R-:W-:Y:S02]  /*36dd0*/  LOP3.LUT R5, R5, 0xffff, RZ, 0xc0, !PT ;  /* 0x0000ffff05057812 */ /* 0x000fe400078ec0ff */
[----:B------:R-:W-:Y:S02]  /*36de0*/  LOP3.LUT R7, R7, 0xffff, RZ, 0xc0, !PT ;  /* 0x0000ffff07077812 */ /* 0x000fe400078ec0ff */
[----:B------:R-:W-:Y:S02]  /*36df0*/  PRMT R50, R50, 0x3340, R1 ;  /* 0x0000334032327816 */ /* 0x000fe40000000001 */
[----:B------:R-:W-:Y:S01]  /*36e00*/  PRMT R9, R9, 0x3340, R11 ;  /* 0x0000334009097816 */ /* 0x000fe2000000000b */
[----:B------:R-:W-:Y:S01]  /*36e10*/  STL [R1+0x184c], R51 ;  /* 0x00184c3301007387 */ /* 0x000fe20000100800 */
[----:B------:R-:W-:Y:S02]  /*36e20*/  PRMT R5, R5, 0x3340, R7 ;  /* 0x0000334005057816 */ /* 0x000fe40000000007 */
[----:B------:R-:W-:Y:S01]  /*36e30*/  SHF.R.U32.HI R29, RZ, 0x8, R29 ;  /* 0x00000008ff1d7819 */ /* 0x000fe2000001161d */
[----:B------:R-:W-:Y:S01]  /*36e40*/  STL [R1+0x1848], R50 ;  /* 0x0018483201007387 */ /* 0x000fe20000100800 */
[----:B------:R-:W-:-:S03]  /*36e50*/  SHF.R.U32.HI R41, RZ, 0x8, R41 ;  /* 0x00000008ff297819 */ /* 0x000fc60000011629 */
[----:B------:R-:W-:Y:S01]  /*36e60*/  STL [R1+0xf4], R9 ;  /* 0x0000f40901007387 */ /* 0x000fe20000100800 */
[----:B------:R-:W-:Y:S02]  /*36e70*/  SHF.R.U32.HI R24, RZ, 0x8, R24 ;  /* 0x00000008ff187819 */ /* 0x000fe40000011618 */
[----:B------:R-:W-:Y:S01]  /*36e80*/  SHF.R.U32.HI R26, RZ, 0x8, R26 ;  /* 0x00000008ff1a7819 */ /* 0x000fe2000001161a */
[----:B------:R-:W3:Y:S01]  /*36e90*/  LDL.LU R57, [R1+0xb8] ;  /* 0x0000b80001397983 */ /* 0x000ee20000300800 */
[----:B------:R-:W-:Y:S02]  /*36ea0*/  SHF.R.U32.HI R25, RZ, 0x8, R25 ;  /* 0x00000008ff197819 */ /* 0x000fe40000011619 */
[----:B------:R-:W-:Y:S01]  /*36eb0*/  SHF.R.U32.HI R42, RZ, 0x8, R42 ;  /* 0x00000008ff2a7819 */ /* 0x000fe2000001162a */
[----:B------:R-:W4:Y:S01]  /*36ec0*/  LDL.LU R56, [R1+0x138] ;  /* 0x0001380001387983 */ /* 0x000f220000300800 */
[----:B------:R-:W-:-:S03]  /*36ed0*/  LOP3.LUT R29, R29, 0xffff, RZ, 0xc0, !PT ;  /* 0x0000ffff1d1d7812 */ /* 0x000fc600078ec0ff */
[----:B------:R0:W-:Y:S01]  /*36ee0*/  STL [R1+0xf8], R5 ;  /* 0x0000f80501007387 */ /* 0x0001e20000100800 */
[----:B------:R-:W-:-:S03]  /*36ef0*/  LOP3.LUT R41, R41, 0xffff, RZ, 0xc0, !PT ;  /* 0x0000ffff29297812 */ /* 0x000fc600078ec0ff */
[----:B------:R-:W4:Y:S01]  /*36f00*/  LDL.LU R59, [R1+0xcc] ;  /* 0x0000cc00013b7983 */ /* 0x000f220000300800 */
[----:B------:R-:W-:Y:S02]  /*36f10*/  LOP3.LUT R24, R24, 0xffff, RZ, 0xc0, !PT ;  /* 0x0000ffff18187812 */ /* 0x000fe400078ec0ff */
[----:B------:R-:W-:Y:S02]  /*36f20*/  LOP3.LUT R26, R26, 0xffff, RZ, 0xc0, !PT ;  /* 0x0000ffff1a1a7812 */ /* 0x000fe400078ec0ff */
[----:B------:R-:W-:Y:S02]  /*36f30*/  LOP3.LUT R25, R25, 0xffff, RZ, 0xc0, !PT ;  /* 0x0000ffff19197812 */ /* 0x000fe400078ec0ff */
[----:B------:R-:W-:Y:S02]  /*36f40*/  LOP3.LUT R42, R42, 0xffff, RZ, 0xc0, !PT ;  /* 0x0000ffff2a2a7812 */ /* 0x000fe400078ec0ff */
[--C-:B------:R-:W-:Y:S02]  /*36f50*/  PRMT R49, R29, 0x3340, R1.reuse ;  /* 0x000033401d317816 */ /* 0x100fe40000000001 */
[----:B------:R-:W-:-:S02]  /*36f60*/  PRMT R54, R41, 0x3340, R1 ;  /* 0x0000334029367816 */ /* 0x000fc40000000001 */
[----:B0-----:R-:W-:Y:S02]  /*36f70*/  PRMT R5, R24, 0x3340, R26 ;  /* 0x0000334018057816 */ /* 0x001fe4000000001a */
[----:B------:R-:W-:Y:S01]  /*36f80*/  PRMT R7, R25, 0x3340, R42 ;  /* 0x0000334019077816 */ /* 0x000fe2000000002a */
[----:B------:R-:W-:Y:S04]  /*36f90*/  STL [R1+0x1844], R49 ;  /* 0x0018443101007387 */ /* 0x000fe80000100800 */
[----:B------:R-:W-:Y:S04]  /*36fa0*/  STL [R1+0x1860], R54 ;  /* 0x0018603601007387 */ /* 0x000fe80000100800 */
[----:B------:R2:W-:Y:S04]  /*36fb0*/  STL [R1+0xe4], R5 ;  /* 0x0000e40501007387 */ /* 0x0005e80000100800 */
[----:B------:R-:W-:Y:S04]  /*36fc0*/  STL [R1+0xe8], R7 ;  /* 0x0000e80701007387 */ /* 0x000fe80000100800 */
[----:B------:R-:W4:Y:S01]  /*36fd0*/  LDL.LU R58, [R1+0x5c] ;  /* 0x00005c00013a7983 */ /* 0x000f220000300800 */
[----:B------:R-:W-:-:S02]  /*36fe0*/  SHF.R.U32.HI R27, RZ, 0x8, R27 ;  /* 0x00000008ff1b7819 */ /* 0x000fc4000001161b */
[----:B------:R-:W-:Y:S02]  /*36ff0*/  SHF.R.U32.HI R32, RZ, 0x8, R32 ;  /* 0x00000008ff207819 */ /* 0x000fe40000011620 */
[----:B------:R-:W-:Y:S02]  /*37000*/  SHF.R.U32.HI R21, RZ, 0x8, R21 ;  /* 0x00000008ff157819 */ /* 0x000fe40000011615 */
[----:B------:R-:W-:Y:S02]  /*37010*/  LOP3.LUT R27, R27, 0xffff, RZ, 0xc0, !PT ;  /* 0x0000ffff1b1b7812 */ /* 0x000fe400078ec0ff */
[----:B------:R-:W-:Y:S02]  /*37020*/  LOP3.LUT R32, R32, 0xffff, RZ, 0xc0, !PT ;  /* 0x0000ffff20207812 */ /* 0x000fe400078ec0ff */
[----:B------:R-:W-:Y:S02]  /*37030*/  LOP3.LUT R21, R21, 0xffff, RZ, 0xc0, !PT ;  /* 0x0000ffff15157812 */ /* 0x000fe400078ec0ff */
[----:B------:R-:W-:-:S02]  /*37040*/  SHF.R.U32.HI R30, RZ, 0x8, R30 ;  /* 0x00000008ff1e7819 */ /* 0x000fc4000001161e */
[----:B------:R-:W-:Y:S02]  /*37050*/  SHF.R.U32.HI R31, RZ, 0x8, R31 ;  /* 0x00000008ff1f7819 */ /* 0x000fe4000001161f */
[--C-:B------:R-:W-:Y:S02]  /*37060*/  PRMT R53, R27, 0x3340, R1.reuse ;  /* 0x000033401b357816 */ /* 0x100fe40000000001 */
[----:B------:R-:W-:Y:S02]  /*37070*/  PRMT R52, R32, 0x3340, R1 ;  /* 0x0000334020347816 */ /* 0x000fe40000000001 */
[----:B------:R-:W-:Y:S02]  /*37080*/  LOP3.LUT R30, R30, 0xffff, RZ, 0xc0, !PT ;  /* 0x0000ffff1e1e7812 */ /* 0x000fe400078ec0ff */
[----:B------:R-:W-:Y:S02]  /*37090*/  LOP3.LUT R31, R31, 0xffff, RZ, 0xc0, !PT ;  /* 0x0000ffff1f1f7812 */ /* 0x000fe400078ec0ff */
[----:B--2---:R-:W-:-:S02]  /*370a0*/  SHF.R.U32.HI R5, RZ, 0x8, R60 ;  /* 0x00000008ff057819 */ /* 0x004fc4000001163c */
[----:B------:R-:W2:Y:S02]  /*370b0*/  LDL.LU R60, [R1+0x18] ;  /* 0x00001800013c7983 */ /* 0x000ea40000300800 */
[----:B------:R-:W-:-:S04]  /*370c0*/  LOP3.LUT R5, R5, 0xffff, RZ, 0xc0, !PT ;  /* 0x0000ffff05057812 */ /* 0x000fc800078ec0ff */
[----:B------:R-:W-:Y:S01]  /*370d0*/  PRMT R5, R5, 0x3340, R21 ;  /* 0x0000334005057816 */ /* 0x000fe20000000015 */
[----:B------:R-:W-:Y:S04]  /*370e0*/  STL [R1+0x1864], R53 ;  /* 0x0018643501007387 */ /* 0x000fe80000100800 */
[----:B------:R-:W-:Y:S04]  /*370f0*/  STL [R1+0x1868], R52 ;  /* 0x0018683401007387 */ /* 0x000fe80000100800 */
[----:B------:R0:W-:Y:S02]  /*37100*/  STL [R1+0xd4], R5 ;  /* 0x0000d40501007387 */ /* 0x0001e40000100800 */
[----:B0-----:R-:W-:-:S05]  /*37110*/  PRMT R5, R30, 0x3340, R31 ;  /* 0x000033401e057816 */ /* 0x001fca000000001f */
[----:B------:R0:W-:Y:S04]  /*37120*/  STL [R1+0xdc], R5 ;  /* 0x0000dc0501007387 */ /* 0x0001e80000100800 */
[----:B------:R-:W2:Y:S01]  /*37130*/  LDL.LU R45, [R1+0x18c] ;  /* 0x00018c00012d7983 */ /* 0x000ea20000300800 */
[----:B------:R-:W-:Y:S02]  /*37140*/  SHF.R.U32.HI R22, RZ, 0x8, R22 ;  /* 0x00000008ff167819 */ /* 0x000fe40000011616 */
[----:B---3--:R-:W-:Y:S02]  /*37150*/  SHF.R.U32.HI R57, RZ, 0x8, R57 ;  /* 0x00000008ff397819 */ /* 0x008fe40000011639 */
[----:B----4-:R-:W-:Y:S02]  /*37160*/  SHF.R.U32.HI R7, RZ, 0x8, R56 ;  /* 0x00000008ff077819 */ /* 0x010fe40000011638 */
[----:B------:R-:W-:-:S02]  /*37170*/  LOP3.LUT R57, R57, 0xffff, RZ, 0xc0, !PT ;  /* 0x0000ffff39397812 */ /* 0x000fc400078ec0ff */
[----:B------:R-:W-:Y:S02]  /*37180*/  LOP3.LUT R22, R22, 0xffff, RZ, 0xc0, !PT ;  /* 0x0000ffff16167812 */ /* 0x000fe400078ec0ff */
[----:B0-----:R-:W-:Y:S02]  /*37190*/  SHF.R.U32.HI R5, RZ, 0x8, R59 ;  /* 0x00000008ff057819 */ /* 0x001fe4000001163b */
[----:B------:R-:W-:Y:S01]  /*371a0*/  LOP3.LUT R7, R7, 0xffff, RZ, 0xc0, !PT ;  /* 0x0000ffff07077812 */ /* 0x000fe200078ec0ff */
[----:B------:R-:W3:Y:S01]  /*371b0*/  LDL.LU R59, [R1+0x180] ;  /* 0x00018000013b7983 */ /* 0x000ee20000300800 */
[----:B------:R-:W-:Y:S02]  /*371c0*/  LOP3.LUT R5, R5, 0xffff, RZ, 0xc0, !PT ;  /* 0x0000ffff05057812 */ /* 0x000fe400078ec0ff */
[--C-:B------:R-:W-:Y:S02]  /*371d0*/  PRMT R57, R57, 0x3340, R1.reuse ;  /* 0x0000334039397816 */ /* 0x100fe40000000001 */
[----:B------:R-:W-:-:S02]  /*371e0*/  PRMT R56, R22, 0x3340, R1 ;  /* 0x0000334016387816 */ /* 0x000fc40000000001 */
[----:B------:R-:W-:Y:S01]  /*371f0*/  PRMT R5, R7, 0x3340, R5 ;  /* 0x0000334007057816 */ /* 0x000fe20000000005 */
[----:B------:R-:W-:Y:S01]  /*37200*/  STL [R1+0x1840], R57 ;  /* 0x0018403901007387 */ /* 0x000fe20000100800 */
[----:B------:R-:W-:Y:S02]  /*37210*/  SHF.R.U32.HI R18, RZ, 0x8, R18 ;  /* 0x00000008ff127819 */ /* 0x000fe40000011612 */
[----:B------:R-:W-:Y:S01]  /*37220*/  SHF.R.U32.HI R19, RZ, 0x8, R19 ;  /* 0x00000008ff137819 */ /* 0x000fe20000011613 */
[----:B------:R-:W-:Y:S01]  /*37230*/  STL [R1+0x186c], R56 ;  /* 0x00186c3801007387 */ /* 0x000fe20000100800 */
[----:B------:R-:W-:-:S03]  /*37240*/  SHF.R.U32.HI R23, RZ, 0x8, R23 ;  /* 0x00000008ff177819 */ /* 0x000fc60000011617 */
[----:B------:R2:W-:Y:S01]  /*37250*/  STL [R1+0xac], R5 ;  /* 0x0000ac0501007387 */ /* 0x0005e20000100800 */
[----:B------:R-:W-:Y:S02]  /*37260*/  LOP3.LUT R18, R18, 0xffff, RZ, 0xc0, !PT ;  /* 0x0000ffff12127812 */ /* 0x000fe400078ec0ff */
[----:B------:R-:W-:Y:S02]  /*37270*/  LOP3.LUT R19, R19, 0xffff, RZ, 0xc0, !PT ;  /* 0x0000ffff13137812 */ /* 0x000fe400078ec0ff */
[----:B------:R-:W-:Y:S02]  /*37280*/  LOP3.LUT R23, R23, 0xffff, RZ, 0xc0, !PT ;  /* 0x0000ffff17177812 */ /* 0x000fe400078ec0ff */
[----:B------:R-:W-:Y:S02]  /*37290*/  PRMT R9, R18, 0x3340, R19 ;  /* 0x0000334012097816 */ /* 0x000fe40000000013 */
[----:B------:R-:W-:Y:S02]  /*372a0*/  SHF.R.U32.HI R7, RZ, 0x8, R58 ;  /* 0x00000008ff077819 */ /* 0x000fe4000001163a */
[----:B------:R-:W-:-:S02]  /*372b0*/  SHF.R.U32.HI R6, RZ, 0x8, R6 ;  /* 0x00000008ff067819 */ /* 0x000fc40000011606 */
[----:B------:R-:W-:Y:S02]  /*372c0*/  LOP3.LUT R7, R7, 0xffff, RZ, 0xc0, !PT ;  /* 0x0000ffff07077812 */ /* 0x000fe400078ec0ff */
[----:B------:R-:W-:Y:S02]  /*372d0*/  SHF.R.U32.HI R14, RZ, 0x8, R14 ;  /* 0x00000008ff0e7819 */ /* 0x000fe4000001160e */
[----:B------:R-:W-:Y:S01]  /*372e0*/  PRMT R55, R23, 0x3340, R1 ;  /* 0x0000334017377816 */ /* 0x000fe20000000001 */
[----:B------:R-:W-:Y:S01]  /*372f0*/  STL [R1+0xd0], R9 ;  /* 0x0000d00901007387 */ /* 0x000fe20000100800 */
[----:B------:R-:W-:Y:S02]  /*37300*/  LOP3.LUT R6, R6, 0xffff, RZ, 0xc0, !PT ;  /* 0x0000ffff06067812 */ /* 0x000fe400078ec0ff */
[----:B------:R-:W-:Y:S01]  /*37310*/  LOP3.LUT R14, R14, 0xffff, RZ, 0xc0, !PT ;  /* 0x0000ffff0e0e7812 */ /* 0x000fe200078ec0ff */
[----:B------:R-:W-:Y:S01]  /*37320*/  STL [R1+0x183c], R55 ;  /* 0x00183c3701007387 */ /* 0x000fe20000100800 */
[----:B------:R-:W-:-:S02]  /*37330*/  SHF.R.U32.HI R8, RZ, 0x8, R8 ;  /* 0x00000008ff087819 */ /* 0x000fc40000011608 */
[----:B------:R-:W-:Y:S02]  /*37340*/  SHF.R.U32.HI R13, RZ, 0x8, R13 ;  /* 0x00000008ff0d7819 */ /* 0x000fe4000001160d */
[----:B------:R-:W-:Y:S02]  /*37350*/  SHF.R.U32.HI R16, RZ, 0x8, R16 ;  /* 0x00000008ff107819 */ /* 0x000fe40000011610 */
[----:B------:R-:W-:Y:S02]  /*37360*/  LOP3.LUT R8, R8, 0xffff, RZ, 0xc0, !PT ;  /* 0x0000ffff08087812 */ /* 0x000fe400078ec0ff */
[----:B------:R-:W-:Y:S02]  /*37370*/  LOP3.LUT R13, R13, 0xffff, RZ, 0xc0, !PT ;  /* 0x0000ffff0d0d7812 */ /* 0x000fe400078ec0ff */
[----:B------:R-:W-:Y:S02]  /*37380*/  LOP3.LUT R16, R16, 0xffff, RZ, 0xc0, !PT ;  /* 0x0000ffff10107812 */ /* 0x000fe400078ec0ff */
[----:B--2---:R-:W-:-:S04]  /*37390*/  SHF.R.U32.HI R5, RZ, 0x8, R60 ;  /* 0x00000008ff057819 */ /* 0x004fc8000001163c */
[----:B------:R-:W-:-:S04]  /*373a0*/  LOP3.LUT R5, R5, 0xffff, RZ, 0xc0, !PT ;  /* 0x0000ffff05057812 */ /* 0x000fc800078ec0ff */
[----:B------:R-:W-:-:S05]  /*373b0*/  PRMT R5, R7, 0x3340, R5 ;  /* 0x0000334007057816 */ /* 0x000fca0000000005 */
[----:B------:R0:W-:Y:S04]  /*373c0*/  STL [R1+0x114], R5 ;  /* 0x0001140501007387 */ /* 0x0001e80000100800 */
[----:B------:R-:W2:Y:S04]  /*373d0*/  LDL.LU R47, [R1+0x1a8] ;  /* 0x0001a800012f7983 */ /* 0x000ea80000300800 */
[----:B------:R-:W4:Y:S01]  /*373e0*/  LDL.LU R44, [R1+0x178] ;  /* 0x00017800012c7983 */ /* 0x000f220000300800 */
[----:B0-----:R-:W-:-:S05]  /*373f0*/  PRMT R5, R6, 0x3340, R14 ;  /* 0x0000334006057816 */ /* 0x001fca000000000e */
[----:B------:R0:W-:Y:S04]  /*37400*/  STL [R1+0x90], R5 ;  /* 0x0000900501007387 */ /* 0x0001e80000100800 */
[----:B------:R-:W2:Y:S04]  /*37410*/  LDL.LU R48, [R1+0x168] ;  /* 0x0001680001307983 */ /* 0x000ea80000300800 */
[----:B------:R-:W2:Y:S04]  /*37420*/  LDL.LU R58, [R1+0x160] ;  /* 0x00016000013a7983 */ /* 0x000ea80000300800 */
[----:B------:R-:W2:Y:S04]  /*37430*/  LDL.LU R37, [R1+0x184] ;  /* 0x0001840001257983 */ /* 0x000ea80000300800 */
[----:B------:R-:W2:Y:S01]  /*37440*/  LDL.LU R28, [R1+0x17c] ;  /* 0x00017c00011c7983 */ /* 0x000ea20000300800 */
[----:B------:R-:W-:-:S02]  /*37450*/  PRMT R60, R8, 0x3340, R1 ;  /* 0x00003340083c7816 */ /* 0x000fc40000000001 */
[----:B------:R-:W-:-:S03]  /*37460*/  PRMT R7, R13, 0x3340, R16 ;  /* 0x000033400d077816 */ /* 0x000fc60000000010 */
[----:B------:R-:W-:Y:S04]  /*37470*/  STL [R1+0x1870], R60 ;  /* 0x0018703c01007387 */ /* 0x000fe80000100800 */
[----:B------:R-:W2:Y:S04]  /*37480*/  LDL.LU R20, [R1+0x190] ;  /* 0x0001900001147983 */ /* 0x000ea80000300800 */
[----:B------:R-:W2:Y:S04]  /*37490*/  LDL.LU R43, [R1+0x1b0] ;  /* 0x0001b000012b7983 */ /* 0x000ea80000300800 */
[----:B------:R1:W-:Y:S04]  /*374a0*/  STL [R1+0x64], R7 ;  /* 0x0000640701007387 */ /* 0x0003e80000100800 */
[----:B------:R-:W2:Y:S01]  /*374b0*/  LDL.LU R38, [R1+0x1ac] ;  /* 0x0001ac0001267983 */ /* 0x000ea20000300800 */
[----:B0-----:R-:W-:-:S03]  /*374c0*/  SHF.R.U32.HI R5, RZ, 0x8, R45 ;  /* 0x00000008ff057819 */ /* 0x001fc6000001162d */
[----:B------:R-:W2:Y:S01]  /*374d0*/  LDL.LU R45, [R1+0x1a4] ;  /* 0x0001a400012d7983 */ /* 0x000ea20000300800 */
[----:B------:R-:W-:Y:S02]  /*374e0*/  SHF.R.U32.HI R17, RZ, 0x8, R17 ;  /* 0x00000008ff117819 */ /* 0x000fe40000011611 */
[----:B------:R-:W-:Y:S02]  /*374f0*/  SHF.R.U32.HI R12, RZ, 0x8, R12 ;  /* 0x00000008ff0c7819 */ /* 0x000fe4000001160c */
[----:B------:R-:W-:Y:S02]  /*37500*/  SHF.R.U32.HI R15, RZ, 0x8, R15 ;  /* 0x00000008ff0f7819 */ /* 0x000fe4000001160f */
[----:B------:R-:W-:Y:S02]  /*37510*/  LOP3.LUT R17, R17, 0xffff, RZ, 0xc0, !PT ;  /* 0x0000ffff11117812 */ /* 0x000fe400078ec0ff */
[----:B------:R-:W-:Y:S02]  /*37520*/  LOP3.LUT R12, R12, 0xffff, RZ, 0xc0, !PT ;  /* 0x0000ffff0c0c7812 */ /* 0x000fe400078ec0ff */
[----:B------:R-:W-:-:S02]  /*37530*/  LOP3.LUT R15, R15, 0xffff, RZ, 0xc0, !PT ;  /* 0x0000ffff0f0f7812 */ /* 0x000fc400078ec0ff */
[----:B---3--:R-:W-:Y:S02]  /*37540*/  SHF.R.U32.HI R6, RZ, 0x8, R59 ;  /* 0x00000008ff067819 */ /* 0x008fe4000001163b */
[----:B------:R-:W-:Y:S02]  /*37550*/  PRMT R59, R17, 0x3340, R1 ;  /* 0x00003340113b7816 */ /* 0x000fe40000000001 */
[----:B-1----:R-:W-:Y:S02]  /*37560*/  PRMT R7, R12, 0x3340, R15 ;  /* 0x000033400c077816 */ /* 0x002fe4000000000f */
[----:B------:R-:W-:Y:S01]  /*37570*/  LOP3.LUT R5, R5, 0xffff, RZ, 0xc0, !PT ;  /* 0x0000ffff05057812 */ /* 0x000fe200078ec0ff */
[----:B------:R-:W-:Y:S01]  /*37580*/  STL [R1+0x1874], R59 ;  /* 0x0018743b01007387 */ /* 0x000fe20000100800 */
[----:B------:R-:W-:-:S03]  /*37590*/  LOP3.LUT R6, R6, 0xffff, RZ, 0xc0, !PT ;  /* 0x0000ffff06067812 */ /* 0x000fc600078ec0ff */
[----:B------:R4:W-:Y:S01]  /*375a0*/  STL [R1+0x68], R7 ;  /* 0x0000680701007387 */ /* 0x0009e20000100800 */
[----:B------:R-:W-:-:S05]  /*375b0*/  PRMT R5, R5, 0x3340, R6 ;  /* 0x0000334005057816 */ /* 0x000fca0000000006 */
[----:B------:R0:W-:Y:S04]  /*375c0*/  STL [R1+0x74], R5 ;  /* 0x0000740501007387 */ /* 0x0001e80000100800 */
[----:B------:R-:W3:Y:S04]  /*375d0*/  LDL.LU R46, [R1+0x1c0] ;  /* 0x0001c000012e7983 */ /* 0x000ee80000300800 */
[----:B------:R-:W3:Y:S01]  /*375e0*/  LDL.LU R36, [R1+0x1bc] ;  /* 0x0001bc0001247983 */ /* 0x000ee20000300800 */
[----:B----4-:R-:W-:-:S04]  /*375f0*/  SHF.R.U32.HI R7, RZ, 0x8, R44 ;  /* 0x00000008ff077819 */ /* 0x010fc8000001162c */
[----:B------:R-:W-:Y:S02]  /*37600*/  LOP3.LUT R7, R7, 0xffff, RZ, 0xc0, !PT ;  /* 0x0000ffff07077812 */ /* 0x000fe400078ec0ff */
[----:B--2---:R-:W-:-:S04]  /*37610*/  SHF.R.U32.HI R8, RZ, 0x8, R48 ;  /* 0x00000008ff087819 */ /* 0x004fc80000011630 */
[----:B------:R-:W-:Y:S02]  /*37620*/  LOP3.LUT R8, R8, 0xffff, RZ, 0xc0, !PT ;  /* 0x0000ffff08087812 */ /* 0x000fe400078ec0ff */
[----:B------:R-:W-:Y:S02]  /*37630*/  SHF.R.U32.HI R58, RZ, 0x8, R58 ;  /* 0x00000008ff3a7819 */ /* 0x000fe4000001163a */
[----:B------:R-:W-:Y:S02]  /*37640*/  SHF.R.U32.HI R21, RZ, 0x8, R47 ;  /* 0x00000008ff157819 */ /* 0x000fe4000001162f */
[----:B0-----:R-:W-:Y:S02]  /*37650*/  SHF.R.U32.HI R5, RZ, 0x8, R37 ;  /* 0x00000008ff057819 */ /* 0x001fe40000011625 */
[----:B------:R-:W-:Y:S02]  /*37660*/  SHF.R.U32.HI R6, RZ, 0x8, R28 ;  /* 0x00000008ff067819 */ /* 0x000fe4000001161c */
[----:B------:R-:W-:-:S02]  /*37670*/  PRMT R7, R7, 0x3340, R8 ;  /* 0x0000334007077816 */ /* 0x000fc40000000008 */
[----:B------:R-:W-:Y:S02]  /*37680*/  LOP3.LUT R58, R58, 0xffff, RZ, 0xc0, !PT ;  /* 0x0000ffff3a3a7812 */ /* 0x000fe400078ec0ff */
[----:B------:R-:W-:Y:S01]  /*37690*/  LOP3.LUT R21, R21, 0xffff, RZ, 0xc0, !PT ;  /* 0x0000ffff15157812 */ /* 0x000fe200078ec0ff */
[----:B------:R-:W-:Y:S01]  /*376a0*/  STL [R1+0x4c], R7 ;  /* 0x00004c0701007387 */ /* 0x000fe20000100800 */
[----:B------:R-:W-:Y:S02]  /*376b0*/  LOP3.LUT R5, R5, 0xffff, RZ, 0xc0, !PT ;  /* 0x0000ffff05057812 */ /* 0x000fe400078ec0ff */
[----:B------:R-:W-:Y:S01]  /*376c0*/  LOP3.LUT R6, R6, 0xffff, RZ, 0xc0, !PT ;  /* 0x0000ffff06067812 */ /* 0x000fe200078ec0ff */
[----:B------:R-:W2:Y:S01]  /*376d0*/  LDL.LU R39, [R1+0x19c] ;  /* 0x00019c0001277983 */ /* 0x000ea20000300800 */
[--C-:B------:R-:W-:Y:S02]  /*376e0*/  PRMT R58, R58, 0x3340, R1.reuse ;  /* 0x000033403a3a7816 */ /* 0x100fe40000000001 */
[----:B------:R-:W-:Y:S01]  /*376f0*/  PRMT R21, R21, 0x3340, R1 ;  /* 0x0000334015157816 */ /* 0x000fe20000000001 */
[----:B------:R-:W4:Y:S01]  /*37700*/  LDL.LU R47, [R1+0x6c] ;  /* 0x00006c00012f7983 */ /* 0x000f220000300800 */
[----:B------:R-:W-:-:S03]  /*37710*/  PRMT R6, R5, 0x3340, R6 ;  /* 0x0000334005067816 */ /* 0x000fc60000000006 */
[----:B------:R-:W4:Y:S04]  /*37720*/  LDL.LU R44, [R1+0xc4] ;  /* 0x0000c400012c7983 */ /* 0x000f280000300800 */
[----:B------:R-:W4:Y:S04]  /*37730*/  LDL.LU R48, [R1+0xc8] ;  /* 0x0000c80001307983 */ /* 0x000f280000300800 */
[----:B------:R-:W4:Y:S01]  /*37740*/  LDL.LU R37, [R1+0x198] ;  /* 0x0001980001257983 */ /* 0x000f220000300800 */
[----:B------:R-:W-:-:S03]  /*37750*/  SHF.R.U32.HI R5, RZ, 0x8, R43 ;  /* 0x00000008ff057819 */ /* 0x000fc6000001162b */
[----:B------:R-:W-:Y:S04]  /*37760*/  STL [R1+0x1878], R58 ;  /* 0x0018783a01007387 */ /* 0x000fe80000100800 */
[----:B------:R-:W-:Y:S04]  /*37770*/  STL [R1+0x187c], R21 ;  /* 0x00187c1501007387 */ /* 0x000fe80000100800 */
[----:B------:R0:W-:Y:S01]  /*37780*/  STL [R1+0xa4], R6 ;  /* 0x0000a40601007387 */ /* 0x0001e20000100800 */
[----:B------:R-:W-:Y:S02]  /*37790*/  LOP3.LUT R5, R5, 0xffff, RZ, 0xc0, !PT ;  /* 0x0000ffff05057812 */ /* 0x000fe400078ec0ff */
[----:B------:R-:W-:Y:S01]  /*377a0*/  SHF.R.U32.HI R22, RZ, 0x8, R45 ;  /* 0x00000008ff167819 */ /* 0x000fe2000001162d */
[----:B------:R-:W4:Y:S01]  /*377b0*/  LDL.LU R40, [R1+0x1fc] ;  /* 0x0001fc0001287983 */ /* 0x000f220000300800 */
[----:B------:R-:W-:-:S03]  /*377c0*/  SHF.R.U32.HI R23, RZ, 0x8, R20 ;  /* 0x00000008ff177819 */ /* 0x000fc60000011614 */
[----:B------:R-:W4:Y:S01]  /*377d0*/  LDL.LU R45, [R1+0x1b4] ;  /* 0x0001b400012d7983 */ /* 0x000f220000300800 */
[----:B0-----:R-:W-:-:S04]  /*377e0*/  SHF.R.U32.HI R6, RZ, 0x8, R38 ;  /* 0x00000008ff067819 */ /* 0x001fc80000011626 */
[----:B------:R-:W-:-:S04]  /*377f0*/  LOP3.LUT R6, R6, 0xffff, RZ, 0xc0, !PT ;  /* 0x0000ffff06067812 */ /* 0x000fc800078ec0ff */
[----:B------:R-:W-:-:S05]  /*37800*/  PRMT R5, R5, 0x3340, R6 ;  /* 0x0000334005057816 */ /* 0x000fca0000000006 */
[----:B------:R3:W-:Y:S04]  /*37810*/  STL [R1+0x40], R5 ;  /* 0x0000400501007387 */ /* 0x0007e80000100800 */
[----:B------:R-:W4:Y:S04]  /*37820*/  LDL.LU R28, [R1+0x1c8] ;  /* 0x0001c800011c7983 */ /* 0x000f280000300800 */
[----:B------:R-:W4:Y:S04]  /*37830*/  LDL.LU R20, [R1+0x1b8] ;  /* 0x0001b80001147983 */ /* 0x000f280000300800 */
[----:B------:R-:W4:Y:S04]  /*37840*/  LDL.LU R43, [R1+0x1cc] ;  /* 0x0001cc00012b7983 */ /* 0x000f280000300800 */
[----:B------:R-:W4:Y:S01]  /*37850*/  LDL.LU R38, [R1+0x1c4] ;  /* 0x0001c40001267983 */ /* 0x000f220000300800 */
[----:B------:R-:W-:-:S02]  /*37860*/  SHF.R.U32.HI R3, RZ, 0x8, R3 ;  /* 0x00000008ff037819 */ /* 0x000fc40000011603 */
[----:B------:R-:W-:Y:S02]  /*37870*/  SHF.R.U32.HI R4, RZ, 0x8, R4 ;  /* 0x00000008ff047819 */ /* 0x000fe40000011604 */
[----:B------:R-:W-:Y:S02]  /*37880*/  LOP3.LUT R22, R22, 0xffff, RZ, 0xc0, !PT ;  /* 0x0000ffff16167812 */ /* 0x000fe400078ec0ff */
[----:B------:R-:W-:Y:S02]  /*37890*/  LOP3.LUT R3, R3, 0xffff, RZ, 0xc0, !PT ;  /* 0x0000ffff03037812 */ /* 0x000fe400078ec0ff */
[----:B------:R-:W-:Y:S02]  /*378a0*/  LOP3.LUT R4, R4, 0xffff, RZ, 0xc0, !PT ;  /* 0x0000ffff04047812 */ /* 0x000fe400078ec0ff */
[----:B------:R-:W-:Y:S02]  /*378b0*/  PRMT R22, R22, 0x3340, R1 ;  /* 0x0000334016167816 */ /* 0x000fe40000000001 */
[----:B------:R-:W-:-:S02]  /*378c0*/  PRMT R3, R3, 0x3340, R4 ;  /* 0x0000334003037816 */ /* 0x000fc40000000004 */
[----:B---3--:R-:W-:Y:S01]  /*378d0*/  SHF.R.U32.HI R5, RZ, 0x8, R46 ;  /* 0x00000008ff057819 */ /* 0x008fe2000001162e */
[----:B------:R-:W-:Y:S01]  /*378e0*/  STL [R1+0x1838], R22 ;  /* 0x0018381601007387 */ /* 0x000fe20000100800 */
[----:B------:R-:W-:-:S03]  /*378f0*/  SHF.R.U32.HI R6, RZ, 0x8, R36 ;  /* 0x00000008ff067819 */ /* 0x000fc60000011624 */
[----:B------:R2:W-:Y:S01]  /*37900*/  STL [R1+0x10c], R3 ;  /* 0x00010c0301007387 */ /* 0x0005e20000100800 */
[----:B------:R-:W-:Y:S02]  /*37910*/  LOP3.LUT R5, R5, 0xffff, RZ, 0xc0, !PT ;  /* 0x0000ffff05057812 */ /* 0x000fe400078ec0ff */
[----:B------:R-:W-:-:S04]  /*37920*/  LOP3.LUT R6, R6, 0xffff, RZ, 0xc0, !PT ;  /* 0x0000ffff06067812 */ /* 0x000fc800078ec0ff */
[----:B------:R-:W-:Y:S02]  /*37930*/  PRMT R5, R5, 0x3340, R6 ;  /* 0x0000334005057816 */ /* 0x000fe40000000006 */
[----:B--2---:R-:W-:Y:S02]  /*37940*/  SHF.R.U32.HI R3, RZ, 0x8, R39 ;  /* 0x00000008ff037819 */ /* 0x004fe40000011627 */
[----:B------:R-:W2:Y:S01]  /*37950*/  LDL.LU R39, [R1+0x1d4] ;  /* 0x0001d40001277983 */ /* 0x000ea20000300800 */
[----:B----4-:R-:W-:Y:S02]  /*37960*/  SHF.R.U32.HI R7, RZ, 0x8, R44 ;  /* 0x00000008ff077819 */ /* 0x010fe4000001162c */
[----:B------:R-:W-:Y:S02]  /*37970*/  SHF.R.U32.HI R8, RZ, 0x8, R48 ;  /* 0x00000008ff087819 */ /* 0x000fe40000011630 */
[----:B------:R-:W-:Y:S02]  /*37980*/  LOP3.LUT R7, R7, 0xffff, RZ, 0xc0, !PT ;  /* 0x0000ffff07077812 */ /* 0x000fe400078ec0ff */
[----:B------:R-:W-:-:S02]  /*37990*/  SHF.R.U32.HI R4, RZ, 0x8, R37 ;  /* 0x00000008ff047819 */ /* 0x000fc40000011625 */
[----:B------:R-:W-:Y:S02]  /*379a0*/  LOP3.LUT R8, R8, 0xffff, RZ, 0xc0, !PT ;  /* 0x0000ffff08087812 */ /* 0x000fe400078ec0ff */
[----:B------:R-:W-:Y:S02]  /*379b0*/  LOP3.LUT R3, R3, 0xffff, RZ, 0xc0, !PT ;  /* 0x0000ffff03037812 */ /* 0x000fe400078ec0ff */
[----:B------:R-:W-:Y:S02]  /*379c0*/  LOP3.LUT R4, R4, 0xffff, RZ, 0xc0, !PT ;  /* 0x0000ffff04047812 */ /* 0x000fe400078ec0ff */
[----:B------:R-:W-:Y:S02]  /*379d0*/  SHF.R.U32.HI R16, RZ, 0x8, R47 ;  /* 0x00000008ff107819 */ /* 0x000fe4000001162f */
[----:B------:R-:W-:Y:S01]  /*379e0*/  PRMT R7, R7, 0x3340, R8 ;  /* 0x0000334007077816 */ /* 0x000fe20000000008 */
[----:B------:R-:W3:Y:S01]  /*379f0*/  LDL.LU R47, [R1+0x1d8] ;  /* 0x0001d800012f7983 */ /* 0x000ee20000300800 */
[----:B------:R-:W-:-:S03]  /*37a00*/  PRMT R3, R3, 0x3340, R4 ;  /* 0x0000334003037816 */ /* 0x000fc60000000004 */
[----:B------:R-:W4:Y:S04]  /*37a10*/  LDL.LU R37, [R1+0x15c] ;  /* 0x00015c0001257983 */ /* 0x000f280000300800 */
[----:B------:R-:W2:Y:S04]  /*37a20*/  LDL.LU R44, [R1+0x16c] ;  /* 0x00016c00012c7983 */ /* 0x000ea80000300800 */
[----:B------:R-:W4:Y:S01]  /*37a30*/  LDL.LU R48, [R1+0x164] ;  /* 0x0001640001307983 */ /* 0x000f220000300800 */
[----:B------:R-:W-:-:S03]  /*37a40*/  SHF.R.U32.HI R17, RZ, 0x8, R40 ;  /* 0x00000008ff117819 */ /* 0x000fc60000011628 */
[----:B------:R-:W-:Y:S04]  /*37a50*/  STL [R1+0x78], R7 ;  /* 0x0000780701007387 */ /* 0x000fe80000100800 */
[----:B------:R0:W-:Y:S04]  /*37a60*/  STL [R1+0xa8], R5 ;  /* 0x0000a80501007387 */ /* 0x0001e80000100800 */
[----:B------:R1:W-:Y:S01]  /*37a70*/  STL [R1+0x84], R3 ;  /* 0x0000840301007387 */ /* 0x0003e20000100800 */
[----:B0-----:R-:W-:Y:S02]  /*37a80*/  SHF.R.U32.HI R5, RZ, 0x8, R28 ;  /* 0x00000008ff057819 */ /* 0x001fe4000001161c */
[----:B------:R-:W-:-:S02]  /*37a90*/  SHF.R.U32.HI R4, RZ, 0x8, R38 ;  /* 0x00000008ff047819 */ /* 0x000fc40000011626 */
[----:B------:R-:W4:Y:S04]  /*37aa0*/  LDL.LU R38, [R1+0x188] ;  /* 0x0001880001267983 */ /* 0x000f280000300800 */
[----:B------:R-:W4:Y:S04]  /*37ab0*/  LDL.LU R40, [R1+0x1a0] ;  /* 0x0001a00001287983 */ /* 0x000f280000300800 */
[----:B------:R-:W4:Y:S01]  /*37ac0*/  LDL.LU R28, [R1+0x194] ;  /* 0x00019400011c7983 */ /* 0x000f220000300800 */
[----:B------:R-:W-:Y:S02]  /*37ad0*/  SHF.R.U32.HI R6, RZ, 0x8, R20 ;  /* 0x00000008ff067819 */ /* 0x000fe40000011614 */
[----:B-1----:R-:W-:Y:S01]  /*37ae0*/  SHF.R.U32.HI R3, RZ, 0x8, R43 ;  /* 0x00000008ff037819 */ /* 0x002fe2000001162b */
[----:B------:R-:W4:Y:S04]  /*37af0*/  LDL.LU R20, [R1+0x30] ;  /* 0x0000300001147983 */ /* 0x000f280000300800 */
[----:B------:R-:W4:Y:S01]  /*37b00*/  LDL.LU R43, [R1+0x10] ;  /* 0x00001000012b7983 */ /* 0x000f220000300800 */
[----:B------:R-:W-:-:S02]  /*37b10*/  LOP3.LUT R5, R5, 0xffff, RZ, 0xc0, !PT ;  /* 0x0000ffff05057812 */ /* 0x000fc400078ec0ff */
[----:B------:R-:W-:Y:S02]  /*37b20*/  LOP3.LUT R6, R6, 0xffff, RZ, 0xc0, !PT ;  /* 0x0000ffff06067812 */ /* 0x000fe400078ec0ff */
[----:B------:R-:W-:Y:S02]  /*37b30*/  LOP3.LUT R3, R3, 0xffff, RZ, 0xc0, !PT ;  /* 0x0000ffff03037812 */ /* 0x000fe400078ec0ff */
[----:B------:R-:W-:Y:S02]  /*37b40*/  LOP3.LUT R4, R4, 0xffff, RZ, 0xc0, !PT ;  /* 0x0000ffff04047812 */ /* 0x000fe400078ec0ff */
[----:B------:R-:W-:Y:S02]  /*37b50*/  PRMT R5, R5, 0x3340, R6 ;  /* 0x0000334005057816 */ /* 0x000fe40000000006 */
[----:B------:R-:W-:-:S03]  /*37b60*/  PRMT R3, R3, 0x3340, R4 ;  /* 0x0000334003037816 */ /* 0x000fc60000000004 */
[----:B------:R-:W-:Y:S04]  /*37b70*/  STL [R1+0xd8], R5 ;  /* 0x0000d80501007387 */ /* 0x000fe80000100800 */
[----:B------:R2:W-:Y:S01]  /*37b80*/  STL [R1+0xc4], R3 ;  /* 0x0000c40301007387 */ /* 0x0005e20000100800 */
[----:B---3--:R-:W-:-:S03]  /*37b90*/  SHF.R.U32.HI R9, RZ, 0x8, R47 ;  /* 0x00000008ff097819 */ /* 0x008fc6000001162f */
[----:B------:R-:W3:Y:S01]  /*37ba0*/  LDL.LU R47, [R1+0x1c] ;  /* 0x00001c00012f7983 */ /* 0x000ee20000300800 */
[----:B--2---:R-:W-:-:S03]  /*37bb0*/  SHF.R.U32.HI R3, RZ, 0x8, R44 ;  /* 0x00000008ff037819 */ /* 0x004fc6000001162c */
[----:B------:R-:W2:Y:S01]  /*37bc0*/  LDL.LU R44, [R1+0x134] ;  /* 0x00013400012c7983 */ /* 0x000ea20000300800 */
[----:B----4-:R-:W-:Y:S02]  /*37bd0*/  SHF.R.U32.HI R4, RZ, 0x8, R48 ;  /* 0x00000008ff047819 */ /* 0x010fe40000011630 */
[----:B------:R-:W-:Y:S01]  /*37be0*/  LOP3.LUT R3, R3, 0xffff, RZ, 0xc0, !PT ;  /* 0x0000ffff03037812 */ /* 0x000fe200078ec0ff */
[----:B------:R-:W4:Y:S01]  /*37bf0*/  LDL.LU R48, [R1+0xc0] ;  /* 0x0000c00001307983 */ /* 0x000f220000300800 */
[----:B------:R-:W-:-:S04]  /*37c00*/  LOP3.LUT R4, R4, 0xffff, RZ, 0xc0, !PT ;  /* 0x0000ffff04047812 */ /* 0x000fc800078ec0ff */
[----:B------:R-:W-:-:S05]  /*37c10*/  PRMT R3, R3, 0x3340, R4 ;  /* 0x0000334003037816 */ /* 0x000fca0000000004 */
[----:B------:R0:W-:Y:S04]  /*37c20*/  STL [R1+0xe0], R3 ;  /* 0x0000e00301007387 */ /* 0x0001e80000100800 */
[----:B------:R-:W4:Y:S04]  /*37c30*/  LDL.LU R11, [R1+0x50] ;  /* 0x00005000010b7983 */ /* 0x000f280000300800 */
[----:B------:R-:W4:Y:S01]  /*37c40*/  LDL.LU R35, [R1+0x54] ;  /* 0x0000540001237983 */ /* 0x000f220000300800 */
[----:B------:R-:W-:Y:S02]  /*37c50*/  SHF.R.U32.HI R5, RZ, 0x8, R40 ;  /* 0x00000008ff057819 */ /* 0x000fe40000011628 */
[----:B------:R-:W-:-:S02]  /*37c60*/  SHF.R.U32.HI R6, RZ, 0x8, R28 ;  /* 0x00000008ff067819 */ /* 0x000fc4000001161c */
[----:B------:R-:W-:Y:S02]  /*37c70*/  LOP3.LUT R5, R5, 0xffff, RZ, 0xc0, !PT ;  /* 0x0000ffff05057812 */ /* 0x000fe400078ec0ff */
[----:B------:R-:W-:-:S04]  /*37c80*/  LOP3.LUT R6, R6, 0xffff, RZ, 0xc0, !PT ;  /* 0x0000ffff06067812 */ /* 0x000fc800078ec0ff */
[----:B------:R-:W-:-:S05]  /*37c90*/  PRMT R5, R5, 0x3340, R6 ;  /* 0x0000334005057816 */ /* 0x000fca0000000006 */
[----:B------:R-:W-:Y:S04]  /*37ca0*/  STL [R1+0xc8], R5 ;  /* 0x0000c80501007387 */ /* 0x000fe80000100800 */
[----:B------:R-:W4:Y:S01]  /*37cb0*/  LDL.LU R36, [R1+0x58] ;  /* 0x0000580001247983 */ /* 0x000f220000300800 */
[----:B------:R-:W-:Y:S02]  /*37cc0*/  SHF.R.U32.HI R4, RZ, 0x8, R43 ;  /* 0x00000008ff047819 */ /* 0x000fe4000001162b */
[----:B0-----:R-:W-:Y:S01]  /*37cd0*/  SHF.R.U32.HI R3, RZ, 0x8, R20 ;  /* 0x00000008ff037819 */ /* 0x001fe20000011614 */
[----:B------:R-:W4:Y:S04]  /*37ce0*/  LDL.LU R43, [R1+0x60] ;  /* 0x00006000012b7983 */ /* 0x000f280000300800 */
[----:B------:R-:W4:Y:S04]  /*37cf0*/  LDL.LU R28, [R1+0x70] ;  /* 0x00007000011c7983 */ /* 0x000f280000300800 */
[----:B------:R-:W4:Y:S01]  /*37d00*/  LDL.LU R20, [R1+0xbc] ;  /* 0x0000bc0001147983 */ /* 0x000f220000300800 */
[----:B------:R-:W-:-:S02]  /*37d10*/  LOP3.LUT R3, R3, 0xffff, RZ, 0xc0, !PT ;  /* 0x0000ffff03037812 */ /* 0x000fc400078ec0ff */
[----:B------:R-:W-:-:S04]  /*37d20*/  LOP3.LUT R4, R4, 0xffff, RZ, 0xc0, !PT ;  /* 0x0000ffff04047812 */ /* 0x000fc800078ec0ff */
[----:B------:R-:W-:Y:S02]  /*37d30*/  PRMT R4, R3, 0x3340, R4 ;  /* 0x0000334003047816 */ /* 0x000fe40000000004 */
[----:B------:R-:W-:-:S03]  /*37d40*/  SHF.R.U32.HI R3, RZ, 0x8, R0 ;  /* 0x00000008ff037819 */ /* 0x000fc60000011600 */
[----:B------:R0:W-:Y:S01]  /*37d50*/  STL [R1+0xcc], R4 ;  /* 0x0000cc0401007387 */ /* 0x0001e20000100800 */
[----:B------:R-:W-:-:S03]  /*37d60*/  LOP3.LUT R3, R3, 0xffff, RZ, 0xc0, !PT ;  /* 0x0000ffff03037812 */ /* 0x000fc600078ec0ff */
[----:B------:R-:W4:Y:S04]  /*37d70*/  LDL.LU R51, [R1+0x244] ;  /* 0x0002440001337983 */ /* 0x000f280000300800 */
[----:B------:R-:W4:Y:S01]  /*37d80*/  LDL.LU R34, [R1+0x238] ;  /* 0x0002380001227983 */ /* 0x000f220000300800 */
[----:B0-----:R-:W-:-:S04]  /*37d90*/  SHF.R.U32.HI R4, RZ, 0x8, R2 ;  /* 0x00000008ff047819 */ /* 0x001fc80000011602 */
[----:B------:R-:W-:-:S04]  /*37da0*/  LOP3.LUT R4, R4, 0xffff, RZ, 0xc0, !PT ;  /* 0x0000ffff04047812 */ /* 0x000fc800078ec0ff */
[----:B------:R-:W-:-:S05]  /*37db0*/  PRMT R3, R3, 0x3340, R4 ;  /* 0x0000334003037816 */ /* 0x000fca0000000004 */
[----:B------:R0:W-:Y:S01]  /*37dc0*/  STL [R1+0xb8], R3 ;  /* 0x0000b80301007387 */ /* 0x0001e20000100800 */
[----:B--2---:R-:W-:-:S03]  /*37dd0*/  SHF.R.U32.HI R0, RZ, 0x8, R44 ;  /* 0x00000008ff007819 */ /* 0x004fc6000001162c */
[----:B------:R-:W2:Y:S04]  /*37de0*/  LDL.LU R44, [R1+0x21c] ;  /* 0x00021c00012c7983 */ /* 0x000ea80000300800 */
[----:B------:R-:W2:Y:S04]  /*37df0*/  LDL.LU R33, [R1+0x12c] ;  /* 0x00012c0001217983 */ /* 0x000ea80000300800 */
[----:B------:R-:W2:Y:S01]  /*37e00*/  LDL.LU R46, [R1+0x140] ;  /* 0x00014000012e7983 */ /* 0x000ea20000300800 */
[----:B---3--:R-:W-:Y:S02]  /*37e10*/  SHF.R.U32.HI R41, RZ, 0x8, R47 ;  /* 0x00000008ff297819 */ /* 0x008fe4000001162f */
[----:B----4-:R-:W-:Y:S01]  /*37e20*/  SHF.R.U32.HI R2, RZ, 0x8, R48 ;  /* 0x00000008ff027819 */ /* 0x010fe20000011630 */
[----:B------:R-:W3:Y:S04]  /*37e30*/  LDL.LU R47, [R1+0x268] ;  /* 0x00026800012f7983 */ /* 0x000ee80000300800 */
[----:B------:R-:W4:Y:S01]  /*37e40*/  LDL.LU R48, [R1+0x250] ;  /* 0x0002500001307983 */ /* 0x000f220000300800 */
[----:B------:R-:W-:-:S02]  /*37e50*/  LOP3.LUT R0, R0, 0xffff, RZ, 0xc0, !PT ;  /* 0x0000ffff00007812 */ /* 0x000fc400078ec0ff */
[----:B------:R-:W-:Y:S02]  /*37e60*/  LOP3.LUT R2, R2, 0xffff, RZ, 0xc0, !PT ;  /* 0x0000ffff02027812 */ /* 0x000fe400078ec0ff */
[----:B0-----:R-:W-:Y:S02]  /*37e70*/  SHF.R.U32.HI R3, RZ, 0x8, R35 ;  /* 0x00000008ff037819 */ /* 0x001fe40000011623 */
[----:B------:R-:W-:Y:S02]  /*37e80*/  PRMT R0, R0, 0x3340, R2 ;  /* 0x0000334000007816 */ /* 0x000fe40000000002 */
[----:B------:R-:W-:-:S03]  /*37e90*/  LOP3.LUT R3, R3, 0xffff, RZ, 0xc0, !PT ;  /* 0x0000ffff03037812 */ /* 0x000fc600078ec0ff */
[----:B------:R0:W-:Y:S01]  /*37ea0*/  STL [R1+0xc0], R0 ;  /* 0x0000c00001007387 */ /* 0x0001e20000100800 */
[----:B------:R-:W-:Y:S02]  /*37eb0*/  SHF.R.U32.HI R42, RZ, 0x8, R11 ;  /* 0x00000008ff2a7819 */ /* 0x000fe4000001160b */
[----:B------:R-:W-:Y:S02]  /*37ec0*/  SHF.R.U32.HI R4, RZ, 0x8, R36 ;  /* 0x00000008ff047819 */ /* 0x000fe40000011624 */
[----:B------:R-:W4:Y:S02]  /*37ed0*/  LDL.LU R36, [R1+0x278] ;  /* 0x0002780001247983 */ /* 0x000f240000300800 */
[----:B------:R-:W-:Y:S02]  /*37ee0*/  LOP3.LUT R4, R4, 0xffff, RZ, 0xc0, !PT ;  /* 0x0000ffff04047812 */ /* 0x000fe400078ec0ff */
[----:B------:R-:W4:Y:S02]  /*37ef0*/  LDL.LU R50, [R1+0x22c] ;  /* 0x00022c0001327983 */ /* 0x000f240000300800 */
[----:B------:R-:W-:-:S05]  /*37f00*/  PRMT R3, R3, 0x3340, R4 ;  /* 0x0000334003037816 */ /* 0x000fca0000000004 */
[----:B------:R1:W-:Y:S04]  /*37f10*/  STL [R1+0xb0], R3 ;  /* 0x0000b00301007387 */ /* 0x0003e80000100800 */
[----:B------:R-:W4:Y:S01]  /*37f20*/  LDL.LU R11, [R1+0x228] ;  /* 0x00022800010b7983 */ /* 0x000f220000300800 */
[----:B0-----:R-:W-:Y:S02]  /*37f30*/  SHF.R.U32.HI R0, RZ, 0x8, R28 ;  /* 0x00000008ff007819 */ /* 0x001fe4000001161c */
[----:B------:R-:W-:Y:S01]  /*37f40*/  SHF.R.U32.HI R2, RZ, 0x8, R20 ;  /* 0x00000008ff027819 */ /* 0x000fe20000011614 */
[----:B------:R-:W4:Y:S04]  /*37f50*/  LDL.LU R35, [R1+0x220] ;  /* 0x0002200001237983 */ /* 0x000f280000300800 */
[----:B------:R-:W4:Y:S04]  /*37f60*/  LDL.LU R28, [R1+0x23c] ;  /* 0x00023c00011c7983 */ /* 0x000f280000300800 */
[----:B------:R-:W4:Y:S01]  /*37f70*/  LDL.LU R20, [R1+0x234] ;  /* 0x0002340001147983 */ /* 0x000f220000300800 */
[----:B------:R-:W-:-:S02]  /*37f80*/  LOP3.LUT R0, R0, 0xffff, RZ, 0xc0, !PT ;  /* 0x0000ffff00007812 */ /* 0x000fc400078ec0ff */
[----:B------:R-:W-:-:S04]  /*37f90*/  LOP3.LUT R2, R2, 0xffff, RZ, 0xc0, !PT ;  /* 0x0000ffff02027812 */ /* 0x000fc800078ec0ff */
[----:B-1----:R-:W-:-:S05]  /*37fa0*/  PRMT R3, R0, 0x3340, R2 ;  /* 0x0000334000037816 */ /* 0x002fca0000000002 */
[----:B------:R2:W-:Y:S01]  /*37fb0*/  STL [R1+0xb4], R3 ;  /* 0x0000b40301007387 */ /* 0x0005e20000100800 */
[----:B------:R-:W-:Y:S02]  /*37fc0*/  SHF.R.U32.HI R2, RZ, 0x8, R34 ;  /* 0x00000008ff027819 */ /* 0x000fe40000011622 */
[----:B------:R-:W-:Y:S01]  /*37fd0*/  SHF.R.U32.HI R0, RZ, 0x8, R51 ;  /* 0x00000008ff007819 */ /* 0x000fe20000011633 */
[----:B------:R-:W4:Y:S04]  /*37fe0*/  LDL.LU R34, [R1+0x26c] ;  /* 0x00026c0001227983 */ /* 0x000f280000300800 */
[----:B------:R-:W4:Y:S01]  /*37ff0*/  LDL.LU R51, [R1+0x264] ;  /* 0x0002640001337983 */ /* 0x000f220000300800 */
[----:B------:R-:W-:Y:S02]  /*38000*/  LOP3.LUT R0, R0, 0xffff, RZ, 0xc0, !PT ;  /* 0x0000ffff00007812 */ /* 0x000fe400078ec0ff */
[----:B------:R-:W-:-:S04]  /*38010*/  LOP3.LUT R2, R2, 0xffff, RZ, 0xc0, !PT ;  /* 0x0000ffff02027812 */ /* 0x000fc800078ec0ff */
[----:B------:R-:W-:Y:S02]  /*38020*/  PRMT R0, R0, 0x3340, R2 ;  /* 0x0000334000007816 */ /* 0x000fe40000000002 */
[----:B--2---:R-:W-:Y:S02]  /*38030*/  SHF.R.U32.HI R3, RZ, 0x8, R33 ;  /* 0x00000008ff037819 */ /* 0x004fe40000011621 */
[----:B------:R-:W-:Y:S02]  /*38040*/  SHF.R.U32.HI R4, RZ, 0x8, R46 ;  /* 0x00000008ff047819 */ /* 0x000fe4000001162e */
[----:B------:R-:W-:Y:S02]  /*38050*/  LOP3.LUT R3, R3, 0xffff, RZ, 0xc0, !PT ;  /* 0x0000ffff03037812 */ /* 0x000fe400078ec0ff */
[----:B------:R-:W-:-:S04]  /*38060*/  LOP3.LUT R4, R4, 0xffff, RZ, 0xc0, !PT ;  /* 0x0000ffff04047812 */ /* 0x000fc800078ec0ff */
[----:B------:R-:W-:Y:S02]  /*38070*/  PRMT R3, R3, 0x3340, R4 ;  /* 0x0000334003037816 */ /* 0x000fe40000000004 */
[----:B---3--:R-:W-:Y:S02]  /*38080*/  SHF.R.U32.HI R5, RZ, 0x8, R47 ;  /* 0x00000008ff057819 */ /* 0x008fe4000001162f */
[----:B----4-:R-:W-:Y:S01]  /*38090*/  SHF.R.U32.HI R6, RZ, 0x8, R48 ;  /* 0x00000008ff067819 */ /* 0x010fe20000011630 */
[----:B------:R0:W-:Y:S01]  /*380a0*/  STL [R1+0xbc], R3 ;  /* 0x0000bc0301007387 */ /* 0x0001e20000100800 */
[----:B------:R-:W-:-:S03]  /*380b0*/  LOP3.LUT R5, R5, 0xffff, RZ, 0xc0, !PT ;  /* 0x0000ffff05057812 */ /* 0x000fc600078ec0ff */
[----:B------:R-:W2:Y:S01]  /*380c0*/  LDL.LU R33, [R1+0x25c] ;  /* 0x00025c0001217983 */ /* 0x000ea20000300800 */
[----:B------:R-:W-:-:S03]  /*380d0*/  LOP3.LUT R6, R6, 0xffff, RZ, 0xc0, !PT ;  /* 0x0000ffff06067812 */ /* 0x000fc600078ec0ff */
[----:B------:R-:W3:Y:S04]  /*380e0*/  LDL.LU R46, [R1+0x144] ;  /* 0x00014400012e7983 */ /* 0x000ee80000300800 */
[----:B------:R-:W4:Y:S04]  /*380f0*/  LDL.LU R47, [R1+0x150] ;  /* 0x00015000012f7983 */ /* 0x000f280000300800 */
[----:B------:R-:W4:Y:S01]  /*38100*/  LDL.LU R48, [R1+0x14c] ;  /* 0x00014c0001307983 */ /* 0x000f220000300800 */
[----:B0-----:R-:W-:-:S05]  /*38110*/  PRMT R3, R5, 0x3340, R6 ;  /* 0x0000334005037816 */ /* 0x001fca0000000006 */
[----:B------:R-:W-:Y:S04]  /*38120*/  STL [R1+0xa0], R3 ;  /* 0x0000a00301007387 */ /* 0x000fe80000100800 */
[----:B------:R0:W-:Y:S04]  /*38130*/  STL [R1+0x9c], R0 ;  /* 0x00009c0001007387 */ /* 0x0001e80000100800 */
[----:B------:R-:W4:Y:S04]  /*38140*/  LDL.LU R26, [R1+0x298] ;  /* 0x00029800011a7983 */ /* 0x000f280000300800 */
[----:B------:R-:W4:Y:S01]  /*38150*/  LDL.LU R29, [R1+0x2b8] ;  /* 0x0002b800011d7983 */ /* 0x000f220000300800 */
[----:B0-----:R-:W-:-:S03]  /*38160*/  SHF.R.U32.HI R0, RZ, 0x8, R50 ;  /* 0x00000008ff007819 */ /* 0x001fc60000011632 */
[----:B------:R-:W4:Y:S01]  /*38170*/  LDL.LU R50, [R1+0x2ac] ;  /* 0x0002ac0001327983 */ /* 0x000f220000300800 */
[----:B------:R-:W-:-:S03]  /*38180*/  SHF.R.U32.HI R2, RZ, 0x8, R11 ;  /* 0x00000008ff027819 */ /* 0x000fc6000001160b */
[----:B------:R-:W4:Y:S01]  /*38190*/  LDL.LU R11, [R1+0x2a0] ;  /* 0x0002a000010b7983 */ /* 0x000f220000300800 */
[----:B------:R-:W-:-:S03]  /*381a0*/  SHF.R.U32.HI R3, RZ, 0x8, R28 ;  /* 0x00000008ff037819 */ /* 0x000fc6000001161c */
[----:B------:R-:W4:Y:S01]  /*381b0*/  LDL.LU R28, [R1+0x260] ;  /* 0x00026000011c7983 */ /* 0x000f220000300800 */
[----:B------:R-:W-:-:S03]  /*381c0*/  SHF.R.U32.HI R4, RZ, 0x8, R20 ;  /* 0x00000008ff047819 */ /* 0x000fc60000011614 */
[----:B------:R-:W4:Y:S01]  /*381d0*/  LDL.LU R20, [R1+0x240] ;  /* 0x0002400001147983 */ /* 0x000f220000300800 */
[----:B------:R-:W-:Y:S02]  /*381e0*/  LOP3.LUT R3, R3, 0xffff, RZ, 0xc0, !PT ;  /* 0x0000ffff03037812 */ /* 0x000fe400078ec0ff */
[----:B------:R-:W-:Y:S02]  /*381f0*/  LOP3.LUT R4, R4, 0xffff, RZ, 0xc0, !PT ;  /* 0x0000ffff04047812 */ /* 0x000fe400078ec0ff */
[----:B------:R-:W-:Y:S02]  /*38200*/  LOP3.LUT R0, R0, 0xffff, RZ, 0xc0, !PT ;  /* 0x0000ffff00007812 */ /* 0x000fe400078ec0ff */
[----:B------:R-:W-:Y:S02]  /*38210*/  LOP3.LUT R2, R2, 0xffff, RZ, 0xc0, !PT ;  /* 0x0000ffff02027812 */ /* 0x000fe400078ec0ff */
[----:B------:R-:W-:Y:S02]  /*38220*/  PRMT R3, R3, 0x3340, R4 ;  /* 0x0000334003037816 */ /* 0x000fe40000000004 */
[----:B------:R-:W-:-:S03]  /*38230*/  PRMT R0, R0, 0x3340, R2 ;  /* 0x0000334000007816 */ /* 0x000fc60000000002 */
[----:B------:R-:W-:Y:S04]  /*38240*/  STL [R1+0x98], R3 ;  /* 0x0000980301007387 */ /* 0x000fe80000100800 */
[----:B------:R4:W-:Y:S01]  /*38250*/  STL [R1+0x94], R0 ;  /* 0x0000940001007387 */ /* 0x0009e20000100800 */
[----:B------:R-:W-:-:S03]  /*38260*/  SHF.R.U32.HI R4, RZ, 0x8, R51 ;  /* 0x00000008ff047819 */ /* 0x000fc60000011633 */
[----:B------:R-:W4:Y:S04]  /*38270*/  LDL.LU R49, [R1+0x280] ;  /* 0x0002800001317983 */ /* 0x000f280000300800 */
[----:B------:R-:W4:Y:S01]  /*38280*/  LDL.LU R51, [R1+0x29c] ;  /* 0x00029c0001337983 */ /* 0x000f220000300800 */
[----:B------:R-:W-:Y:S02]  /*38290*/  LOP3.LUT R4, R4, 0xffff, RZ, 0xc0, !PT ;  /* 0x0000ffff04047812 */ /* 0x000fe400078ec0ff */
[----:B--2---:R-:W-:Y:S02]  /*382a0*/  SHF.R.U32.HI R5, RZ, 0x8, R33 ;  /* 0x00000008ff057819 */ /* 0x004fe40000011621 */
[----:B------:R-:W2:Y:S01]  /*382b0*/  LDL.LU R33, [R1+0x290] ;  /* 0x0002900001217983 */ /* 0x000ea20000300800 */
[----:B---3--:R-:W-:-:S03]  /*382c0*/  SHF.R.U32.HI R2, RZ, 0x8, R46 ;  /* 0x00000008ff027819 */ /* 0x008fc6000001162e */
[----:B------:R-:W3:Y:S01]  /*382d0*/  LDL.LU R46, [R1+0x288] ;  /* 0x00028800012e7983 */ /* 0x000ee20000300800 */
[----:B----4-:R-:W-:Y:S02]  /*382e0*/  SHF.R.U32.HI R0, RZ, 0x8, R47 ;  /* 0x00000008ff007819 */ /* 0x010fe4000001162f */
[----:B------:R-:W-:Y:S01]  /*382f0*/  SHF.R.U32.HI R3, RZ, 0x8, R48 ;  /* 0x00000008ff037819 */ /* 0x000fe20000011630 */
[----:B------:R-:W4:Y:S01]  /*38300*/  LDL.LU R47, [R1+0x1dc] ;  /* 0x0001dc00012f7983 */ /* 0x000f220000300800 */
[----:B------:R-:W-:Y:S02]  /*38310*/  LOP3.LUT R0, R0, 0xffff, RZ, 0xc0, !PT ;  /* 0x0000ffff00007812 */ /* 0x000fe400078ec0ff */
[----:B------:R-:W-:Y:S01]  /*38320*/  LOP3.LUT R3, R3, 0xffff, RZ, 0xc0, !PT ;  /* 0x0000ffff03037812 */ /* 0x000fe200078ec0ff */
[----:B------:R-:W4:Y:S01]  /*38330*/  LDL.LU R48, [R1+0x1d0] ;  /* 0x0001d00001307983 */ /* 0x000f220000300800 */
[----:B------:R-:W-:Y:S02]  /*38340*/  LOP3.LUT R5, R5, 0xffff, RZ, 0xc0, !PT ;  /* 0x0000ffff05057812 */ /* 0x000fe400078ec0ff */
[----:B------:R-:W-:-:S02]  /*38350*/  PRMT R3, R0, 0x3340, R3 ;  /* 0x0000334000037816 */ /* 0x000fc40000000003 */
[----:B------:R-:W-:-:S03]  /*38360*/  PRMT R0, R4, 0x3340, R5 ;  /* 0x0000334004007816 */ /* 0x000fc60000000005 */
[----:B------:R-:W-:Y:S04]  /*38370*/  STL [R1+0x8c], R3 ;  /* 0x00008c0301007387 */ /* 0x000fe80000100800 */
[----:B------:R0:W-:Y:S01]  /*38380*/  STL [R1+0x88], R0 ;  /* 0x0000880001007387 */ /* 0x0001e20000100800 */
[----:B------:R-:W-:Y:S02]  /*38390*/  SHF.R.U32.HI R4, RZ, 0x8, R29 ;  /* 0x00000008ff047819 */ /* 0x000fe4000001161d */
[----:B------:R-:W-:Y:S02]  /*383a0*/  SHF.R.U32.HI R5, RZ, 0x8, R50 ;  /* 0x00000008ff057819 */ /* 0x000fe40000011632 */
[----:B------:R-:W-:Y:S02]  /*383b0*/  SHF.R.U32.HI R31, RZ, 0x8, R11 ;  /* 0x00000008ff1f7819 */ /* 0x000fe4000001160b */
[----:B------:R-:W4:Y:S04]  /*383c0*/  LDL.LU R11, [R1+0x1e4] ;  /* 0x0001e400010b7983 */ /* 0x000f280000300800 */
[----:B------:R-:W4:Y:S04]  /*383d0*/  LDL.LU R29, [R1+0x20c] ;  /* 0x00020c00011d7983 */ /* 0x000f280000300800 */
[----:B------:R-:W4:Y:S01]  /*383e0*/  LDL.LU R50, [R1+0x204] ;  /* 0x0002040001327983 */ /* 0x000f220000300800 */
[----:B0-----:R-:W-:-:S02]  /*383f0*/  SHF.R.U32.HI R0, RZ, 0x8, R28 ;  /* 0x00000008ff007819 */ /* 0x001fc4000001161c */
[----:B------:R-:W-:Y:S01]  /*38400*/  SHF.R.U32.HI R3, RZ, 0x8, R20 ;  /* 0x00000008ff037819 */ /* 0x000fe20000011614 */
[----:B------:R-:W4:Y:S04]  /*38410*/  LDL.LU R28, [R1+0x1f4] ;  /* 0x0001f400011c7983 */ /* 0x000f280000300800 */
[----:B------:R-:W4:Y:S01]  /*38420*/  LDL.LU R20, [R1+0x148] ;  /* 0x0001480001147983 */ /* 0x000f220000300800 */
[----:B------:R-:W-:Y:S02]  /*38430*/  LOP3.LUT R4, R4, 0xffff, RZ, 0xc0, !PT ;  /* 0x0000ffff04047812 */ /* 0x000fe400078ec0ff */
[----:B------:R-:W-:Y:S02]  /*38440*/  LOP3.LUT R5, R5, 0xffff, RZ, 0xc0, !PT ;  /* 0x0000ffff05057812 */ /* 0x000fe400078ec0ff */
[----:B------:R-:W-:-:S02]  /*38450*/  LOP3.LUT R0, R0, 0xffff, RZ, 0xc0, !PT ;  /* 0x0000ffff00007812 */ /* 0x000fc400078ec0ff */
[----:B------:R-:W-:Y:S02]  /*38460*/  LOP3.LUT R3, R3, 0xffff, RZ, 0xc0, !PT ;  /* 0x0000ffff03037812 */ /* 0x000fe400078ec0ff */
[----:B------:R-:W-:Y:S02]  /*38470*/  PRMT R4, R4, 0x3340, R5 ;  /* 0x0000334004047816 */ /* 0x000fe40000000005 */
[----:B------:R-:W-:-:S03]  /*38480*/  PRMT R0, R0, 0x3340, R3 ;  /* 0x0000334000007816 */ /* 0x000fc60000000003 */
[----:B------:R-:W-:Y:S01]  /*38490*/  STL [R1+0x80], R4 ;  /* 0x0000800401007387 */ /* 0x000fe20000100800 */
[----:B------:R-:W-:-:S03]  /*384a0*/  SHF.R.U32.HI R3, RZ, 0x8, R49 ;  /* 0x00000008ff037819 */ /* 0x000fc60000011631 */
[----:B------:R4:W-:Y:S01]  /*384b0*/  STL [R1+0x7c], R0 ;  /* 0x00007c0001007387 */ /* 0x0009e20000100800 */
[----:B------:R-:W-:-:S03]  /*384c0*/  SHF.R.U32.HI R5, RZ, 0x8, R51 ;  /* 0x00000008ff057819 */ /* 0x000fc60000011633 */
[----:B------:R-:W4:Y:S04]  /*384d0*/  LDL.LU R25, [R1+0x1ec] ;  /* 0x0001ec0001197983 */ /* 0x000f280000300800 */
[----:B------:R-:W4:Y:S04]  /*384e0*/  LDL.LU R49, [R1+0x1e8] ;  /* 0x0001e80001317983 */ /* 0x000f280000300800 */
[----:B------:R-:W4:Y:S01]  /*384f0*/  LDL.LU R51, [R1+0x1e0] ;  /* 0x0001e00001337983 */ /* 0x000f220000300800 */
[----:B------:R-:W-:Y:S02]  /*38500*/  LOP3.LUT R5, R5, 0xffff, RZ, 0xc0, !PT ;  /* 0x0000ffff05057812 */ /* 0x000fe400078ec0ff */
[----:B------:R-:W-:-:S02]  /*38510*/  SHF.R.U32.HI R32, RZ, 0x8, R26 ;  /* 0x00000008ff207819 */ /* 0x000fc4000001161a */
[----:B------:R-:W-:Y:S02]  /*38520*/  SHF.R.U32.HI R40, RZ, 0x8, R10 ;  /* 0x00000008ff287819 */ /* 0x000fe4000001160a */
[----:B--2---:R-:W-:Y:S02]  /*38530*/  SHF.R.U32.HI R6, RZ, 0x8, R33 ;  /* 0x00000008ff067819 */ /* 0x004fe40000011621 */
[----:B---3--:R-:W-:Y:S02]  /*38540*/  SHF.R.U32.HI R33, RZ, 0x8, R46 ;  /* 0x00000008ff217819 */ /* 0x008fe4000001162e */
[----:B------:R-:W2:Y:S01]  /*38550*/  LDL.LU R46, [R1+0x174] ;  /* 0x00017400012e7983 */ /* 0x000ea20000300800 */
[----:B------:R-:W-:Y:S02]  /*38560*/  LOP3.LUT R6, R6, 0xffff, RZ, 0xc0, !PT ;  /* 0x0000ffff06067812 */ /* 0x000fe400078ec0ff */
[----:B----4-:R-:W-:Y:S02]  /*38570*/  SHF.R.U32.HI R0, RZ, 0x8, R47 ;  /* 0x00000008ff007819 */ /* 0x010fe4000001162f */
[----:B------:R-:W-:Y:S01]  /*38580*/  SHF.R.U32.HI R4, RZ, 0x8, R48 ;  /* 0x00000008ff047819 */ /* 0x000fe20000011630 */
[----:B------:R-:W3:Y:S01]  /*38590*/  LDL.LU R47, [R1+0x1f0] ;  /* 0x0001f000012f7983 */ /* 0x000ee20000300800 */
[----:B------:R-:W-:-:S02]  /*385a0*/  PRMT R5, R5, 0x3340, R6 ;  /* 0x0000334005057816 */ /* 0x000fc40000000006 */
[----:B------:R-:W-:Y:S01]  /*385b0*/  LOP3.LUT R0, R0, 0xffff, RZ, 0xc0, !PT ;  /* 0x0000ffff00007812 */ /* 0x000fe200078ec0ff */
[----:B------:R-:W4:Y:S01]  /*385c0*/  LDL.LU R48, [R1+0x170] ;  /* 0x0001700001307983 */ /* 0x000f220000300800 */
[----:B------:R-:W-:-:S03]  /*385d0*/  LOP3.LUT R4, R4, 0xffff, RZ, 0xc0, !PT ;  /* 0x0000ffff04047812 */ /* 0x000fc600078ec0ff */
[----:B------:R0:W-:Y:S01]  /*385e0*/  STL [R1+0x70], R5 ;  /* 0x0000700501007387 */ /* 0x0001e20000100800 */
[----:B------:R-:W-:-:S05]  /*385f0*/  PRMT R0, R0, 0x3340, R4 ;  /* 0x0000334000007816 */ /* 0x000fca0000000004 */
[----:B------:R1:W-:Y:S04]  /*38600*/  STL [R1+0x6c], R0 ;  /* 0x00006c0001007387 */ /* 0x0003e80000100800 */
[----:B------:R-:W4:Y:S04]  /*38610*/  LDL.LU R54, [R1+0x214] ;  /* 0x0002140001367983 */ /* 0x000f280000300800 */
[----:B------:R-:W4:Y:S01]  /*38620*/  LDL.LU R24, [R1+0x208] ;  /* 0x0002080001187983 */ /* 0x000f220000300800 */
[----:B------:R-:W-:Y:S02]  /*38630*/  SHF.R.U32.HI R4, RZ, 0x8, R29 ;  /* 0x00000008ff047819 */ /* 0x000fe4000001161d */
[----:B0-----:R-:W-:-:S02]  /*38640*/  SHF.R.U32.HI R5, RZ, 0x8, R50 ;  /* 0x00000008ff057819 */ /* 0x001fc40000011632 */
[----:B------:R-:W-:Y:S02]  /*38650*/  LOP3.LUT R4, R4, 0xffff, RZ, 0xc0, !PT ;  /* 0x0000ffff04047812 */ /* 0x000fe400078ec0ff */
[----:B------:R-:W-:-:S04]  /*38660*/  LOP3.LUT R5, R5, 0xffff, RZ, 0xc0, !PT ;  /* 0x0000ffff05057812 */ /* 0x000fc800078ec0ff */
[----:B------:R-:W-:Y:S02]  /*38670*/  PRMT R4, R4, 0x3340, R5 ;  /* 0x0000334004047816 */ /* 0x000fe40000000005 */
[----:B------:R-:W-:-:S03]  /*38680*/  SHF.R.U32.HI R10, RZ, 0x8, R28 ;  /* 0x00000008ff0a7819 */ /* 0x000fc6000001161c */
[----:B------:R-:W-:Y:S01]  /*38690*/  STL [R1+0x60], R4 ;  /* 0x0000600401007387 */ /* 0x000fe20000100800 */
[----:B-1----:R-:W-:-:S03]  /*386a0*/  SHF.R.U32.HI R0, RZ, 0x8, R20 ;  /* 0x00000008ff007819 */ /* 0x002fc60000011614 */
[----:B------:R-:W4:Y:S04]  /*386b0*/  LDL.LU R26, [R1+0x200] ;  /* 0x00020000011a7983 */ /* 0x000f280000300800 */
[----:B------:R-:W4:Y:S04]  /*386c0*/  LDL.LU R29, [R1+0x218] ;  /* 0x00021800011d7983 */ /* 0x000f280000300800 */
[----:B------:R-:W4:Y:S04]  /*386d0*/  LDL.LU R50, [R1+0x210] ;  /* 0x0002100001327983 */ /* 0x000f280000300800 */
[----:B------:R-:W4:Y:S04]  /*386e0*/  LDL.LU R28, [R1+0x158] ;  /* 0x00015800011c7983 */ /* 0x000f280000300800 */
[----:B------:R-:W4:Y:S01]  /*386f0*/  LDL.LU R20, [R1+0x13c] ;  /* 0x00013c0001147983 */ /* 0x000f220000300800 */
[----:B------:R-:W-:-:S04]  /*38700*/  LOP3.LUT R0, R0, 0xffff, RZ, 0xc0, !PT ;  /* 0x0000ffff00007812 */ /* 0x000fc800078ec0ff */
[----:B------:R-:W-:-:S05]  /*38710*/  PRMT R0, R0, 0x3340, R1 ;  /* 0x0000334000007816 */ /* 0x000fca0000000001 */
[----:B------:R0:W-:Y:S02]  /*38720*/  STL [R1], R0 ;  /* 0x0000000001007387 */ /* 0x0001e40000100800 */
[----:B0-----:R-:W-:Y:S02]  /*38730*/  SHF.R.U32.HI R0, RZ, 0x8, R51 ;  /* 0x00000008ff007819 */ /* 0x001fe40000011633 */
[----:B------:R-:W4:Y:S02]  /*38740*/  LDL.LU R51, [R1+0x2d0] ;  /* 0x0002d00001337983 */ /* 0x000f240000300800 */
[----:B------:R-:W-:Y:S02]  /*38750*/  LOP3.LUT R0, R0, 0xffff, RZ, 0xc0, !PT ;  /* 0x0000ffff00007812 */ /* 0x000fe400078ec0ff */
[----:B------:R-:W-:Y:S02]  /*38760*/  SHF.R.U32.HI R6, RZ, 0x8, R49 ;  /* 0x00000008ff067819 */ /* 0x000fe40000011631 */
[----:B------:R-:W4:Y:S01]  /*38770*/  LDL.LU R49, [R1+0x2c8] ;  /* 0x0002c80001317983 */ /* 0x000f220000300800 */
[----:B------:R-:W-:-:S02]  /*38780*/  SHF.R.U32.HI R5, RZ, 0x8, R25 ;  /* 0x00000008ff057819 */ /* 0x000fc40000011619 */
[----:B------:R-:W-:Y:S02]  /*38790*/  LOP3.LUT R6, R6, 0xffff, RZ, 0xc0, !PT ;  /* 0x0000ffff06067812 */ /* 0x000fe400078ec0ff */
[----:B------:R-:W-:Y:S02]  /*387a0*/  LOP3.LUT R5, R5, 0xffff, RZ, 0xc0, !PT ;  /* 0x0000ffff05057812 */ /* 0x000fe400078ec0ff */
[----:B--2---:R-:W-:Y:S02]  /*387b0*/  SHF.R.U32.HI R4, RZ, 0x8, R46 ;  /* 0x00000008ff047819 */ /* 0x004fe4000001162e */
[----:B------:R-:W2:Y:S02]  /*387c0*/  LDL.LU R46, [R1+0x2bc] ;  /* 0x0002bc00012e7983 */ /* 0x000ea40000300800 */
[----:B------:R-:W-:-:S04]  /*387d0*/  LOP3.LUT R4, R4, 0xffff, RZ, 0xc0, !PT ;  /* 0x0000ffff04047812 */ /* 0x000fc800078ec0ff */
[----:B------:R-:W-:Y:S02]  /*387e0*/  PRMT R0, R0, 0x3340, R4 ;  /* 0x0000334000007816 */ /* 0x000fe40000000004 */
[----:B---3--:R-:W-:-:S03]  /*387f0*/  SHF.R.U32.HI R12, RZ, 0x8, R47 ;  /* 0x00000008ff0c7819 */ /* 0x008fc6000001162f */
[----:B------:R0:W-:Y:S01]  /*38800*/  STL [R1+0x48], R0 ;  /* 0x0000480001007387 */ /* 0x0001e20000100800 */
[----:B----4-:R-:W-:-:S03]  /*38810*/  SHF.R.U32.HI R13, RZ, 0x8, R48 ;  /* 0x00000008ff0d7819 */ /* 0x010fc60000011630 */
[----:B------:R-:W3:Y:S04]  /*38820*/  LDL.LU R47, [R1+0x1f8] ;  /* 0x0001f800012f7983 */ /* 0x000ee80000300800 */
[----:B------:R-:W4:Y:S01]  /*38830*/  LDL.LU R48, [R1+0x154] ;  /* 0x0001540001307983 */ /* 0x000f220000300800 */
[----:B0-----:R-:W-:-:S05]  /*38840*/  PRMT R0, R5, 0x3340, R6 ;  /* 0x0000334005007816 */ /* 0x001fca0000000006 */
[----:B------:R0:W-:Y:S01]  /*38850*/  STL [R1+0x44], R0 ;  /* 0x0000440001007387 */ /* 0x0001e20000100800 */
[----:B------:R-:W-:-:S03]  /*38860*/  SHF.R.U32.HI R4, RZ, 0x8, R50 ;  /* 0x00000008ff047819 */ /* 0x000fc60000011632 */
[----:B------:R-:W3:Y:S01]  /*38870*/  LDL.LU R50, [R1+0x230] ;  /* 0x0002300001327983 */ /* 0x000ee20000300800 */
[----:B------:R-:W-:-:S03]  /*38880*/  SHF.R.U32.HI R5, RZ, 0x8, R28 ;  /* 0x00000008ff057819 */ /* 0x000fc6000001161c */
[----:B------:R-:W3:Y:S01]  /*38890*/  LDL.LU R28, [R1+0x224] ;  /* 0x00022400011c7983 */ /* 0x000ee20000300800 */
[----:B------:R-:W-:-:S03]  /*388a0*/  SHF.R.U32.HI R6, RZ, 0x8, R20 ;  /* 0x00000008ff067819 */ /* 0x000fc60000011614 */
[----:B------:R-:W3:Y:S01]  /*388b0*/  LDL.LU R20, [R1+0x310] ;  /* 0x0003100001147983 */ /* 0x000ee20000300800 */
[----:B------:R-:W-:Y:S02]  /*388c0*/  SHF.R.U32.HI R7, RZ, 0x8, R54 ;  /* 0x00000008ff077819 */ /* 0x000fe40000011636 */
[----:B------:R-:W-:Y:S02]  /*388d0*/  SHF.R.U32.HI R14, RZ, 0x8, R24 ;  /* 0x00000008ff0e7819 */ /* 0x000fe40000011618 */
[----:B0-----:R-:W-:Y:S02]  /*388e0*/  SHF.R.U32.HI R0, RZ, 0x8, R29 ;  /* 0x00000008ff007819 */ /* 0x001fe4000001161d */
[----:B------:R-:W-:Y:S02]  /*388f0*/  LOP3.LUT R7, R7, 0xffff, RZ, 0xc0, !PT ;  /* 0x0000ffff07077812 */ /* 0x000fe400078ec0ff */
[----:B------:R-:W-:Y:S02]  /*38900*/  LOP3.LUT R14, R14, 0xffff, RZ, 0xc0, !PT ;  /* 0x0000ffff0e0e7812 */ /* 0x000fe400078ec0ff */
[----:B------:R-:W-:-:S02]  /*38910*/  LOP3.LUT R0, R0, 0xffff, RZ, 0xc0, !PT ;  /* 0x0000ffff00007812 */ /* 0x000fc400078ec0ff */
[----:B------:R-:W-:Y:S02]  /*38920*/  LOP3.LUT R4, R4, 0xffff, RZ, 0xc0, !PT ;  /* 0x0000ffff04047812 */ /* 0x000fe400078ec0ff */
[----:B------:R-:W-:Y:S02]  /*38930*/  LOP3.LUT R5, R5, 0xffff, RZ, 0xc0, !PT ;  /* 0x0000ffff05057812 */ /* 0x000fe400078ec0ff */
[----:B------:R-:W-:Y:S02]  /*38940*/  LOP3.LUT R6, R6, 0xffff, RZ, 0xc0, !PT ;  /* 0x0000ffff06067812 */ /* 0x000fe400078ec0ff */
[----:B------:R-:W-:Y:S02]  /*38950*/  PRMT R18, R7, 0x3340, R14 ;  /* 0x0000334007127816 */ /* 0x000fe4000000000e */
[----:B------:R-:W-:Y:S02]  /*38960*/  PRMT R7, R0, 0x3340, R4 ;  /* 0x0000334000077816 */ /* 0x000fe40000000004 */
[----:B------:R-:W-:Y:S01]  /*38970*/  PRMT R0, R5, 0x3340, R6 ;  /* 0x0000334005007816 */ /* 0x000fe20000000006 */
[----:B------:R-:W-:Y:S01]  /*38980*/  STL [R1+0x30], R18 ;  /* 0x0000301201007387 */ /* 0x000fe20000100800 */
[----:B------:R-:W-:-:S03]  /*38990*/  SHF.R.U32.HI R4, RZ, 0x8, R51 ;  /* 0x00000008ff047819 */ /* 0x000fc60000011633 */
[----:B------:R-:W-:Y:S04]  /*389a0*/  STL [R1+0x2c], R7 ;  /* 0x00002c0701007387 */ /* 0x000fe80000100800 */
[----:B------:R-:W3:Y:S04]  /*389b0*/  LDL.LU R29, [R1+0x274] ;  /* 0x00027400011d7983 */ /* 0x000ee80000300800 */
[----:B------:R4:W-:Y:S01]  /*389c0*/  STL [R1+0x28], R0 ;  /* 0x0000280001007387 */ /* 0x0009e20000100800 */
[----:B------:R-:W-:-:S03]  /*389d0*/  SHF.R.U32.HI R15, RZ, 0x8, R26 ;  /* 0x00000008ff0f7819 */ /* 0x000fc6000001161a */
[----:B------:R-:W3:Y:S01]  /*389e0*/  LDL.LU R51, [R1+0x270] ;  /* 0x0002700001337983 */ /* 0x000ee20000300800 */
[----:B------:R-:W-:Y:S02]  /*389f0*/  SHF.R.U32.HI R5, RZ, 0x8, R49 ;  /* 0x00000008ff057819 */ /* 0x000fe40000011631 */
[----:B------:R-:W-:Y:S02]  /*38a00*/  LOP3.LUT R15, R15, 0xffff, RZ, 0xc0, !PT ;  /* 0x0000ffff0f0f7812 */ /* 0x000fe400078ec0ff */
[----:B------:R-:W-:Y:S02]  /*38a10*/  LOP3.LUT R4, R4, 0xffff, RZ, 0xc0, !PT ;  /* 0x0000ffff04047812 */ /* 0x000fe400078ec0ff */
[----:B------:R-:W-:Y:S02]  /*38a20*/  LOP3.LUT R5, R5, 0xffff, RZ, 0xc0, !PT ;  /* 0x0000ffff05057812 */ /* 0x000fe400078ec0ff */
[----:B------:R-:W-:Y:S02]  /*38a30*/  PRMT R14, R15, 0x3340, R1 ;  /* 0x000033400f0e7816 */ /* 0x000fe40000000001 */
[----:B------:R-:W-:-:S02]  /*38a40*/  PRMT R4, R4, 0x3340, R5 ;  /* 0x0000334004047816 */ /* 0x000fc40000000005 */
[----:B--2---:R-:W-:Y:S02]  /*38a50*/  SHF.R.U32.HI R15, RZ, 0x8, R46 ;  /* 0x00000008ff0f7819 */ /* 0x004fe4000001162e */
[----:B------:R-:W2:Y:S01]  /*38a60*/  LDL.LU R46, [R1+0x284] ;  /* 0x00028400012e7983 */ /* 0x000ea20000300800 */
[----:B----4-:R-:W-:-:S04]  /*38a70*/  SHF.R.U32.HI R0, RZ, 0x8, R48 ;  /* 0x00000008ff007819 */ /* 0x010fc80000011630 */
[----:B------:R-:W-:Y:S02]  /*38a80*/  LOP3.LUT R0, R0, 0xffff, RZ, 0xc0, !PT ;  /* 0x0000ffff00007812 */ /* 0x000fe400078ec0ff */
[----:B---3--:R-:W-:Y:S02]  /*38a90*/  SHF.R.U32.HI R18, RZ, 0x8, R47 ;  /* 0x00000008ff127819 */ /* 0x008fe4000001162f */
[----:B------:R-:W-:Y:S01]  /*38aa0*/  PRMT R5, R0, 0x3340, R1 ;  /* 0x0000334000057816 */ /* 0x000fe20000000001 */
[----:B------:R-:W3:Y:S04]  /*38ab0*/  LDL.LU R47, [R1+0x3a8] ;  /* 0x0003a800012f7983 */ /* 0x000ee80000300800 */
[----:B------:R-:W4:Y:S04]  /*38ac0*/  LDL.LU R48, [R1+0x258] ;  /* 0x0002580001307983 */ /* 0x000f280000300800 */
[----:B------:R0:W-:Y:S04]  /*38ad0*/  STL [R1+0x1c], R4 ;  /* 0x00001c0401007387 */ /* 0x0001e80000100800 */
[----:B------:R1:W-:Y:S04]  /*38ae0*/  STL [R1+0x4], R5 ;  /* 0x0000040501007387 */ /* 0x0003e80000100800 */
[----:B------:R-:W4:Y:S04]  /*38af0*/  LDL.LU R26, [R1+0x3e4] ;  /* 0x0003e400011a7983 */ /* 0x000f280000300800 */
[----:B------:R-:W4:Y:S04]  /*38b00*/  LDL.LU R54, [R1+0x2a4] ;  /* 0x0002a40001367983 */ /* 0x000f280000300800 */
[----:B------:R-:W4:Y:S01]  /*38b10*/  LDL.LU R49, [R1+0x28c] ;  /* 0x00028c0001317983 */ /* 0x000f220000300800 */
[----:B------:R-:W-:-:S03]  /*38b20*/  SHF.R.U32.HI R0, RZ, 0x8, R50 ;  /* 0x00000008ff007819 */ /* 0x000fc60000011632 */
[----:B------:R-:W4:Y:S01]  /*38b30*/  LDL.LU R50, [R1+0x254] ;  /* 0x0002540001327983 */ /* 0x000f220000300800 */
[----:B0-----:R-:W-:-:S03]  /*38b40*/  SHF.R.U32.HI R4, RZ, 0x8, R28 ;  /* 0x00000008ff047819 */ /* 0x001fc6000001161c */
[----:B------:R-:W4:Y:S01]  /*38b50*/  LDL.LU R28, [R1+0x24c] ;  /* 0x00024c00011c7983 */ /* 0x000f220000300800 */
[----:B------:R-:W-:-:S03]  /*38b60*/  SHF.R.U32.HI R19, RZ, 0x8, R20 ;  /* 0x00000008ff137819 */ /* 0x000fc60000011614 */
[----:B------:R-:W4:Y:S01]  /*38b70*/  LDL.LU R20, [R1+0x248] ;  /* 0x0002480001147983 */ /* 0x000f220000300800 */
[----:B------:R-:W-:Y:S02]  /*38b80*/  LOP3.LUT R0, R0, 0xffff, RZ, 0xc0, !PT ;  /* 0x0000ffff00007812 */ /* 0x000fe400078ec0ff */
[----:B------:R-:W-:-:S04]  /*38b90*/  LOP3.LUT R4, R4, 0xffff, RZ, 0xc0, !PT ;  /* 0x0000ffff04047812 */ /* 0x000fc800078ec0ff */
[----:B------:R-:W-:-:S05]  /*38ba0*/  PRMT R0, R0, 0x3340, R4 ;  /* 0x0000334000007816 */ /* 0x000fca0000000004 */
[----:B------:R3:W-:Y:S01]  /*38bb0*/  STL [R1+0x18], R0 ;  /* 0x0000180001007387 */ /* 0x0007e20000100800 */
[----:B-1----:R-:W-:-:S03]  /*38bc0*/  SHF.R.U32.HI R5, RZ, 0x8, R29 ;  /* 0x00000008ff057819 */ /* 0x002fc6000001161d */
[----:B------:R-:W4:Y:S01]  /*38bd0*/  LDL.LU R29, [R1+0x564] ;  /* 0x00056400011d7983 */ /* 0x000f220000300800 */
[----:B------:R-:W-:Y:S02]  /*38be0*/  LOP3.LUT R5, R5, 0xffff, RZ, 0xc0, !PT ;  /* 0x0000ffff05057812 */ /* 0x000fe400078ec0ff */
[----:B------:R-:W-:Y:S02]  /*38bf0*/  SHF.R.U32.HI R6, RZ, 0x8, R51 ;  /* 0x00000008ff067819 */ /* 0x000fe40000011633 */
[----:B------:R-:W4:Y:S02]  /*38c00*/  LDL.LU R51, [R1+0x560] ;  /* 0x0005600001337983 */ /* 0x000f240000300800 */
[----:B------:R-:W-:-:S04]  /*38c10*/  LOP3.LUT R6, R6, 0xffff, RZ, 0xc0, !PT ;  /* 0x0000ffff06067812 */ /* 0x000fc800078ec0ff */
[----:B------:R-:W-:-:S05]  /*38c20*/  PRMT R5, R5, 0x3340, R6 ;  /* 0x0000334005057816 */ /* 0x000fca0000000006 */
[----:B------:R0:W-:Y:S01]  /*38c30*/  STL [R1+0x10], R5 ;  /* 0x0000100501007387 */ /* 0x0001e20000100800 */
[----:B------:R-:W-:Y:S02]  /*38c40*/  SHF.R.U32.HI R8, RZ, 0x8, R39 ;  /* 0x00000008ff087819 */ /* 0x000fe40000011627 */
[----:B------:R-:W-:Y:S02]  /*38c50*/  SHF.R.U32.HI R39, RZ, 0x8, R61 ;  /* 0x00000008ff277819 */ /* 0x000fe4000001163d */
[----:B--2---:R-:W-:Y:S02]  /*38c60*/  SHF.R.U32.HI R4, RZ, 0x8, R46 ;  /* 0x00000008ff047819 */ /* 0x004fe4000001162e */
[----:B------:R-:W2:Y:S01]  /*38c70*/  LDL.LU R46, [R1+0x4f4] ;  /* 0x0004f400012e7983 */ /* 0x000ea20000300800 */
[----:B---3--:R-:W-:-:S03]  /*38c80*/  SHF.R.U32.HI R0, RZ, 0x8, R47 ;  /* 0x00000008ff007819 */ /* 0x008fc6000001162f */
[----:B------:R-:W3:Y:S01]  /*38c90*/  LDL.LU R47, [R1+0x4f0] ;  /* 0x0004f000012f7983 */ /* 0x000ee20000300800 */
[----:B----4-:R-:W-:-:S03]  /*38ca0*/  SHF.R.U32.HI R61, RZ, 0x8, R48 ;  /* 0x00000008ff3d7819 */ /* 0x010fc60000011630 */
[----:B------:R-:W4:Y:S01]  /*38cb0*/  LDL.LU R48, [R1+0x414] ;  /* 0x0004140001307983 */ /* 0x000f220000300800 */
[----:B------:R-:W-:-:S03]  /*38cc0*/  SHF.R.U32.HI R27, RZ, 0x8, R20 ;  /* 0x00000008ff1b7819 */ /* 0x000fc60000011614 */
[----:B------:R-:W4:Y:S01]  /*38cd0*/  LDL.LU R20, [R1+0x424] ;  /* 0x0004240001147983 */ /* 0x000f220000300800 */
[----:B------:R-:W1:Y:S01]  /*38ce0*/  S2R R7, SR_TID.X ;  /* 0x0000000000077919 */ /* 0x000e620000002100 */
[----:B------:R-:W-:Y:S02]  /*38cf0*/  LOP3.LUT R4, R4, 0xffff, RZ, 0xc0, !PT ;  /* 0x0000ffff04047812 */ /* 0x000fe400078ec0ff */
[----:B------:R-:W-:Y:S02]  /*38d00*/  LOP3.LUT R0, R0, 0xffff, RZ, 0xc0, !PT ;  /* 0x0000ffff00007812 */ /* 0x000fe400078ec0ff */
[--C-:B------:R-:W-:Y:S02]  /*38d10*/  PRMT R24, R4, 0x3340, R1.reuse ;  /* 0x0000334004187816 */ /* 0x100fe40000000001 */
[----:B------:R-:W-:Y:S02]  /*38d20*/  PRMT R25, R0, 0x3340, R1 ;  /* 0x0000334000197816 */ /* 0x000fe40000000001 */
[----:B------:R-:W-:-:S02]  /*38d30*/  SHF.R.U32.HI R4, RZ, 0x8, R54 ;  /* 0x00000008ff047819 */ /* 0x000fc40000011636 */
[----:B------:R-:W-:Y:S02]  /*38d40*/  SHF.R.U32.HI R0, RZ, 0x8, R49 ;  /* 0x00000008ff007819 */ /* 0x000fe40000011631 */
[----:B------:R-:W-:Y:S02]  /*38d50*/  SHF.R.U32.HI R6, RZ, 0x8, R50 ;  /* 0x00000008ff067819 */ /* 0x000fe40000011632 */
[----:B0-----:R-:W-:Y:S02]  /*38d60*/  SHF.R.U32.HI R5, RZ, 0x8, R28 ;  /* 0x00000008ff057819 */ /* 0x001fe4000001161c */
[----:B------:R-:W-:Y:S01]  /*38d70*/  LOP3.LUT R4, R4, 0xffff, RZ, 0xc0, !PT ;  /* 0x0000ffff04047812 */ /* 0x000fe200078ec0ff */
[----:B------:R-:W4:Y:S01]  /*38d80*/  LDL.LU R28, [R1+0x438] ;  /* 0x00043800011c7983 */ /* 0x000f220000300800 */
[----:B------:R-:W-:Y:S02]  /*38d90*/  LOP3.LUT R0, R0, 0xffff, RZ, 0xc0, !PT ;  /* 0x0000ffff00007812 */ /* 0x000fe400078ec0ff */
[----:B------:R-:W-:-:S02]  /*38da0*/  LOP3.LUT R6, R6, 0xffff, RZ, 0xc0, !PT ;  /* 0x0000ffff06067812 */ /* 0x000fc400078ec0ff */
[----:B------:R-:W-:Y:S02]  /*38db0*/  LOP3.LUT R5, R5, 0xffff, RZ, 0xc0, !PT ;  /* 0x0000ffff05057812 */ /* 0x000fe400078ec0ff */
[----:B------:R-:W-:Y:S02]  /*38dc0*/  PRMT R4, R4, 0x3340, R0 ;  /* 0x0000334004047816 */ /* 0x000fe40000000000 */
[----:B------:R-:W-:Y:S02]  /*38dd0*/  PRMT R0, R6, 0x3340, R5 ;  /* 0x0000334006007816 */ /* 0x000fe40000000005 */
[----:B------:R-:W-:Y:S01]  /*38de0*/  LOP3.LUT R21, R29, 0xffff, RZ, 0xc0, !PT ;  /* 0x0000ffff1d157812 */ /* 0x000fe200078ec0ff */
[----:B------:R-:W-:Y:S04]  /*38df0*/  STL [R1+0xc], R4 ;  /* 0x00000c0401007387 */ /* 0x000fe80000100800 */
[----:B------:R-:W4:Y:S01]  /*38e00*/  LDL.LU R50, [R1+0x2e4] ;  /* 0x0002e40001327983 */ /* 0x000f220000300800 */
[----:B------:R-:W-:-:S03]  /*38e10*/  LOP3.LUT R58, R51, 0xffff, RZ, 0xc0, !PT ;  /* 0x0000ffff333a7812 */ /* 0x000fc600078ec0ff */
[----:B------:R-:W4:Y:S04]  /*38e20*/  LDL.LU R49, [R1+0x30c] ;  /* 0x00030c0001317983 */ /* 0x000f280000300800 */
[----:B------:R1:W-:Y:S04]  /*38e30*/  STL [R1+0x8], R0 ;  /* 0x0000080001007387 */ /* 0x0003e80000100800 */
[----:B------:R-:W4:Y:S04]  /*38e40*/  LDL.LU R57, [R1+0x2e8] ;  /* 0x0002e80001397983 */ /* 0x000f280000300800 */
[----:B------:R0:W-:Y:S01]  /*38e50*/  STL [R1+0x50], R21 ;  /* 0x0000501501007387 */ /* 0x0001e20000100800 */
[----:B-1----:R-:W-:-:S03]  /*38e60*/  LOP3.LUT R0, R7, 0x1f, RZ, 0xc0, !PT ;  /* 0x0000001f07007812 */ /* 0x002fc600078ec0ff */
[----:B------:R-:W-:Y:S04]  /*38e70*/  STL [R1+0x54], R58 ;  /* 0x0000543a01007387 */ /* 0x000fe80000100800 */
[----:B------:R-:W4:Y:S01]  /*38e80*/  LDL.LU R60, [R1+0x38] ;  /* 0x00003800013c7983 */ /* 0x000f220000300800 */
[----:B--2---:R-:W-:-:S05]  /*38e90*/  LOP3.LUT R59, R46, 0xffff, RZ, 0xc0, !PT ;  /* 0x0000ffff2e3b7812 */ /* 0x004fca00078ec0ff */
[----:B------:R-:W-:Y:S04]  /*38ea0*/  STL [R1+0x58], R59 ;  /* 0x0000583b01007387 */ /* 0x000fe80000100800 */
[----:B------:R-:W2:Y:S01]  /*38eb0*/  LDL.LU R56, [R1+0x124] ;  /* 0x0001240001387983 */ /* 0x000ea20000300800 */
[----:B---3--:R-:W-:-:S05]  /*38ec0*/  LOP3.LUT R7, R47, 0xffff, RZ, 0xc0, !PT ;  /* 0x0000ffff2f077812 */ /* 0x008fca00078ec0ff */
[----:B------:R1:W-:Y:S04]  /*38ed0*/  STL [R1+0x5c], R7 ;  /* 0x00005c0701007387 */ /* 0x0003e80000100800 */
[----:B------:R-:W3:Y:S01]  /*38ee0*/  LDL.LU R52, [R1+0x3c] ;  /* 0x00003c0001347983 */ /* 0x000ee20000300800 */
[----:B----4-:R-:W-:-:S03]  /*38ef0*/  SHF.R.U32.HI R5, RZ, 0x8, R48 ;  /* 0x00000008ff057819 */ /* 0x010fc60000011630 */
[----:B------:R-:W3:Y:S04]  /*38f00*/  LDL.LU R53, [R1+0x120] ;  /* 0x0001200001357983 */ /* 0x000ee80000300800 */
[----:B------:R-:W4:Y:S04]  /*38f10*/  LDL.LU R55, [R1+0x11c] ;  /* 0x00011c0001377983 */ /* 0x000f280000300800 */
[----:B------:R-:W2:Y:S04]  /*38f20*/  LDL.LU R54, [R1+0x20] ;  /* 0x0000200001367983 */ /* 0x000ea80000300800 */
[----:B------:R-:W2:Y:S04]  /*38f30*/  LDL.LU R47, [R1+0x110] ;  /* 0x00011000012f7983 */ /* 0x000ea80000300800 */
[----:B------:R-:W2:Y:S01]  /*38f40*/  LDL.LU R48, [R1+0x14] ;  /* 0x0000140001307983 */ /* 0x000ea20000300800 */
[----:B------:R-:W-:-:S03]  /*38f50*/  SHF.R.U32.HI R6, RZ, 0x8, R20 ;  /* 0x00000008ff067819 */ /* 0x000fc60000011614 */
[----:B------:R-:W2:Y:S01]  /*38f60*/  LDL.LU R20, [R1+0x104] ;  /* 0x0001040001147983 */ /* 0x000ea20000300800 */
[----:B------:R-:W-:-:S03]  /*38f70*/  LOP3.LUT R29, R6, 0xffff, RZ, 0xc0, !PT ;  /* 0x0000ffff061d7812 */ /* 0x000fc600078ec0ff */
[----:B------:R-:W2:Y:S04]  /*38f80*/  LDL.LU R22, [R1+0x100] ;  /* 0x0001000001167983 */ /* 0x000ea80000300800 */
[----:B------:R-:W2:Y:S04]  /*38f90*/  LDL.LU R46, [R1+0xec] ;  /* 0x0000ec00012e7983 */ /* 0x000ea80000300800 */
[----:B------:R-:W2:Y:S04]  /*38fa0*/  LDL.LU R51, [R1+0xf0] ;  /* 0x0000f00001337983 */ /* 0x000ea80000300800 */
[----:B------:R-:W2:Y:S01]  /*38fb0*/  LDL.LU R6, [R1+0x2e0] ;  /* 0x0002e00001067983 */ /* 0x000ea20000300800 */
[----:B------:R-:W1:Y:S01]  /*38fc0*/  S2UR UR5, SR_CgaCtaId ;  /* 0x00000000000579c3 */ /* 0x000e620000008800 */
[----:B------:R-:W-:Y:S01]  /*38fd0*/  UMOV UR4, 0x400 ;  /* 0x0000040000047882 */ /* 0x000fe20000000000 */
[----:B------:R-:W-:-:S02]  /*38fe0*/  SHF.R.U32.HI R4, RZ, 0x8, R28 ;  /* 0x00000008ff047819 */ /* 0x000fc4000001161c */
[----:B------:R-:W-:Y:S02]  /*38ff0*/  LOP3.LUT R28, R5, 0xffff, RZ, 0xc0, !PT ;  /* 0x0000ffff051c7812 */ /* 0x000fe400078ec0ff */
[----:B------:R-:W-:Y:S02]  /*39000*/  LOP3.LUT R30, R4, 0xffff, RZ, 0xc0, !PT ;  /* 0x0000ffff041e7812 */ /* 0x000fe400078ec0ff */
[----:B------:R-:W-:Y:S02]  /*39010*/  PRMT R4, R50, 0x4210, R21 ;  /* 0x0000421032047816 */ /* 0x000fe40000000015 */
[----:B0-----:R-:W3:Y:S01]  /*39020*/  LDL.LU R21, [R1+0x187c] ;  /* 0x00187c0001157983 */ /* 0x001ee20000300800 */
[----:B-1----:R-:W-:Y:S01]  /*39030*/  ULEA UR4, UR5, UR4, 0x18 ;  /* 0x0000000405047291 */ /* 0x002fe2000f8ec0ff */
[----:B------:R-:W-:Y:S02]  /*39040*/  PRMT R5, R49, 0x4210, R58 ;  /* 0x0000421031057816 */ /* 0x000fe4000000003a */
[----:B------:R-:W3:Y:S01]  /*39050*/  LDL.LU R50, [R1+0xf4] ;  /* 0x0000f40001327983 */ /* 0x000ee20000300800 */
[----:B------:R-:W-:-:S03]  /*39060*/  PRMT R7, R57, 0x4210, R7 ;  /* 0x0000421039077816 */ /* 0x000fc60000000007 */
[----:B------:R-:W3:Y:S01]  /*39070*/  LDL.LU R58, [R1+0x1878] ;  /* 0x00187800013a7983 */ /* 0x000ee20000300800 */
[----:B------:R-:W-:Y:S01]  /*39080*/  LEA R0, R0, UR4, 0x4 ;  /* 0x0000000400007c11 */ /* 0x000fe2000f8e20ff */
[----:B------:R-:W0:Y:S02]  /*39090*/  LDCU UR5, c[0x0][0x398] ;  /* 0x00007300ff0577ac */ /* 0x000e240008000800 */
[----:B------:R-:W3:Y:S01]  /*390a0*/  LDL.LU R49, [R1+0xf8] ;  /* 0x0000f80001317983 */ /* 0x000ee20000300800 */
[----:B--2---:R-:W-:Y:S01]  /*390b0*/  PRMT R6, R6, 0x4210, R59 ;  /* 0x0000421006067816 */ /* 0x004fe2000000003b */
[----:B------:R-:W1:Y:S02]  /*390c0*/  LDCU UR4, c[0x0][0x398] ;  /* 0x00007300ff0477ac */ /* 0x000e640008000800 */
[----:B------:R-:W2:Y:S04]  /*390d0*/  LDL.LU R59, [R1+0x1874] ;  /* 0x00187400013b7983 */ /* 0x000ea80000300800 */
[----:B------:R-:W2:Y:S04]  /*390e0*/  LDL.LU R57, [R1+0xdc] ;  /* 0x0000dc0001397983 */ /* 0x000ea80000300800 */
[----:B------:R0:W-:Y:S04]  /*390f0*/  STSM.16.M88.4 [R0], R4 ;  /* 0x0000000400007844 */ /* 0x0001e80000000200 */
[----:B0-----:R-:W4:Y:S04]  /*39100*/  LDL.LU R4, [R1+0x34] ;  /* 0x0000340001047983 */ /* 0x001f280000300800 */
[----:B------:R-:W2:Y:S04]  /*39110*/  LDL.LU R5, [R1+0x24] ;  /* 0x0000240001057983 */ /* 0x000ea80000300800 */
[----:B------:R-:W2:Y:S01]  /*39120*/  LDL.LU R6, [R1+0x108] ;  /* 0x0001080001067983 */ /* 0x000ea20000300800 */
[----:B------:R-:W-:-:S02]  /*39130*/  PRMT R56, R56, 0x5410, R60 ;  /* 0x0000541038387816 */ /* 0x000fc4000000003c */
[----:B---3--:R-:W-:Y:S01]  /*39140*/  PRMT R53, R53, 0x5410, R52 ;  /* 0x0000541035357816 */ /* 0x008fe20000000034 */
[----:B------:R-:W3:Y:S04]  /*39150*/  LDL.LU R7, [R1+0xfc] ;  /* 0x0000fc0001077983 */ /* 0x000ee80000300800 */
[----:B------:R-:W3:Y:S04]  /*39160*/  LDL.LU R60, [R1+0x1870] ;  /* 0x00187000013c7983 */ /* 0x000ee80000300800 */
[----:B------:R0:W-:Y:S01]  /*39170*/  STL [R1+0x184], R56 ;  /* 0x0001843801007387 */ /* 0x0001e20000100800 */
[----:B------:R-:W-:-:S03]  /*39180*/  PRMT R47, R47, 0x5410, R54 ;  /* 0x000054102f2f7816 */ /* 0x000fc60000000036 */
[----:B0-----:R-:W3:Y:S04]  /*39190*/  LDL.LU R56, [R1+0x186c] ;  /* 0x00186c0001387983 */ /* 0x001ee80000300800 */
[----:B------:R-:W3:Y:S04]  /*391a0*/  LDL.LU R52, [R1+0x1868] ;  /* 0x0018680001347983 */ /* 0x000ee80000300800 */
[----:B------:R0:W-:Y:S01]  /*391b0*/  STL [R1+0x188], R53 ;  /* 0x0001883501007387 */ /* 0x0001e20000100800 */
[----:B------:R-:W-:-:S03]  /*391c0*/  PRMT R20, R20, 0x5410, R48 ;  /* 0x0000541014147816 */ /* 0x000fc60000000030 */
[----:B0-----:R-:W3:Y:S01]  /*391d0*/  LDL.LU R53, [R1+0x1864] ;  /* 0x0018640001357983 */ /* 0x001ee20000300800 */
[----:B------:R-:W-:Y:S02]  /*391e0*/  SHF.R.U32.HI R45, RZ, 0x8, R45 ;  /* 0x00000008ff2d7819 */ /* 0x000fe4000001162d */
[----:B------:R-:W-:Y:S02]  /*391f0*/  SHF.R.U32.HI R38, RZ, 0x8, R38 ;  /* 0x00000008ff267819 */ /* 0x000fe40000011626 */
[----:B------:R-:W-:Y:S02]  /*39200*/  LOP3.LUT R23, R23, 0xffff, RZ, 0xc0, !PT ;  /* 0x0000ffff17177812 */ /* 0x000fe400078ec0ff */
[----:B------:R-:W-:Y:S02]  /*39210*/  LOP3.LUT R16, R16, 0xffff, RZ, 0xc0, !PT ;  /* 0x0000ffff10107812 */ /* 0x000fe400078ec0ff */
[----:B------:R-:W-:Y:S02]  /*39220*/  LOP3.LUT R17, R17, 0xffff, RZ, 0xc0, !PT ;  /* 0x0000ffff11117812 */ /* 0x000fe400078ec0ff */
[----:B------:R-:W-:-:S02]  /*39230*/  SHF.R.U32.HI R37, RZ, 0x8, R37 ;  /* 0x00000008ff257819 */ /* 0x000fc40000011625 */
[----:B------:R-:W-:Y:S02]  /*39240*/  LOP3.LUT R9, R9, 0xffff, RZ, 0xc0, !PT ;  /* 0x0000ffff09097812 */ /* 0x000fe400078ec0ff */
[----:B------:R-:W-:Y:S02]  /*39250*/  LOP3.LUT R39, R39, 0xffff, RZ, 0xc0, !PT ;  /* 0x0000ffff27277812 */ /* 0x000fe400078ec0ff */
[----:B------:R-:W-:Y:S02]  /*39260*/  LOP3.LUT R8, R8, 0xffff, RZ, 0xc0, !PT ;  /* 0x0000ffff08087812 */ /* 0x000fe400078ec0ff */
[----:B------:R-:W-:Y:S02]  /*39270*/  LOP3.LUT R42, R42, 0xffff, RZ, 0xc0, !PT ;  /* 0x0000ffff2a2a7812 */ /* 0x000fe400078ec0ff */
[----:B------:R-:W-:Y:S02]  /*39280*/  SHF.R.U32.HI R35, RZ, 0x8, R35 ;  /* 0x00000008ff237819 */ /* 0x000fe40000011623 */
[----:B------:R-:W-:-:S02]  /*39290*/  LOP3.LUT R41, R41, 0xffff, RZ, 0xc0, !PT ;  /* 0x0000ffff29297812 */ /* 0x000fc400078ec0ff */
[----:B------:R-:W-:Y:S02]  /*392a0*/  SHF.R.U32.HI R44, RZ, 0x8, R44 ;  /* 0x00000008ff2c7819 */ /* 0x000fe4000001162c */
[----:B------:R-:W-:Y:S02]  /*392b0*/  SHF.R.U32.HI R43, RZ, 0x8, R43 ;  /* 0x00000008ff2b7819 */ /* 0x000fe4000001162b */
[----:B------:R-:W-:Y:S02]  /*392c0*/  LOP3.LUT R40, R40, 0xffff, RZ, 0xc0, !PT ;  /* 0x0000ffff28287812 */ /* 0x000fe400078ec0ff */
[----:B------:R-:W-:Y:S02]  /*392d0*/  LOP3.LUT R2, R2, 0xffff, RZ, 0xc0, !PT ;  /* 0x0000ffff02027812 */ /* 0x000fe400078ec0ff */
[----:B------:R-:W-:Y:S02]  /*392e0*/  SHF.R.U32.HI R34, RZ, 0x8, R34 ;  /* 0x00000008ff227819 */ /* 0x000fe40000011622 */
[----:B------:R-:W-:-:S02]  /*392f0*/  LOP3.LUT R31, R31, 0xffff, RZ, 0xc0, !PT ;  /* 0x0000ffff1f1f7812 */ /* 0x000fc400078ec0ff */
[----:B------:R-:W-:Y:S02]  /*39300*/  LOP3.LUT R33, R33, 0xffff, RZ, 0xc0, !PT ;  /* 0x0000ffff21217812 */ /* 0x000fe400078ec0ff */
[----:B------:R-:W-:Y:S02]  /*39310*/  LOP3.LUT R3, R3, 0xffff, RZ, 0xc0, !PT ;  /* 0x0000ffff03037812 */ /* 0x000fe400078ec0ff */
[----:B------:R-:W-:Y:S02]  /*39320*/  SHF.R.U32.HI R36, RZ, 0x8, R36 ;  /* 0x00000008ff247819 */ /* 0x000fe40000011624 */
[----:B------:R-:W-:Y:S02]  /*39330*/  SHF.R.U32.HI R11, RZ, 0x8, R11 ;  /* 0x00000008ff0b7819 */ /* 0x000fe4000001160b */
[----:B------:R-:W-:Y:S02]  /*39340*/  LOP3.LUT R32, R32, 0xffff, RZ, 0xc0, !PT ;  /* 0x0000ffff20207812 */ /* 0x000fe400078ec0ff */
[----:B------:R-:W-:-:S02]  /*39350*/  LOP3.LUT R10, R10, 0xffff, RZ, 0xc0, !PT ;  /* 0x0000ffff0a0a7812 */ /* 0x000fc400078ec0ff */
[----:B------:R-:W-:Y:S02]  /*39360*/  LOP3.LUT R12, R12, 0xffff, RZ, 0xc0, !PT ;  /* 0x0000ffff0c0c7812 */ /* 0x000fe400078ec0ff */
[----:B------:R-:W-:Y:S02]  /*39370*/  LOP3.LUT R13, R13, 0xffff, RZ, 0xc0, !PT ;  /* 0x0000ffff0d0d7812 */ /* 0x000fe400078ec0ff */
[----:B----4-:R-:W-:Y:S02]  /*39380*/  PRMT R4, R55, 0x5410, R4 ;  /* 0x0000541037047816 */ /* 0x010fe40000000004 */
[----:B------:R-:W4:Y:S04]  /*39390*/  LDL.LU R55, [R1+0xd0] ;  /* 0x0000d00001377983 */ /* 0x000f280000300800 */
[----:B------:R0:W-:Y:S01]  /*393a0*/  STL [R1+0x180], R4 ;  /* 0x0001800401007387 */ /* 0x0001e20000100800 */
[----:B--2---:R-:W-:-:S03]  /*393b0*/  PRMT R6, R6, 0x5410, R5 ;  /* 0x0000541006067816 */ /* 0x004fc60000000005 */
[----:B0-----:R-:W2:Y:S04]  /*393c0*/  LDL.LU R4, [R1+0x90] ;  /* 0x0000900001047983 */ /* 0x001ea80000300800 */
[----:B------:R-:W2:Y:S04]  /*393d0*/  LDL.LU R5, [R1+0x64] ;  /* 0x0000640001057983 */ /* 0x000ea80000300800 */
[----:B------:R0:W-:Y:S04]  /*393e0*/  STL [R1+0x174], R6 ;  /* 0x0001740601007387 */ /* 0x0001e80000100800 */
[----:B0-----:R-:W2:Y:S04]  /*393f0*/  LDL.LU R6, [R1+0x68] ;  /* 0x0000680001067983 */ /* 0x001ea80000300800 */
[----:B------:R-:W2:Y:S04]  /*39400*/  LDL.LU R54, [R1+0x1860] ;  /* 0x0018600001367983 */ /* 0x000ea80000300800 */
[----:B------:R0:W-:Y:S04]  /*39410*/  STL [R1+0x17c], R47 ;  /* 0x00017c2f01007387 */ /* 0x0001e80000100800 */
[----:B0-----:R-:W2:Y:S04]  /*39420*/  LDL.LU R47, [R1+0x185c] ;  /* 0x00185c00012f7983 */ /* 0x001ea80000300800 */
[----:B------:R-:W3:Y:S04]  /*39430*/  LDL.LU R48, [R1+0x1858] ;  /* 0x0018580001307983 */ /* 0x000ee80000300800 */
[----:B------:R0:W-:Y:S04]  /*39440*/  STL [R1+0x178], R20 ;  /* 0x0001781401007387 */ /* 0x0001e80000100800 */
[----:B0-----:R-:W3:Y:S01]  /*39450*/  LDL.LU R20, [R1+0x1854] ;  /* 0x0018540001147983 */ /* 0x001ee20000300800 */
[----:B------:R-:W-:-:S02]  /*39460*/  LOP3.LUT R15, R15, 0xffff, RZ, 0xc0, !PT ;  /* 0x0000ffff0f0f7812 */ /* 0x000fc400078ec0ff */
[----:B------:R-:W-:Y:S02]  /*39470*/  LOP3.LUT R18, R18, 0xffff, RZ, 0xc0, !PT ;  /* 0x0000ffff12127812 */ /* 0x000fe400078ec0ff */
[----:B------:R-:W-:Y:S02]  /*39480*/  LOP3.LUT R19, R19, 0xffff, RZ, 0xc0, !PT ;  /* 0x0000ffff13137812 */ /* 0x000fe400078ec0ff */
[----:B------:R-:W-:Y:S02]  /*39490*/  SHF.R.U32.HI R26, RZ, 0x8, R26 ;  /* 0x00000008ff1a7819 */ /* 0x000fe4000001161a */
[----:B------:R-:W-:Y:S02]  /*394a0*/  LOP3.LUT R27, R27, 0xffff, RZ, 0xc0, !PT ;  /* 0x0000ffff1b1b7812 */ /* 0x000fe400078ec0ff */
[----:B------:R-:W-:Y:S02]  /*394b0*/  PRMT R29, R29, 0x3340, R1 ;  /* 0x000033401d1d7816 */ /* 0x000fe40000000001 */
[----:B------:R-:W-:-:S02]  /*394c0*/  LOP3.LUT R61, R61, 0xffff, RZ, 0xc0, !PT ;  /* 0x0000ffff3d3d7812 */ /* 0x000fc400078ec0ff */
[--C-:B------:R-:W-:Y:S02]  /*394d0*/  PRMT R30, R30, 0x3340, R1.reuse ;  /* 0x000033401e1e7816 */ /* 0x100fe40000000001 */
[----:B------:R-:W-:Y:S01]  /*394e0*/  PRMT R28, R28, 0x3340, R1 ;  /* 0x000033401c1c7816 */ /* 0x000fe20000000001 */
[----:B------:R-:W-:Y:S01]  /*394f0*/  NOP ;  /* 0x0000000000007918 */ /* 0x000fe20000000000 */
[----:B--2---:R-:W-:Y:S02]  /*39500*/  PRMT R47, R46, 0x5410, R47 ;  /* 0x000054102e2f7816 */ /* 0x004fe4000000002f */
[----:B---3--:R-:W-:Y:S02]  /*39510*/  PRMT R7, R7, 0x5410, R20 ;  /* 0x0000541007077816 */ /* 0x008fe40000000014 */
[----:B------:R-:W2:Y:S04]  /*39520*/  LDL.LU R20, [R1+0x4c] ;  /* 0x00004c0001147983 */ /* 0x000ea80000300800 */
[----:B------:R0:W-:Y:S02]  /*39530*/  STL [R1+0x16c], R7 ;  /* 0x00016c0701007387 */ /* 0x0001e40000100800 */
[----:B0-----:R-:W-:-:S02]  /*39540*/  PRMT R7, R22, 0x5410, R48 ;  /* 0x0000541016077816 */ /* 0x001fc40000000030 */
[----:B------:R-:W3:Y:S04]  /*39550*/  LDL.LU R48, [R1+0xd4] ;  /* 0x0000d40001307983 */ /* 0x000ee80000300800 */
[----:B------:R-:W2:Y:S04]  /*39560*/  LDL.LU R22, [R1+0x74] ;  /* 0x0000740001167983 */ /* 0x000ea80000300800 */
[----:B------:R0:W-:Y:S04]  /*39570*/  STL [R1+0x170], R7 ;  /* 0x0001700701007387 */ /* 0x0001e80000100800 */
[----:B0-----:R-:W2:Y:S04]  /*39580*/  LDL.LU R7, [R1+0xa4] ;  /* 0x0000a40001077983 */ /* 0x001ea80000300800 */
[----:B------:R-:W2:Y:S04]  /*39590*/  LDL.LU R46, [R1+0x1850] ;  /* 0x00185000012e7983 */ /* 0x000ea80000300800 */
[----:B------:R0:W-:Y:S04]  /*395a0*/  STL [R1+0x168], R47 ;  /* 0x0001682f01007387 */ /* 0x0001e80000100800 */
[----:B0-----:R-:W3:Y:S01]  /*395b0*/  LDL.LU R47, [R1+0xe8] ;  /* 0x0000e800012f7983 */ /* 0x001ee20000300800 */
[----:B--2---:R-:W-:-:S03]  /*395c0*/  PRMT R46, R51, 0x5410, R46 ;  /* 0x00005410332e7816 */ /* 0x004fc6000000002e */
[----:B------:R-:W2:Y:S04]  /*395d0*/  LDL.LU R51, [R1+0x184c] ;  /* 0x00184c0001337983 */ /* 0x000ea80000300800 */
[----:B------:R0:W-:Y:S04]  /*395e0*/  STL [R1+0x15c], R46 ;  /* 0x00015c2e01007387 */ /* 0x0001e80000100800 */
[----:B0-----:R-:W3:Y:S01]  /*395f0*/  LDL.LU R46, [R1+0xac] ;  /* 0x0000ac00012e7983 */ /* 0x001ee20000300800 */
[----:B--2---:R-:W-:-:S03]  /*39600*/  PRMT R51, R50, 0x5410, R51 ;  /* 0x0000541032337816 */ /* 0x004fc60000000033 */
[----:B------:R-:W2:Y:S04]  /*39610*/  LDL.LU R50, [R1+0x1848] ;  /* 0x0018480001327983 */ /* 0x000ea80000300800 */
[----:B------:R0:W-:Y:S04]  /*39620*/  STL [R1+0x164], R51 ;  /* 0x0001643301007387 */ /* 0x0001e80000100800 */
[----:B0-----:R-:W4:Y:S01]  /*39630*/  LDL.LU R51, [R1+0xe4] ;  /* 0x0000e40001337983 */ /* 0x001f220000300800 */
[----:B--2---:R-:W-:-:S03]  /*39640*/  PRMT R50, R49, 0x5410, R50 ;  /* 0x0000541031327816 */ /* 0x004fc60000000032 */
[----:B------:R-:W4:Y:S01]  /*39650*/  LDL.LU R49, [R1+0x1844] ;  /* 0x0018440001317983 */ /* 0x000f220000300800 */
[----:B---3--:R-:W-:-:S03]  /*39660*/  PRMT R47, R47, 0x5410, R54 ;  /* 0x000054102f2f7816 */ /* 0x008fc60000000036 */
[----:B------:R0:W-:Y:S01]  /*39670*/  STL [R1+0x160], R50 ;  /* 0x0001603201007387 */ /* 0x0001e20000100800 */
[----:B------:R-:W-:-:S03]  /*39680*/  PRMT R48, R48, 0x5410, R53 ;  /* 0x0000541030307816 */ /* 0x000fc60000000035 */
[----:B0-----:R-:W2:Y:S01]  /*39690*/  LDL.LU R50, [R1+0xc8] ;  /* 0x0000c80001327983 */ /* 0x001ea20000300800 */
[----:B------:R-:W-:Y:S02]  /*396a0*/  PRMT R52, R57, 0x5410, R52 ;  /* 0x0000541039347816 */ /* 0x000fe40000000034 */
[----:B----4-:R-:W-:Y:S02]  /*396b0*/  PRMT R51, R51, 0x5410, R49 ;  /* 0x0000541033337816 */ /* 0x010fe40000000031 */
[----:B------:R-:W3:Y:S04]  /*396c0*/  LDL.LU R49, [R1+0xe0] ;  /* 0x0000e00001317983 */ /* 0x000ee80000300800 */
[----:B------:R0:W-:Y:S04]  /*396d0*/  STL [R1+0x158], R51 ;  /* 0x0001583301007387 */ /* 0x0001e80000100800 */
[----:B0-----:R-:W4:Y:S04]  /*396e0*/  LDL.LU R51, [R1+0xcc] ;  /* 0x0000cc0001337983 */ /* 0x001f280000300800 */
[----:B------:R-:W2:Y:S04]  /*396f0*/  LDL.LU R54, [R1+0xd8] ;  /* 0x0000d80001367983 */ /* 0x000ea80000300800 */
[----:B------:R0:W-:Y:S04]  /*39700*/  STL [R1+0x14c], R47 ;  /* 0x00014c2f01007387 */ /* 0x0001e80000100800 */
[----:B0-----:R-:W2:Y:S04]  /*39710*/  LDL.LU R47, [R1+0xb8] ;  /* 0x0000b800012f7983 */ /* 0x001ea80000300800 */
[----:B------:R-:W2:Y:S04]  /*39720*/  LDL.LU R53, [R1+0xc4] ;  /* 0x0000c40001357983 */ /* 0x000ea80000300800 */
[----:B------:R0:W-:Y:S04]  /*39730*/  STL [R1+0x154], R48 ;  /* 0x0001543001007387 */ /* 0x0001e80000100800 */
[----:B0-----:R-:W2:Y:S04]  /*39740*/  LDL.LU R48, [R1+0xc0] ;  /* 0x0000c00001307983 */ /* 0x001ea80000300800 */
[----:B------:R-:W2:Y:S04]  /*39750*/  LDL.LU R57, [R1+0x1840] ;  /* 0x0018400001397983 */ /* 0x000ea80000300800 */
[----:B------:R0:W-:Y:S01]  /*39760*/  STL [R1+0x144], R52 ;  /* 0x0001443401007387 */ /* 0x0001e20000100800 */
[----:B------:R-:W-:-:S03]  /*39770*/  PRMT R56, R55, 0x5410, R56 ;  /* 0x0000541037387816 */ /* 0x000fc60000000038 */
[----:B0-----:R-:W3:Y:S01]  /*39780*/  LDL.LU R52, [R1+0xa8] ;  /* 0x0000a80001347983 */ /* 0x001ee20000300800 */
[----:B--2---:R-:W-:-:S03]  /*39790*/  PRMT R46, R46, 0x5410, R57 ;  /* 0x000054102e2e7816 */ /* 0x004fc60000000039 */
[----:B------:R-:W2:Y:S04]  /*397a0*/  LDL.LU R57, [R1+0x84] ;  /* 0x0000840001397983 */ /* 0x000ea80000300800 */
[----:B------:R0:W-:Y:S04]  /*397b0*/  STL [R1+0x140], R46 ;  /* 0x0001402e01007387 */ /* 0x0001e80000100800 */
[----:B0-----:R-:W2:Y:S04]  /*397c0*/  LDL.LU R46, [R1+0xb0] ;  /* 0x0000b000012e7983 */ /* 0x001ea80000300800 */
[----:B------:R-:W2:Y:S04]  /*397d0*/  LDL.LU R55, [R1+0x183c] ;  /* 0x00183c0001377983 */ /* 0x000ea80000300800 */
[----:B------:R2:W-:Y:S01]  /*397e0*/  STL [R1+0xac], R56 ;  /* 0x0000ac3801007387 */ /* 0x0005e20000100800 */
[----:B------:R-:W-:-:S02]  /*397f0*/  LOP3.LUT R45, R45, 0xffff, RZ, 0xc0, !PT ;  /* 0x0000ffff2d2d7812 */ /* 0x000fc400078ec0ff */
[----:B--2---:R-:W-:Y:S02]  /*39800*/  PRMT R56, R4, 0x5410, R55 ;  /* 0x0000541004387816 */ /* 0x004fe40000000037 */
[----:B------:R-:W2:Y:S01]  /*39810*/  LDL.LU R55, [R1+0x78] ;  /* 0x0000780001377983 */ /* 0x000ea20000300800 */
[----:B------:R-:W-:Y:S02]  /*39820*/  LOP3.LUT R38, R38, 0xffff, RZ, 0xc0, !PT ;  /* 0x0000ffff26267812 */ /* 0x000fe400078ec0ff */
[----:B------:R-:W-:Y:S01]  /*39830*/  PRMT R60, R5, 0x5410, R60 ;  /* 0x00005410053c7816 */ /* 0x000fe2000000003c */
[----:B------:R-:W2:Y:S01]  /*39840*/  LDL.LU R4, [R1+0x9c] ;  /* 0x00009c0001047983 */ /* 0x000ea20000300800 */
[--C-:B------:R-:W-:Y:S02]  /*39850*/  PRMT R23, R23, 0x3340, R1.reuse ;  /* 0x0000334017177816 */ /* 0x100fe40000000001 */
[--C-:B------:R-:W-:Y:S01]  /*39860*/  PRMT R16, R16, 0x3340, R1.reuse ;  /* 0x0000334010107816 */ /* 0x100fe20000000001 */
[----:B------:R-:W2:Y:S01]  /*39870*/  LDL.LU R5, [R1+0xa0] ;  /* 0x0000a00001057983 */ /* 0x000ea20000300800 */
[----:B------:R-:W-:-:S02]  /*39880*/  PRMT R45, R45, 0x3340, R1 ;  /* 0x000033402d2d7816 */ /* 0x000fc40000000001 */
[----:B------:R-:W-:Y:S02]  /*39890*/  PRMT R59, R6, 0x5410, R59 ;  /* 0x00005410063b7816 */ /* 0x000fe4000000003b */
[--C-:B------:R-:W-:Y:S01]  /*398a0*/  PRMT R17, R17, 0x3340, R1.reuse ;  /* 0x0000334011117816 */ /* 0x100fe20000000001 */
[----:B------:R-:W2:Y:S01]  /*398b0*/  LDL.LU R6, [R1+0x94] ;  /* 0x0000940001067983 */ /* 0x000ea20000300800 */
[----:B------:R-:W-:Y:S02]  /*398c0*/  LOP3.LUT R37, R37, 0xffff, RZ, 0xc0, !PT ;  /* 0x0000ffff25257812 */ /* 0x000fe400078ec0ff */
[----:B------:R-:W-:Y:S02]  /*398d0*/  PRMT R38, R38, 0x3340, R1 ;  /* 0x0000334026267816 */ /* 0x000fe40000000001 */
[----:B------:R-:W-:Y:S02]  /*398e0*/  PRMT R20, R20, 0x5410, R58 ;  /* 0x0000541014147816 */ /* 0x000fe4000000003a */
[----:B------:R-:W2:Y:S01]  /*398f0*/  LDL.LU R58, [R1+0x40] ;  /* 0x00004000013a7983 */ /* 0x000ea20000300800 */
[----:B------:R-:W-:-:S02]  /*39900*/  PRMT R21, R22, 0x5410, R21 ;  /* 0x0000541016157816 */ /* 0x000fc40000000015 */
[----:B------:R-:W-:Y:S01]  /*39910*/  PRMT R23, R7, 0x5410, R23 ;  /* 0x0000541007177816 */ /* 0x000fe20000000017 */
[----:B------:R-:W2:Y:S01]  /*39920*/  LDL.LU R22, [R1+0x1838] ;  /* 0x0018380001167983 */ /* 0x000ea20000300800 */
[--C-:B------:R-:W-:Y:S02]  /*39930*/  PRMT R9, R9, 0x3340, R1.reuse ;  /* 0x0000334009097816 */ /* 0x100fe40000000001 */
[----:B------:R-:W-:Y:S01]  /*39940*/  PRMT R37, R37, 0x3340, R1 ;  /* 0x0000334025257816 */ /* 0x000fe20000000001 */
[----:B------:R-:W2:Y:S01]  /*39950*/  LDL.LU R7, [R1+0x98] ;  /* 0x0000980001077983 */ /* 0x000ea20000300800 */
[----:B---3--:R-:W-:Y:S02]  /*39960*/  PRMT R17, R52, 0x5410, R17 ;  /* 0x0000541034117816 */ /* 0x008fe40000000011 */
[----:B------:R-:W-:Y:S02]  /*39970*/  PRMT R52, R50, 0x5410, R38 ;  /* 0x0000541032347816 */ /* 0x000fe40000000026 */
[----:B------:R-:W-:-:S02]  /*39980*/  PRMT R39, R39, 0x3340, R1 ;  /* 0x0000334027277816 */ /* 0x000fc40000000001 */
[----:B------:R-:W-:Y:S02]  /*39990*/  PRMT R9, R53, 0x5410, R9 ;  /* 0x0000541035097816 */ /* 0x000fe40000000009 */
[--C-:B------:R-:W-:Y:S02]  /*399a0*/  PRMT R8, R8, 0x3340, R1.reuse ;  /* 0x0000334008087816 */ /* 0x100fe40000000001 */
[----:B------:R-:W-:Y:S02]  /*399b0*/  PRMT R42, R42, 0x3340, R1 ;  /* 0x000033402a2a7816 */ /* 0x000fe40000000001 */
[----:B------:R-:W-:Y:S02]  /*399c0*/  PRMT R53, R49, 0x5410, R37 ;  /* 0x0000541031357816 */ /* 0x000fe40000000025 */
[----:B----4-:R-:W-:Y:S02]  /*399d0*/  PRMT R49, R51, 0x5410, R39 ;  /* 0x0000541033317816 */ /* 0x010fe40000000027 */
[----:B------:R-:W-:-:S02]  /*399e0*/  PRMT R8, R54, 0x5410, R8 ;  /* 0x0000541036087816 */ /* 0x000fc40000000008 */
[----:B------:R-:W-:Y:S02]  /*399f0*/  PRMT R46, R46, 0x5410, R42 ;  /* 0x000054102e2e7816 */ /* 0x000fe4000000002a */
[----:B--2---:R-:W-:Y:S02]  /*39a00*/  PRMT R55, R55, 0x5410, R16 ;  /* 0x0000541037377816 */ /* 0x004fe40000000010 */
[----:B------:R-:W-:Y:S02]  /*39a10*/  PRMT R16, R57, 0x5410, R45 ;  /* 0x0000541039107816 */ /* 0x000fe4000000002d */
[----:B------:R-:W2:Y:S04]  /*39a20*/  LDL.LU R45, [R1+0xb4] ;  /* 0x0000b400012d7983 */ /* 0x000ea80000300800 */
[----:B------:R-:W3:Y:S04]  /*39a30*/  LDL.LU R38, [R1+0x8c] ;  /* 0x00008c0001267983 */ /* 0x000ee80000300800 */
[----:B------:R-:W4:Y:S04]  /*39a40*/  LDL.LU R37, [R1+0x88] ;  /* 0x0000880001257983 */ /* 0x000f280000300800 */
[----:B------:R-:W4:Y:S04]  /*39a50*/  LDL.LU R50, [R1+0x70] ;  /* 0x0000700001327983 */ /* 0x000f280000300800 */
[----:B------:R-:W4:Y:S04]  /*39a60*/  LDL.LU R51, [R1+0x7c] ;  /* 0x00007c0001337983 */ /* 0x000f280000300800 */
[----:B------:R-:W4:Y:S04]  /*39a70*/  LDL.LU R57, [R1+0x60] ;  /* 0x0000600001397983 */ /* 0x000f280000300800 */
[----:B------:R-:W4:Y:S04]  /*39a80*/  LDL.LU R54, [R1+0x6c] ;  /* 0x00006c0001367983 */ /* 0x000f280000300800 */
[----:B------:R-:W4:Y:S01]  /*39a90*/  LDL.LU R42, [R1+0x80] ;  /* 0x00008000012a7983 */ /* 0x000f220000300800 */
[----:B------:R-:W-:-:S02]  /*39aa0*/  LOP3.LUT R35, R35, 0xffff, RZ, 0xc0, !PT ;  /* 0x0000ffff23237812 */ /* 0x000fc400078ec0ff */
[--C-:B------:R-:W-:Y:S02]  /*39ab0*/  PRMT R41, R41, 0x3340, R1.reuse ;  /* 0x0000334029297816 */ /* 0x100fe40000000001 */
[----:B------:R-:W-:Y:S02]  /*39ac0*/  LOP3.LUT R44, R44, 0xffff, RZ, 0xc0, !PT ;  /* 0x0000ffff2c2c7812 */ /* 0x000fe400078ec0ff */
[----:B------:R-:W-:Y:S02]  /*39ad0*/  LOP3.LUT R43, R43, 0xffff, RZ, 0xc0, !PT ;  /* 0x0000ffff2b2b7812 */ /* 0x000fe400078ec0ff */
[--C-:B------:R-:W-:Y:S02]  /*39ae0*/  PRMT R35, R35, 0x3340, R1.reuse ;  /* 0x0000334023237816 */ /* 0x100fe40000000001 */
[--C-:B------:R-:W-:Y:S02]  /*39af0*/  PRMT R40, R40, 0x3340, R1.reuse ;  /* 0x0000334028287816 */ /* 0x100fe40000000001 */
[----:B------:R-:W-:-:S02]  /*39b00*/  PRMT R44, R44, 0x3340, R1 ;  /* 0x000033402c2c7816 */ /* 0x000fc40000000001 */
[----:B------:R-:W-:Y:S02]  /*39b10*/  PRMT R48, R48, 0x5410, R41 ;  /* 0x0000541030307816 */ /* 0x000fe40000000029 */
[--C-:B------:R-:W-:Y:S01]  /*39b20*/  PRMT R43, R43, 0x3340, R1.reuse ;  /* 0x000033402b2b7816 */ /* 0x100fe20000000001 */
[----:B------:R-:W4:Y:S01]  /*39b30*/  LDL.LU R41, [R1] ;  /* 0x0000000001297983 */ /* 0x000f220000300800 */
[----:B------:R-:W-:Y:S02]  /*39b40*/  PRMT R2, R2, 0x3340, R1 ;  /* 0x0000334002027816 */ /* 0x000fe40000000001 */
[----:B------:R-:W-:Y:S02]  /*39b50*/  PRMT R22, R58, 0x5410, R22 ;  /* 0x000054103a167816 */ /* 0x000fe40000000016 */
[----:B------:R-:W4:Y:S01]  /*39b60*/  LDL.LU R58, [R1+0x48] ;  /* 0x00004800013a7983 */ /* 0x000f220000300800 */
[----:B------:R-:W-:Y:S02]  /*39b70*/  PRMT R6, R6, 0x5410, R35 ;  /* 0x0000541006067816 */ /* 0x000fe40000000023 */
[----:B------:R-:W-:Y:S01]  /*39b80*/  PRMT R47, R47, 0x5410, R40 ;  /* 0x000054102f2f7816 */ /* 0x000fe20000000028 */
[----:B------:R-:W4:Y:S01]  /*39b90*/  LDL.LU R35, [R1+0x44] ;  /* 0x0000440001237983 */ /* 0x000f220000300800 */
[----:B------:R-:W-:-:S02]  /*39ba0*/  PRMT R4, R4, 0x5410, R44 ;  /* 0x0000541004047816 */ /* 0x000fc4000000002c */
[----:B------:R-:W-:Y:S01]  /*39bb0*/  LOP3.LUT R34, R34, 0xffff, RZ, 0xc0, !PT ;  /* 0x0000ffff22227812 */ /* 0x000fe200078ec0ff */
[----:B------:R-:W4:Y:S04]  /*39bc0*/  LDL.LU R40, [R1+0x30] ;  /* 0x0000300001287983 */ /* 0x000f280000300800 */
[----:B------:R-:W4:Y:S01]  /*39bd0*/  LDL.LU R39, [R1+0x2c] ;  /* 0x00002c0001277983 */ /* 0x000f220000300800 */
[--C-:B------:R-:W-:Y:S02]  /*39be0*/  PRMT R34, R34, 0x3340, R1.reuse ;  /* 0x0000334022227816 */ /* 0x100fe40000000001 */
[--C-:B------:R-:W-:Y:S02]  /*39bf0*/  PRMT R31, R31, 0x3340, R1.reuse ;  /* 0x000033401f1f7816 */ /* 0x100fe40000000001 */
[----:B------:R-:W-:-:S02]  /*39c00*/  PRMT R33, R33, 0x3340, R1 ;  /* 0x0000334021217816 */ /* 0x000fc40000000001 */
[----:B------:R-:W-:Y:S02]  /*39c10*/  PRMT R7, R7, 0x5410, R34 ;  /* 0x0000541007077816 */ /* 0x000fe40000000022 */
[----:B------:R-:W-:Y:S02]  /*39c20*/  PRMT R3, R3, 0x3340, R1 ;  /* 0x0000334003037816 */ /* 0x000fe40000000001 */
[----:B--2---:R-:W-:Y:S02]  /*39c30*/  PRMT R45, R45, 0x5410, R43 ;  /* 0x000054102d2d7816 */ /* 0x004fe4000000002b */
[----:B---3--:R-:W-:Y:S02]  /*39c40*/  PRMT R44, R38, 0x5410, R2 ;  /* 0x00005410262c7816 */ /* 0x008fe40000000002 */
[----:B------:R-:W2:Y:S04]  /*39c50*/  LDL.LU R38, [R1+0x28] ;  /* 0x0000280001267983 */ /* 0x000ea80000300800 */
[----:B------:R-:W3:Y:S04]  /*39c60*/  LDL.LU R43, [R1+0x18] ;  /* 0x00001800012b7983 */ /* 0x000ee80000300800 */
[----:B------:R0:W-:Y:S01]  /*39c70*/  STL.64 [R1+0x1830], R46 ;  /* 0x0018302e01007387 */ /* 0x0001e20000100a00 */
[----:B----4-:R-:W-:-:S03]  /*39c80*/  PRMT R2, R50, 0x5410, R33 ;  /* 0x0000541032027816 */ /* 0x010fc60000000021 */
[----:B0-----:R-:W4:Y:S01]  /*39c90*/  LDL.LU R46, [R1+0x1c] ;  /* 0x00001c00012e7983 */ /* 0x001f220000300800 */
[----:B------:R-:W-:-:S03]  /*39ca0*/  PRMT R34, R42, 0x5410, R31 ;  /* 0x000054102a227816 */ /* 0x000fc6000000001f */
[----:B------:R-:W3:Y:S04]  /*39cb0*/  LDL.LU R47, [R1+0x4] ;  /* 0x00000400012f7983 */ /* 0x000ee80000300800 */
[----:B------:R0:W-:Y:S04]  /*39cc0*/  STL.64 [R1+0x1828], R44 ;  /* 0x0018282c01007387 */ /* 0x0001e80000100a00 */
[----:B------:R-:W3:Y:S04]  /*39cd0*/  LDL.LU R42, [R1+0xbc] ;  /* 0x0000bc00012a7983 */ /* 0x000ee80000300800 */
[----:B------:R-:W3:Y:S01]  /*39ce0*/  LDL.LU R50, [R1+0x10] ;  /* 0x0000100001327983 */ /* 0x000ee20000300800 */
[----:B------:R-:W-:-:S03]  /*39cf0*/  PRMT R3, R51, 0x5410, R3 ;  /* 0x0000541033037816 */ /* 0x000fc60000000003 */
[----:B------:R-:W3:Y:S01]  /*39d00*/  LDL.LU R51, [R1+0x10c] ;  /* 0x00010c0001337983 */ /* 0x000ee20000300800 */
[----:B------:R-:W-:Y:S02]  /*39d10*/  LOP3.LUT R36, R36, 0xffff, RZ, 0xc0, !PT ;  /* 0x0000ffff24247812 */ /* 0x000fe400078ec0ff */
[----:B------:R-:W-:Y:S02]  /*39d20*/  LOP3.LUT R11, R11, 0xffff, RZ, 0xc0, !PT ;  /* 0x0000ffff0b0b7812 */ /* 0x000fe400078ec0ff */
[--C-:B------:R-:W-:Y:S02]  /*39d30*/  PRMT R36, R36, 0x3340, R1.reuse ;  /* 0x0000334024247816 */ /* 0x100fe40000000001 */
[--C-:B------:R-:W-:Y:S02]  /*39d40*/  PRMT R32, R32, 0x3340, R1.reuse ;  /* 0x0000334020207816 */ /* 0x100fe40000000001 */
[--C-:B------:R-:W-:Y:S02]  /*39d50*/  PRMT R11, R11, 0x3340, R1.reuse ;  /* 0x000033400b0b7816 */ /* 0x100fe40000000001 */
[----:B------:R-:W-:-:S02]  /*39d60*/  PRMT R10, R10, 0x3340, R1 ;  /* 0x000033400a0a7816 */ /* 0x000fc40000000001 */
[----:B------:R-:W-:Y:S02]  /*39d70*/  PRMT R5, R5, 0x5410, R36 ;  /* 0x0000541005057816 */ /* 0x000fe40000000024 */
[----:B------:R-:W-:Y:S02]  /*39d80*/  PRMT R12, R12, 0x3340, R1 ;  /* 0x000033400c0c7816 */ /* 0x000fe40000000001 */
[----:B------:R-:W-:Y:S02]  /*39d90*/  PRMT R32, R37, 0x5410, R32 ;  /* 0x0000541025207816 */ /* 0x000fe40000000020 */
[----:B------:R-:W-:Y:S02]  /*39da0*/  PRMT R36, R54, 0x5410, R11 ;  /* 0x0000541036247816 */ /* 0x000fe4000000000b */
[----:B------:R-:W-:Y:S01]  /*39db0*/  PRMT R37, R57, 0x5410, R10 ;  /* 0x0000541039257816 */ /* 0x000fe2000000000a */
[----:B------:R-:W3:Y:S01]  /*39dc0*/  LDL.LU R54, [R1+0x114] ;  /* 0x0001140001367983 */ /* 0x000ee20000300800 */
[----:B------:R-:W-:-:S02]  /*39dd0*/  PRMT R13, R13, 0x3340, R1 ;  /* 0x000033400d0d7816 */ /* 0x000fc40000000001 */
[----:B------:R-:W-:Y:S01]  /*39de0*/  PRMT R41, R58, 0x5410, R41 ;  /* 0x000054103a297816 */ /* 0x000fe20000000029 */
[----:B------:R-:W3:Y:S01]  /*39df0*/  LDL.LU R57, [R1+0x8] ;  /* 0x0000080001397983 */ /* 0x000ee20000300800 */
[----:B------:R-:W-:-:S03]  /*39e00*/  PRMT R15, R15, 0x3340, R1 ;  /* 0x000033400f0f7816 */ /* 0x000fc60000000001 */
[----:B------:R-:W3:Y:S01]  /*39e10*/  LDL.LU R58, [R1+0x118] ;  /* 0x00011800013a7983 */ /* 0x000ee20000300800 */
[----:B------:R-:W-:Y:S02]  /*39e20*/  PRMT R18, R18, 0x3340, R1 ;  /* 0x0000334012127816 */ /* 0x000fe40000000001 */
[----:B------:R-:W-:Y:S01]  /*39e30*/  PRMT R35, R35, 0x5410, R12 ;  /* 0x0000541023237816 */ /* 0x000fe2000000000c */
[----:B------:R-:W3:Y:S01]  /*39e40*/  LDL.LU R11, [R1+0x32c] ;  /* 0x00032c00010b7983 */ /* 0x000ee20000300800 */
[----:B------:R-:W-:-:S03]  /*39e50*/  PRMT R40, R40, 0x5410, R13 ;  /* 0x0000541028287816 */ /* 0x000fc6000000000d */
[----:B------:R-:W3:Y:S01]  /*39e60*/  LDL.LU R10, [R1+0x324] ;  /* 0x00032400010a7983 */ /* 0x000ee20000300800 */
[----:B------:R-:W-:-:S03]  /*39e70*/  PRMT R39, R39, 0x5410, R14 ;  /* 0x0000541027277816 */ /* 0x000fc6000000000e */
[----:B------:R-:W3:Y:S01]  /*39e80*/  LDL.LU R12, [R1+0x33c] ;  /* 0x00033c00010c7983 */ /* 0x000ee20000300800 */
[----:B------:R-:W-:-:S03]  /*39e90*/  PRMT R19, R19, 0x3340, R1 ;  /* 0x0000334013137816 */ /* 0x000fc60000000001 */
[----:B0-----:R-:W3:Y:S04]  /*39ea0*/  LDL.LU R44, [R1+0x340] ;  /* 0x00034000012c7983 */ /* 0x001ee80000300800 */
[----:B------:R-:W3:Y:S04]  /*39eb0*/  LDL.LU R13, [R1+0x364] ;  /* 0x00036400010d7983 */ /* 0x000ee80000300800 */
[----:B------:R-:W3:Y:S01]  /*39ec0*/  LDL.LU R14, [R1+0x338] ;  /* 0x00033800010e7983 */ /* 0x000ee20000300800 */
[----:B--2---:R-:W-:Y:S02]  /*39ed0*/  PRMT R38, R38, 0x5410, R18 ;  /* 0x0000541026267816 */ /* 0x004fe40000000012 */
[----:B----4-:R-:W-:-:S02]  /*39ee0*/  PRMT R33, R46, 0x5410, R15 ;  /* 0x000054102e217816 */ /* 0x010fc4000000000f */
[----:B------:R-:W2:Y:S04]  /*39ef0*/  LDL.LU R15, [R1+0x2fc] ;  /* 0x0002fc00010f7983 */ /* 0x000ea80000300800 */
[----:B------:R-:W4:Y:S01]  /*39f00*/  LDL.LU R18, [R1+0x300] ;  /* 0x0003000001127983 */ /* 0x000f220000300800 */
[----:B---3--:R-:W-:-:S03]  /*39f10*/  PRMT R43, R43, 0x5410, R47 ;  /* 0x000054102b2b7816 */ /* 0x008fc6000000002f */
[----:B------:R-:W3:Y:S01]  /*39f20*/  LDL.LU R31, [R1+0x50] ;  /* 0x00005000011f7983 */ /* 0x000ee20000300800 */
[----:B------:R-:W-:-:S03]  /*39f30*/  PRMT R42, R42, 0x5410, R19 ;  /* 0x000054102a2a7816 */ /* 0x000fc60000000013 */
[----:B------:R-:W2:Y:S01]  /*39f40*/  LDL.LU R45, [R1+0x54] ;  /* 0x00005400012d7983 */ /* 0x000ea20000300800 */
[----:B------:R-:W-:-:S03]  /*39f50*/  PRMT R50, R50, 0x5410, R24 ;  /* 0x0000541032327816 */ /* 0x000fc60000000018 */
[----:B------:R-:W2:Y:S04]  /*39f60*/  LDL.LU R46, [R1+0x58] ;  /* 0x00005800012e7983 */ /* 0x000ea80000300800 */
[----:B------:R-:W2:Y:S04]  /*39f70*/  LDL.LU R47, [R1+0x5c] ;  /* 0x00005c00012f7983 */ /* 0x000ea80000300800 */
[----:B------:R-:W2:Y:S04]  /*39f80*/  LDL.LU R19, [R1+0x130] ;  /* 0x0001300001137983 */ /* 0x000ea80000300800 */
[----:B------:R-:W2:Y:S01]  /*39f90*/  LDL.LU R24, [R1+0x128] ;  /* 0x0001280001187983 */ /* 0x000ea20000300800 */
[----:B------:R-:W-:-:S03]  /*39fa0*/  PRMT R51, R51, 0x5410, R25 ;  /* 0x0000541033337816 */ /* 0x000fc60000000019 */
[----:B------:R-:W3:Y:S01]  /*39fb0*/  LDL.LU R25, [R1+0xc] ;  /* 0x00000c0001197983 */ /* 0x000ee20000300800 */
[----:B------:R-:W-:Y:S02]  /*39fc0*/  LOP3.LUT R26, R26, 0xffff, RZ, 0xc0, !PT ;  /* 0x0000ffff1a1a7812 */ /* 0x000fe400078ec0ff */
[--C-:B------:R-:W-:Y:S02]  /*39fd0*/  PRMT R27, R27, 0x3340, R1.reuse ;  /* 0x000033401b1b7816 */ /* 0x100fe40000000001 */
[--C-:B------:R-:W-:Y:S02]  /*39fe0*/  PRMT R26, R26, 0x3340, R1.reuse ;  /* 0x000033401a1a7816 */ /* 0x100fe40000000001 */
[----:B------:R-:W-:Y:S02]  /*39ff0*/  PRMT R61, R61, 0x3340, R1 ;  /* 0x000033403d3d7816 */ /* 0x000fe40000000001 */
[----:B------:R-:W-:Y:S02]  /*3a000*/  PRMT R54, R54, 0x5410, R26 ;  /* 0x0000541036367816 */ /* 0x000fe4000000001a */
[----:B------:R-:W-:-:S02]  /*3a010*/  PRMT R57, R57, 0x5410, R27 ;  /* 0x0000541039397816 */ /* 0x000fc4000000001b */
[----:B------:R-:W-:Y:S02]  /*3a020*/  LOP3.LUT R11, R11, 0xffff, RZ, 0xc0, !PT ;  /* 0x0000ffff0b0b7812 */ /* 0x000fe400078ec0ff */
[----:B------:R-:W-:Y:S02]  /*3a030*/  LOP3.LUT R10, R10, 0xffff, RZ, 0xc0, !PT ;  /* 0x0000ffff0a0a7812 */ /* 0x000fe400078ec0ff */
[--C-:B------:R-:W-:Y:S02]  /*3a040*/  PRMT R12, R12, 0x4210, R11.reuse ;  /* 0x000042100c0c7816 */ /* 0x100fe4000000000b */
[----:B------:R-:W-:Y:S02]  /*3a050*/  PRMT R13, R13, 0x4210, R10 ;  /* 0x000042100d0d7816 */ /* 0x000fe4000000000a */
[----:B------:R-:W-:Y:S02]  /*3a060*/  PRMT R58, R58, 0x5410, R28 ;  /* 0x000054103a3a7816 */ /* 0x000fe4000000001c */
[----:B------:R-:W-:-:S02]  /*3a070*/  PRMT R16, R16, 0x5210, R11 ;  /* 0x0000521010107816 */ /* 0x000fc4000000000b */
[----:B------:R-:W-:Y:S02]  /*3a080*/  PRMT R17, R17, 0x5210, R10 ;  /* 0x0000521011117816 */ /* 0x000fe4000000000a */
[----:B--2---:R-:W-:Y:S02]  /*3a090*/  PRMT R24, R24, 0x5410, R29 ;  /* 0x0000541018187816 */ /* 0x004fe4000000001d */
[----:B---3--:R-:W-:-:S03]  /*3a0a0*/  PRMT R61, R25, 0x5410, R61 ;  /* 0x00005410193d7816 */ /* 0x008fc6000000003d */
[----:B------:R-:W-:Y:S04]  /*3a0b0*/  STL [R1+0x148], R24 ;  /* 0x0001481801007387 */ /* 0x000fe80000100800 */
[----:B------:R-:W0:Y:S01]  /*3a0c0*/  LDS.128 R24, [R0] ;  /* 0x0000000000187984 */ /* 0x000e220000000c00 */
[----:B------:R-:W-:Y:S02]  /*3a0d0*/  PRMT R19, R19, 0x5410, R30 ;  /* 0x0000541013137816 */ /* 0x000fe4000000001e */
[----:B----4-:R-:W-:-:S03]  /*3a0e0*/  LOP3.LUT R18, R18, 0xffff, RZ, 0xc0, !PT ;  /* 0x0000ffff12127812 */ /* 0x010fc600078ec0ff */
[----:B------:R2:W-:Y:S01]  /*3a0f0*/  STL [R1+0x150], R19 ;  /* 0x0001501301007387 */ /* 0x0005e20000100800 */
[----:B------:R-:W-:Y:S02]  /*3a100*/  PRMT R14, R14, 0x4210, R18 ;  /* 0x000042100e0e7816 */ /* 0x000fe40000000012 */
[----:B--2---:R-:W-:-:S04]  /*3a110*/  LOP3.LUT R19, R15, 0xffff, RZ, 0xc0, !PT ;  /* 0x0000ffff0f137812 */ /* 0x004fc800078ec0ff */
[----:B------:R-:W-:Y:S01]  /*3a120*/  PRMT R15, R44, 0x4210, R19 ;  /* 0x000042102c0f7816 */ /* 0x000fe20000000013 */
[----:B------:R-:W-:-:S04]  /*3a130*/  NOP ;  /* 0x0000000000007918 */ /* 0x000fc80000000000 */
[----:B------:R-:W-:Y:S01]  /*3a140*/  STSM.16.M88.4 [R0], R12 ;  /* 0x0000000c00007844 */ /* 0x000fe20000000200 */
[----:B------:R-:W-:-:S03]  /*3a150*/  NOP ;  /* 0x0000000000007918 */ /* 0x000fc60000000000 */
[----:B------:R-:W2:Y:S01]  /*3a160*/  LDS.128 R12, [R0] ;  /* 0x00000000000c7984 */ /* 0x000ea20000000c00 */
[----:B------:R-:W-:Y:S02]  /*3a170*/  PRMT R20, R20, 0x5210, R31 ;  /* 0x0000521014147816 */ /* 0x000fe4000000001f */
[----:B------:R-:W-:Y:S02]  /*3a180*/  PRMT R21, R21, 0x5210, R45 ;  /* 0x0000521015157816 */ /* 0x000fe4000000002d */
[----:B------:R-:W-:Y:S02]  /*3a190*/  PRMT R22, R22, 0x5210, R46 ;  /* 0x0000521016167816 */ /* 0x000fe4000000002e */
[----:B------:R-:W-:Y:S01]  /*3a1a0*/  PRMT R23, R23, 0x5210, R47 ;  /* 0x0000521017177816 */ /* 0x000fe2000000002f */
[----:B------:R-:W-:Y:S01]  /*3a1b0*/  NOP ;  /* 0x0000000000007918 */ /* 0x000fe20000000000 */
[----:B0-----:R-:W-:Y:S01]  /*3a1c0*/  STL.64 [R1+0x40], R24 ;  /* 0x0000401801007387 */ /* 0x001fe20000100a00 */
[----:B------:R-:W-:-:S03]  /*3a1d0*/  IMAD.MOV.U32 R44, RZ, RZ, R27 ;  /* 0x000000ffff2c7224 */ /* 0x000fc600078e001b */
[----:B------:R-:W-:Y:S04]  /*3a1e0*/  STSM.16.M88.4 [R0], R20 ;  /* 0x0000001400007844 */ /* 0x000fe80000000200 */
[----:B------:R-:W-:Y:S01]  /*3a1f0*/  STL [R1+0x48], R26 ;  /* 0x0000481a01007387 */ /* 0x000fe20000100800 */
[----:B------:R-:W-:-:S03]  /*3a200*/  NOP ;  /* 0x0000000000007918 */ /* 0x000fc60000000000 */
[----:B------:R-:W0:Y:S04]  /*3a210*/  LDS.128 R24, [R0] ;  /* 0x0000000000187984 */ /* 0x000e280000000c00 */
[----:B------:R-:W3:Y:S04]  /*3a220*/  LDL.LU R30, [R1+0x34c] ;  /* 0x00034c00011e7983 */ /* 0x000ee80000300800 */
[----:B------:R-:W4:Y:S04]  /*3a230*/  LDL.LU R29, [R1+0x334] ;  /* 0x00033400011d7983 */ /* 0x000f280000300800 */
[----:B------:R-:W3:Y:S04]  /*3a240*/  LDL.LU R28, [R1+0x330] ;  /* 0x00033000011c7983 */ /* 0x000ee80000300800 */
[----:B------:R-:W3:Y:S04]  /*3a250*/  LDL.LU R31, [R1+0x2f8] ;  /* 0x0002f800011f7983 */ /* 0x000ee80000300800 */
[----:B------:R-:W3:Y:S04]  /*3a260*/  LDL.LU R45, [R1+0x304] ;  /* 0x00030400012d7983 */ /* 0x000ee80000300800 */
[----:B------:R-:W3:Y:S04]  /*3a270*/  LDL.LU R46, [R1+0x2d8] ;  /* 0x0002d800012e7983 */ /* 0x000ee80000300800 */
[----:B------:R-:W3:Y:S04]  /*3a280*/  LDL.LU R47, [R1+0x2dc] ;  /* 0x0002dc00012f7983 */ /* 0x000ee80000300800 */
[----:B--2---:R2:W-:Y:S01]  /*3a290*/  STL [R1+0x1770], R15 ;  /* 0x0017700f01007387 */ /* 0x0045e20000100800 */
[----:B------:R-:W-:-:S03]  /*3a2a0*/  PRMT R18, R9, 0x5210, R18 ;  /* 0x0000521009127816 */ /* 0x000fc60000000012 */
        /* <DEDUP_REMOVED lines=8> */
[----:B0-----:R0:W-:Y:S04]  /*3a330*/  STL [R1+0x1814], R26 ;  /* 0x0018141a01007387 */ /* 0x0011e80000100800 */
[----:B0-----:R-:W2:Y:S01]  /*3a340*/  LDL.LU R26, [R1+0x350] ;  /* 0x00035000011a7983 */ /* 0x001ea20000300800 */
[----:B------:R-:W-:Y:S01]  /*3a350*/  PRMT R19, R8, 0x5210, R19 ;  /* 0x0000521008137816 */ /* 0x000fe20000000013 */
[----:B------:R-:W-:-:S04]  /*3a360*/  NOP ;  /* 0x0000000000007918 */ /* 0x000fc80000000000 */
[----:B------:R-:W-:Y:S01]  /*3a370*/  STSM.16.M88.4 [R0], R16 ;  /* 0x0000001000007844 */ /* 0x000fe20000000200 */
[----:B------:R-:W-:-:S03]  /*3a380*/  NOP ;  /* 0x0000000000007918 */ /* 0x000fc60000000000 */
[----:B------:R-:W0:Y:S04]  /*3a390*/  LDS.128 R16, [R0] ;  /* 0x0000000000107984 */ /* 0x000e280000000c00 */
[----:B------:R-:W-:Y:S04]  /*3a3a0*/  STL [R1+0x1810], R27 ;  /* 0x0018101b01007387 */ /* 0x000fe80000100800 */
[----:B0-----:R4:W-:Y:S04]  /*3a3b0*/  STL.64 [R1+0x80], R16 ;  /* 0x0000801001007387 */ /* 0x0019e80000100a00 */
[----:B------:R0:W-:Y:S01]  /*3a3c0*/  STL [R1+0x8c], R19 ;  /* 0x00008c1301007387 */ /* 0x0001e20000100800 */
[----:B----4-:R-:W-:-:S02]  /*3a3d0*/  LOP3.LUT R17, R29, 0xffff, RZ, 0xc0, !PT ;  /* 0x0000ffff1d117812 */ /* 0x010fc400078ec0ff */
[----:B---3--:R-:W-:Y:S02]  /*3a3e0*/  LOP3.LUT R16, R28, 0xffff, RZ, 0xc0, !PT ;  /* 0x0000ffff1c107812 */ /* 0x008fe400078ec0ff */
[----:B--2---:R-:W-:Y:S02]  /*3a3f0*/  LOP3.LUT R23, R23, 0xffff, RZ, 0xc0, !PT ;  /* 0x0000ffff17177812 */ /* 0x004fe400078ec0ff */
[----:B------:R-:W-:Y:S02]  /*3a400*/  LOP3.LUT R22, R22, 0xffff, RZ, 0xc0, !PT ;  /* 0x0000ffff16167812 */ /* 0x000fe400078ec0ff */
[----:B------:R-:W-:Y:S02]  /*3a410*/  LOP3.LUT R21, R21, 0xffff, RZ, 0xc0, !PT ;  /* 0x0000ffff15157812 */ /* 0x000fe400078ec0ff */
[----:B------:R-:W-:Y:S02]  /*3a420*/  LOP3.LUT R20, R20, 0xffff, RZ, 0xc0, !PT ;  /* 0x0000ffff14147812 */ /* 0x000fe400078ec0ff */
[----:B------:R-:W-:-:S02]  /*3a430*/  PRMT R8, R9, 0x4210, R23 ;  /* 0x0000421009087816 */ /* 0x000fc40000000017 */
[----:B------:R-:W-:Y:S02]  /*3a440*/  PRMT R9, R10, 0x4210, R22 ;  /* 0x000042100a097816 */ /* 0x000fe40000000016 */
[----:B------:R-:W-:Y:S02]  /*3a450*/  PRMT R10, R11, 0x4210, R21 ;  /* 0x000042100b0a7816 */ /* 0x000fe40000000015 */
[----:B------:R-:W-:Y:S01]  /*3a460*/  PRMT R11, R15, 0x4210, R20 ;  /* 0x000042100f0b7816 */ /* 0x000fe20000000014 */
[----:B------:R-:W-:Y:S01]  /*3a470*/  NOP ;  /* 0x0000000000007918 */ /* 0x000fe20000000000 */
[----:B0-----:R-:W-:Y:S01]  /*3a480*/  LOP3.LUT R19, R26, 0xffff, RZ, 0xc0, !PT ;  /* 0x0000ffff1a137812 */ /* 0x001fe200078ec0ff */
[----:B------:R-:W-:Y:S02]  /*3a490*/  IMAD.MOV.U32 R15, RZ, RZ, R18 ;  /* 0x000000ffff0f7224 */ /* 0x000fe400078e0012 */
[----:B------:R0:W-:Y:S01]  /*3a4a0*/  STSM.16.M88.4 [R0], R8 ;  /* 0x0000000800007844 */ /* 0x0001e20000000200 */
[----:B------:R-:W-:-:S02]  /*3a4b0*/  LOP3.LUT R18, R30, 0xffff, RZ, 0xc0, !PT ;  /* 0x0000ffff1e127812 */ /* 0x000fc400078ec0ff */
[----:B0-----:R-:W-:Y:S01]  /*3a4c0*/  PRMT R8, R31, 0x4210, R19 ;  /* 0x000042101f087816 */ /* 0x001fe20000000013 */
[----:B------:R-:W-:Y:S01]  /*3a4d0*/  NOP ;  /* 0x0000000000007918 */ /* 0x000fe20000000000 */
[----:B------:R-:W0:Y:S01]  /*3a4e0*/  LDS.128 R28, [R0] ;  /* 0x00000000001c7984 */ /* 0x000e220000000c00 */
[----:B------:R-:W-:Y:S02]  /*3a4f0*/  PRMT R9, R45, 0x4210, R18 ;  /* 0x000042102d097816 */ /* 0x000fe40000000012 */
[----:B------:R-:W-:Y:S02]  /*3a500*/  PRMT R10, R46, 0x4210, R17 ;  /* 0x000042102e0a7816 */ /* 0x000fe40000000011 */
[----:B------:R-:W-:Y:S01]  /*3a510*/  PRMT R11, R47, 0x4210, R16 ;  /* 0x000042102f0b7816 */ /* 0x000fe20000000010 */
[----:B------:R2:W-:Y:S01]  /*3a520*/  STL.64 [R1+0x1818], R14 ;  /* 0x0018180e01007387 */ /* 0x0005e20000100a00 */
[----:B------:R-:W-:-:S03]  /*3a530*/  NOP ;  /* 0x0000000000007918 */ /* 0x000fc60000000000 */
[----:B------:R3:W-:Y:S04]  /*3a540*/  STSM.16.M88.4 [R0], R8 ;  /* 0x0000000800007844 */ /* 0x0007e80000000200 */
[----:B--2---:R-:W2:Y:S04]  /*3a550*/  LDL.LU R14, [R1+0x36c] ;  /* 0x00036c00010e7983 */ /* 0x004ea80000300800 */
[----:B------:R-:W4:Y:S04]  /*3a560*/  LDL.LU R15, [R1+0x358] ;  /* 0x00035800010f7983 */ /* 0x000f280000300800 */
[----:B0-----:R-:W-:Y:S04]  /*3a570*/  STL.64 [R1+0x130], R28 ;  /* 0x0001301c01007387 */ /* 0x001fe80000100a00 */
[----:B------:R-:W-:Y:S01]  /*3a580*/  STL.64 [R1+0x138], R30 ;  /* 0x0001381e01007387 */ /* 0x000fe20000100a00 */
[----:B------:R-:W-:-:S03]  /*3a590*/  NOP ;  /* 0x0000000000007918 */ /* 0x000fc60000000000 */
[----:B------:R-:W0:Y:S04]  /*3a5a0*/  LDS.128 R28, [R0] ;  /* 0x00000000001c7984 */ /* 0x000e280000000c00 */
[----:B------:R-:W4:Y:S04]  /*3a5b0*/  LDL.LU R27, [R1+0x354] ;  /* 0x00035400011b7983 */ /* 0x000f280000300800 */
[----:B------:R-:W4:Y:S04]  /*3a5c0*/  LDL.LU R26, [R1+0x2b4] ;  /* 0x0002b400011a7983 */ /* 0x000f280000300800 */
[----:B------:R-:W4:Y:S04]  /*3a5d0*/  LDL.LU R45, [R1+0x2b0] ;  /* 0x0002b000012d7983 */ /* 0x000f280000300800 */
[----:B------:R-:W4:Y:S04]  /*3a5e0*/  LDL.LU R46, [R1+0x2a8] ;  /* 0x0002a800012e7983 */ /* 0x000f280000300800 */
[----:B------:R-:W4:Y:S01]  /*3a5f0*/  LDL.LU R47, [R1+0x27c] ;  /* 0x00027c00012f7983 */ /* 0x000f220000300800 */
[----:B------:R-:W-:-:S03]  /*3a600*/  PRMT R4, R4, 0x5210, R23 ;  /* 0x0000521004047816 */ /* 0x000fc60000000017 */
[----:B---3--:R-:W3:Y:S01]  /*3a610*/  LDL.LU R8, [R1+0x2c0] ;  /* 0x0002c00001087983 */ /* 0x008ee20000300800 */
[----:B------:R-:W-:-:S03]  /*3a620*/  PRMT R5, R5, 0x5210, R22 ;  /* 0x0000521005057816 */ /* 0x000fc60000000016 */
[----:B------:R-:W3:Y:S01]  /*3a630*/  LDL.LU R9, [R1+0x2cc] ;  /* 0x0002cc0001097983 */ /* 0x000ee20000300800 */
[----:B------:R-:W-:-:S03]  /*3a640*/  PRMT R6, R6, 0x5210, R21 ;  /* 0x0000521006067816 */ /* 0x000fc60000000015 */
[----:B------:R-:W3:Y:S01]  /*3a650*/  LDL.LU R10, [R1+0x294] ;  /* 0x00029400010a7983 */ /* 0x000ee20000300800 */
[----:B------:R-:W-:Y:S01]  /*3a660*/  PRMT R7, R7, 0x5210, R20 ;  /* 0x0000521007077816 */ /* 0x000fe20000000014 */
[----:B------:R-:W-:Y:S02]  /*3a670*/  NOP ;  /* 0x0000000000007918 */ /* 0x000fe40000000000 */
[----:B------:R-:W3:Y:S04]  /*3a680*/  LDL.LU R11, [R1+0x2c4] ;  /* 0x0002c400010b7983 */ /* 0x000ee80000300800 */
[----:B------:R-:W3:Y:S04]  /*3a690*/  LDL.LU R23, [R1+0x370] ;  /* 0x0003700001177983 */ /* 0x000ee80000300800 */
[----:B------:R-:W3:Y:S04]  /*3a6a0*/  LDL.LU R22, [R1+0x4d0] ;  /* 0x0004d00001167983 */ /* 0x000ee80000300800 */
[----:B------:R-:W3:Y:S04]  /*3a6b0*/  LDL.LU R21, [R1+0x4d4] ;  /* 0x0004d40001157983 */ /* 0x000ee80000300800 */
[----:B------:R-:W3:Y:S04]  /*3a6c0*/  LDL.LU R20, [R1+0x540] ;  /* 0x0005400001147983 */ /* 0x000ee80000300800 */
[----:B0-----:R0:W-:Y:S04]  /*3a6d0*/  STL [R1+0x1754], R29 ;  /* 0x0017541d01007387 */ /* 0x0011e80000100800 */
[----:B0-----:R-:W3:Y:S04]  /*3a6e0*/  LDL.LU R29, [R1+0x544] ;  /* 0x00054400011d7983 */ /* 0x001ee80000300800 */
[----:B------:R0:W-:Y:S02]  /*3a6f0*/  STSM.16.M88.4 [R0], R4 ;  /* 0x0000000400007844 */ /* 0x0001e40000000200 */
[----:B0-----:R-:W-:-:S02]  /*3a700*/  PRMT R4, R34, 0x5210, R19 ;  /* 0x0000521022047816 */ /* 0x001fc40000000013 */
[----:B------:R-:W-:Y:S02]  /*3a710*/  PRMT R5, R32, 0x5210, R18 ;  /* 0x0000521020057816 */ /* 0x000fe40000000012 */
[----:B------:R-:W-:Y:S02]  /*3a720*/  PRMT R6, R2, 0x5210, R17 ;  /* 0x0000521002067816 */ /* 0x000fe40000000011 */
[----:B------:R-:W-:Y:S01]  /*3a730*/  PRMT R7, R3, 0x5210, R16 ;  /* 0x0000521003077816 */ /* 0x000fe20000000010 */
[----:B------:R-:W-:Y:S01]  /*3a740*/  NOP ;  /* 0x0000000000007918 */ /* 0x000fe20000000000 */
[----:B------:R-:W0:Y:S01]  /*3a750*/  LDS.128 R16, [R0] ;  /* 0x0000000000107984 */ /* 0x000e220000000c00 */
[----:B------:R-:W-:-:S03]  /*3a760*/  NOP ;  /* 0x0000000000007918 */ /* 0x000fc60000000000 */
[----:B------:R-:W-:Y:S04]  /*3a770*/  STL [R1+0x1740], R31 ;  /* 0x0017401f01007387 */ /* 0x000fe80000100800 */
[----:B------:R-:W-:Y:S01]  /*3a780*/  STSM.16.M88.4 [R0], R4 ;  /* 0x0000000400007844 */ /* 0x000fe20000000200 */
[----:B------:R-:W-:-:S03]  /*3a790*/  NOP ;  /* 0x0000000000007918 */ /* 0x000fc60000000000 */
[----:B------:R-:W1:Y:S04]  /*3a7a0*/  LDS.128 R4, [R0] ;  /* 0x0000000000047984 */ /* 0x000e680000000c00 */
[----:B0-----:R3:W-:Y:S04]  /*3a7b0*/  STL.64 [R1+0x30], R16 ;  /* 0x0000301001007387 */ /* 0x0017e80000100a00 */
[----:B------:R0:W-:Y:S01]  /*3a7c0*/  STL.64 [R1+0x38], R18 ;  /* 0x0000381201007387 */ /* 0x0001e20000100a00 */
[----:B-1----:R-:W-:-:S03]  /*3a7d0*/  IMAD.MOV.U32 R31, RZ, RZ, R6 ;  /* 0x000000ffff1f7224 */ /* 0x002fc600078e0006 */
[----:B------:R-:W-:Y:S04]  /*3a7e0*/  STL [R1+0x124], R5 ;  /* 0x0001240501007387 */ /* 0x000fe80000100800 */
[----:B------:R-:W-:Y:S01]  /*3a7f0*/  STL [R1+0x12c], R7 ;  /* 0x00012c0701007387 */ /* 0x000fe20000100800 */
[----:B--2---:R-:W-:Y:S02]  /*3a800*/  LOP3.LUT R3, R14, 0xffff, RZ, 0xc0, !PT ;  /* 0x0000ffff0e037812 */ /* 0x004fe400078ec0ff */
[----:B----4-:R-:W-:Y:S02]  /*3a810*/  LOP3.LUT R2, R15, 0xffff, RZ, 0xc0, !PT ;  /* 0x0000ffff0f027812 */ /* 0x010fe400078ec0ff */
[----:B---3--:R-:W-:Y:S02]  /*3a820*/  LOP3.LUT R16, R22, 0xffff, RZ, 0xc0, !PT ;  /* 0x0000ffff16107812 */ /* 0x008fe400078ec0ff */
[----:B------:R-:W-:-:S02]  /*3a830*/  LOP3.LUT R17, R21, 0xffff, RZ, 0xc0, !PT ;  /* 0x0000ffff15117812 */ /* 0x000fc400078ec0ff */
[----:B0-----:R-:W-:Y:S02]  /*3a840*/  LOP3.LUT R18, R20, 0xffff, RZ, 0xc0, !PT ;  /* 0x0000ffff14127812 */ /* 0x001fe400078ec0ff */
[----:B------:R-:W-:Y:S02]  /*3a850*/  PRMT R10, R10, 0x4210, R17 ;  /* 0x000042100a0a7816 */ /* 0x000fe40000000011 */
[----:B------:R-:W-:Y:S02]  /*3a860*/  PRMT R9, R9, 0x4210, R18 ;  /* 0x0000421009097816 */ /* 0x000fe40000000012 */
[----:B------:R-:W-:Y:S02]  /*3a870*/  PRMT R11, R11, 0x4210, R16 ;  /* 0x000042100b0b7816 */ /* 0x000fe40000000010 */
[----:B------:R-:W-:-:S04]  /*3a880*/  LOP3.LUT R19, R29, 0xffff, RZ, 0xc0, !PT ;  /* 0x0000ffff1d137812 */ /* 0x000fc800078ec0ff */
[----:B------:R-:W-:Y:S01]  /*3a890*/  PRMT R8, R8, 0x4210, R19 ;  /* 0x0000421008087816 */ /* 0x000fe20000000013 */
[----:B------:R-:W-:-:S04]  /*3a8a0*/  NOP ;  /* 0x0000000000007918 */ /* 0x000fc80000000000 */
[----:B------:R0:W-:Y:S02]  /*3a8b0*/  STSM.16.M88.4 [R0], R8 ;  /* 0x0000000800007844 */ /* 0x0001e40000000200 */
[----:B0-----:R-:W-:Y:S01]  /*3a8c0*/  LOP3.LUT R8, R23, 0xffff, RZ, 0xc0, !PT ;  /* 0x0000ffff17087812 */ /* 0x001fe200078ec0ff */
[----:B------:R-:W-:Y:S01]  /*3a8d0*/  NOP ;  /* 0x0000000000007918 */ /* 0x000fe20000000000 */
[----:B------:R-:W0:Y:S01]  /*3a8e0*/  LDS.128 R20, [R0] ;  /* 0x0000000000147984 */ /* 0x000e220000000c00 */
[----:B------:R-:W-:-:S05]  /*3a8f0*/  IMAD.MOV.U32 R29, RZ, RZ, R4 ;  /* 0x000000ffff1d7224 */ /* 0x000fca00078e0004 */
[----:B------:R-:W-:Y:S04]  /*3a900*/  STL.64 [R1+0x1758], R28 ;  /* 0x0017581c01007387 */ /* 0x000fe80000100a00 */
[----:B------:R1:W-:Y:S04]  /*3a910*/  STL.64 [R1+0x1748], R30 ;  /* 0x0017481e01007387 */ /* 0x0003e80000100a00 */
[----:B------:R-:W2:Y:S01]  /*3a920*/  LDL.LU R10, [R1+0x530] ;  /* 0x00053000010a7983 */ /* 0x000ea20000300800 */
[----:B------:R-:W-:Y:S02]  /*3a930*/  LOP3.LUT R9, R27, 0xffff, RZ, 0xc0, !PT ;  /* 0x0000ffff1b097812 */ /* 0x000fe400078ec0ff */
[----:B------:R-:W-:-:S02]  /*3a940*/  PRMT R4, R26, 0x4210, R8 ;  /* 0x000042101a047816 */ /* 0x000fc40000000008 */
[----:B------:R-:W-:Y:S02]  /*3a950*/  PRMT R5, R45, 0x4210, R3 ;  /* 0x000042102d057816 */ /* 0x000fe40000000003 */
[----:B------:R-:W-:Y:S02]  /*3a960*/  PRMT R6, R46, 0x4210, R2 ;  /* 0x000042102e067816 */ /* 0x000fe40000000002 */
[----:B------:R-:W-:Y:S01]  /*3a970*/  PRMT R7, R47, 0x4210, R9 ;  /* 0x000042102f077816 */ /* 0x000fe20000000009 */
[----:B------:R-:W-:Y:S01]  /*3a980*/  NOP ;  /* 0x0000000000007918 */ /* 0x000fe20000000000 */
[----:B0-----:R0:W-:Y:S04]  /*3a990*/  STL.64 [R1+0x110], R20 ;  /* 0x0001101401007387 */ /* 0x0011e80000100a00 */
[----:B------:R3:W-:Y:S04]  /*3a9a0*/  STL.64 [R1+0x118], R22 ;  /* 0x0001181601007387 */ /* 0x0007e80000100a00 */
[----:B------:R-:W4:Y:S04]  /*3a9b0*/  LDL.LU R11, [R1+0x4c4] ;  /* 0x0004c400010b7983 */ /* 0x000f280000300800 */
[----:B-1----:R-:W4:Y:S04]  /*3a9c0*/  LDL.LU R30, [R1+0x4c0] ;  /* 0x0004c000011e7983 */ /* 0x002f280000300800 */
[----:B------:R-:W4:Y:S04]  /*3a9d0*/  LDL.LU R31, [R1+0x328] ;  /* 0x00032800011f7983 */ /* 0x000f280000300800 */
[----:B------:R-:W4:Y:S04]  /*3a9e0*/  LDL.LU R28, [R1+0x320] ;  /* 0x00032000011c7983 */ /* 0x000f280000300800 */
[----:B------:R-:W4:Y:S04]  /*3a9f0*/  LDL.LU R29, [R1+0x308] ;  /* 0x00030800011d7983 */ /* 0x000f280000300800 */
[----:B------:R-:W4:Y:S04]  /*3aa00*/  LDL.LU R32, [R1+0x31c] ;  /* 0x00031c0001207983 */ /* 0x000f280000300800 */
[----:B------:R-:W4:Y:S04]  /*3aa10*/  LDL.LU R34, [R1+0x380] ;  /* 0x0003800001227983 */ /* 0x000f280000300800 */
[----:B0-----:R-:W4:Y:S04]  /*3aa20*/  LDL.LU R20, [R1+0x37c] ;  /* 0x00037c0001147983 */ /* 0x001f280000300800 */
[----:B------:R-:W4:Y:S04]  /*3aa30*/  LDL.LU R21, [R1+0x378] ;  /* 0x0003780001157983 */ /* 0x000f280000300800 */
[----:B---3--:R-:W3:Y:S04]  /*3aa40*/  LDL.LU R22, [R1+0x374] ;  /* 0x0003740001167983 */ /* 0x008ee80000300800 */
[----:B------:R-:W3:Y:S04]  /*3aa50*/  LDL.LU R23, [R1+0x368] ;  /* 0x0003680001177983 */ /* 0x000ee80000300800 */
[----:B------:R-:W3:Y:S04]  /*3aa60*/  LDL.LU R14, [R1+0x360] ;  /* 0x00036000010e7983 */ /* 0x000ee80000300800 */
[----:B------:R-:W3:Y:S04]  /*3aa70*/  LDL.LU R15, [R1+0x344] ;  /* 0x00034400010f7983 */ /* 0x000ee80000300800 */
[----:B------:R0:W-:Y:S04]  /*3aa80*/  STSM.16.M88.4 [R0], R4 ;  /* 0x0000000400007844 */ /* 0x0001e80000000200 */
[----:B------:R-:W3:Y:S01]  /*3aa90*/  LDL.LU R27, [R1+0x2d4] ;  /* 0x0002d400011b7983 */ /* 0x000ee20000300800 */
[----:B0-----:R-:W-:-:S03]  /*3aaa0*/  PRMT R4, R37, 0x5210, R19 ;  /* 0x0000521025047816 */ /* 0x001fc60000000013 */
[----:B------:R-:W3:Y:S01]  /*3aab0*/  LDL.LU R37, [R1+0x534] ;  /* 0x0005340001257983 */ /* 0x000ee20000300800 */
[----:B------:R-:W-:Y:S02]  /*3aac0*/  PRMT R5, R36, 0x5210, R18 ;  /* 0x0000521024057816 */ /* 0x000fe40000000012 */
[----:B------:R-:W-:Y:S02]  /*3aad0*/  PRMT R6, R35, 0x5210, R17 ;  /* 0x0000521023067816 */ /* 0x000fe40000000011 */
[----:B------:R-:W-:Y:S01]  /*3aae0*/  PRMT R7, R33, 0x5210, R16 ;  /* 0x0000521021077816 */ /* 0x000fe20000000010 */
[----:B------:R-:W-:Y:S01]  /*3aaf0*/  NOP ;  /* 0x0000000000007918 */ /* 0x000fe20000000000 */
[----:B------:R-:W0:Y:S01]  /*3ab00*/  LDS.128 R16, [R0] ;  /* 0x0000000000107984 */ /* 0x000e220000000c00 */
[----:B------:R-:W-:-:S03]  /*3ab10*/  NOP ;  /* 0x0000000000007918 */ /* 0x000fc60000000000 */
[----:B------:R1:W-:Y:S01]  /*3ab20*/  STSM.16.M88.4 [R0], R4 ;  /* 0x0000000400007844 */ /* 0x0003e20000000200 */
[----:B------:R-:W-:Y:S01]  /*3ab30*/  IMAD.MOV.U32 R26, RZ, RZ, R44 ;  /* 0x000000ffff1a7224 */ /* 0x000fe200078e002c */
[----:B------:R-:W-:Y:S02]  /*3ab40*/  NOP ;  /* 0x0000000000007918 */ /* 0x000fe40000000000 */
[----:B------:R-:W0:Y:S01]  /*3ab50*/  LDS.128 R44, [R0] ;  /* 0x00000000002c7984 */ /* 0x000e220000000c00 */
[----:B-1----:R-:W-:Y:S02]  /*3ab60*/  PRMT R4, R41, 0x5210, R8 ;  /* 0x0000521029047816 */ /* 0x002fe40000000008 */
[----:B------:R-:W-:Y:S02]  /*3ab70*/  PRMT R5, R40, 0x5210, R3 ;  /* 0x0000521028057816 */ /* 0x000fe40000000003 */
[----:B------:R-:W-:Y:S02]  /*3ab80*/  PRMT R6, R39, 0x5210, R2 ;  /* 0x0000521027067816 */ /* 0x000fe40000000002 */
[----:B------:R-:W-:Y:S01]  /*3ab90*/  PRMT R7, R38, 0x5210, R9 ;  /* 0x0000521026077816 */ /* 0x000fe20000000009 */
[----:B------:R-:W-:-:S04]  /*3aba0*/  NOP ;  /* 0x0000000000007918 */ /* 0x000fc80000000000 */
[----:B------:R-:W-:Y:S04]  /*3abb0*/  STSM.16.M88.4 [R0], R4 ;  /* 0x0000000400007844 */ /* 0x000fe80000000200 */
[----:B0-----:R-:W-:Y:S04]  /*3abc0*/  STL [R1+0x1720], R17 ;  /* 0x0017201101007387 */ /* 0x001fe80000100800 */
[----:B------:R-:W-:Y:S04]  /*3abd0*/  STL [R1+0x171c], R18 ;  /* 0x00171c1201007387 */ /* 0x000fe80000100800 */
[----:B------:R-:W-:Y:S04]  /*3abe0*/  STL [R1+0x1708], R19 ;  /* 0x0017081301007387 */ /* 0x000fe80000100800 */
[----:B------:R-:W-:Y:S04]  /*3abf0*/  STL.64 [R1+0x20], R44 ;  /* 0x0000202c01007387 */ /* 0x000fe80000100a00 */
[----:B------:R0:W-:Y:S04]  /*3ac00*/  STL.64 [R1+0x28], R46 ;  /* 0x0000282e01007387 */ /* 0x0001e80000100a00 */
[----:B0-----:R-:W3:Y:S04]  /*3ac10*/  LDL.LU.64 R46, [R1+0x1830] ;  /* 0x00183000012e7983 */ /* 0x001ee80000300a00 */
[----:B------:R-:W3:Y:S01]  /*3ac20*/  LDL.LU.64 R44, [R1+0x1828] ;  /* 0x00182800012c7983 */ /* 0x000ee20000300a00 */
[----:B--2---:R-:W-:-:S02]  /*3ac30*/  LOP3.LUT R3, R10, 0xffff, RZ, 0xc0, !PT ;  /* 0x0000ffff0a037812 */ /* 0x004fc400078ec0ff */
[----:B----4-:R-:W-:Y:S02]  /*3ac40*/  LOP3.LUT R8, R11, 0xffff, RZ, 0xc0, !PT ;  /* 0x0000ffff0b087812 */ /* 0x010fe400078ec0ff */
[----:B------:R-:W-:Y:S02]  /*3ac50*/  LOP3.LUT R9, R30, 0xffff, RZ, 0xc0, !PT ;  /* 0x0000ffff1e097812 */ /* 0x000fe400078ec0ff */
[----:B------:R-:W-:Y:S02]  /*3ac60*/  PRMT R5, R28, 0x4210, R3 ;  /* 0x000042101c057816 */ /* 0x000fe40000000003 */
[----:B------:R-:W-:Y:S02]  /*3ac70*/  PRMT R6, R29, 0x4210, R8 ;  /* 0x000042101d067816 */ /* 0x000fe40000000008 */
[----:B------:R-:W-:Y:S02]  /*3ac80*/  PRMT R7, R32, 0x4210, R9 ;  /* 0x0000421020077816 */ /* 0x000fe40000000009 */
[----:B---3--:R-:W-:-:S04]  /*3ac90*/  LOP3.LUT R2, R37, 0xffff, RZ, 0xc0, !PT ;  /* 0x0000ffff25027812 */ /* 0x008fc800078ec0ff */
[----:B------:R-:W-:Y:S01]  /*3aca0*/  PRMT R4, R31, 0x4210, R2 ;  /* 0x000042101f047816 */ /* 0x000fe20000000002 */
[----:B------:R-:W-:Y:S01]  /*3acb0*/  NOP ;  /* 0x0000000000007918 */ /* 0x000fe20000000000 */
[----:B------:R-:W0:Y:S01]  /*3acc0*/  LDS.128 R28, [R0] ;  /* 0x00000000001c7984 */ /* 0x000e220000000c00 */
[----:B------:R-:W-:-:S03]  /*3acd0*/  NOP ;  /* 0x0000000000007918 */ /* 0x000fc60000000000 */
[----:B------:R-:W-:Y:S01]  /*3ace0*/  STSM.16.M88.4 [R0], R4 ;  /* 0x0000000400007844 */ /* 0x000fe20000000200 */
[----:B0-----:R-:W-:-:S03]  /*3acf0*/  IMAD.MOV.U32 R17, RZ, RZ, R28 ;  /* 0x000000ffff117224 */ /* 0x001fc600078e001c */
[----:B------:R-:W-:Y:S04]  /*3ad00*/  STL [R1+0x104], R29 ;  /* 0x0001041d01007387 */ /* 0x000fe80000100800 */
[----:B------:R-:W-:Y:S04]  /*3ad10*/  STL.64 [R1+0x108], R30 ;  /* 0x0001081e01007387 */ /* 0x000fe80000100a00 */
[----:B------:R-:W-:Y:S01]  /*3ad20*/  STL.64 [R1+0x1728], R16 ;  /* 0x0017281001007387 */ /* 0x000fe20000100a00 */
[----:B------:R-:W-:-:S03]  /*3ad30*/  NOP ;  /* 0x0000000000007918 */ /* 0x000fc60000000000 */
[----:B------:R-:W0:Y:S04]  /*3ad40*/  LDS.128 R16, [R0] ;  /* 0x0000000000107984 */ /* 0x000e280000000c00 */
[----:B------:R-:W2:Y:S04]  /*3ad50*/  LDL.LU R39, [R1+0x524] ;  /* 0x0005240001277983 */ /* 0x000ea80000300800 */
[----:B0-----:R-:W-:Y:S04]  /*3ad60*/  STL.64 [R1+0xf0], R16 ;  /* 0x0000f01001007387 */ /* 0x001fe80000100a00 */
[----:B------:R0:W-:Y:S04]  /*3ad70*/  STL.64 [R1+0xf8], R18 ;  /* 0x0000f81201007387 */ /* 0x0001e80000100a00 */
[----:B------:R-:W3:Y:S04]  /*3ad80*/  LDL.LU R40, [R1+0x520] ;  /* 0x0005200001287983 */ /* 0x000ee80000300800 */
[----:B------:R-:W4:Y:S04]  /*3ad90*/  LDL.LU R41, [R1+0x4b4] ;  /* 0x0004b40001297983 */ /* 0x000f280000300800 */
[----:B0-----:R-:W3:Y:S04]  /*3ada0*/  LDL.LU R19, [R1+0x4b0] ;  /* 0x0004b00001137983 */ /* 0x001ee80000300800 */
[----:B------:R-:W4:Y:S04]  /*3adb0*/  LDL.LU R18, [R1+0x3a4] ;  /* 0x0003a40001127983 */ /* 0x000f280000300800 */
[----:B------:R-:W4:Y:S04]  /*3adc0*/  LDL.LU R35, [R1+0x3a0] ;  /* 0x0003a00001237983 */ /* 0x000f280000300800 */
[----:B------:R-:W4:Y:S04]  /*3add0*/  LDL.LU R36, [R1+0x39c] ;  /* 0x00039c0001247983 */ /* 0x000f280000300800 */
[----:B------:R-:W4:Y:S01]  /*3ade0*/  LDL.LU R37, [R1+0x2ec] ;  /* 0x0002ec0001257983 */ /* 0x000f220000300800 */
[----:B------:R-:W-:-:S02]  /*3adf0*/  LOP3.LUT R32, R20, 0xffff, RZ, 0xc0, !PT ;  /* 0x0000ffff14207812 */ /* 0x000fc400078ec0ff */
[----:B------:R-:W-:Y:S01]  /*3ae00*/  LOP3.LUT R11, R21, 0xffff, RZ, 0xc0, !PT ;  /* 0x0000ffff150b7812 */ /* 0x000fe200078ec0ff */
[----:B------:R-:W4:Y:S01]  /*3ae10*/  LDL.LU R30, [R1+0x390] ;  /* 0x00039000011e7983 */ /* 0x000f220000300800 */
[----:B------:R-:W-:-:S03]  /*3ae20*/  LOP3.LUT R33, R22, 0xffff, RZ, 0xc0, !PT ;  /* 0x0000ffff16217812 */ /* 0x000fc600078ec0ff */
[----:B------:R-:W4:Y:S01]  /*3ae30*/  LDL.LU R31, [R1+0x38c] ;  /* 0x00038c00011f7983 */ /* 0x000f220000300800 */
[----:B------:R-:W-:-:S03]  /*3ae40*/  LOP3.LUT R10, R34, 0xffff, RZ, 0xc0, !PT ;  /* 0x0000ffff220a7812 */ /* 0x000fc600078ec0ff */
        /* <DEDUP_REMOVED lines=9> */
[----:B------:R-:W-:Y:S01]  /*3aee0*/  PRMT R4, R23, 0x4210, R10 ;  /* 0x0000421017047816 */ /* 0x000fe2000000000a */
[----:B------:R-:W-:-:S04]  /*3aef0*/  NOP ;  /* 0x0000000000007918 */ /* 0x000fc80000000000 */
[----:B------:R0:W-:Y:S01]  /*3af00*/  STSM.16.M88.4 [R0], R4 ;  /* 0x0000000400007844 */ /* 0x0001e20000000200 */
[----:B------:R-:W-:-:S03]  /*3af10*/  NOP ;  /* 0x0000000000007918 */ /* 0x000fc60000000000 */
[----:B------:R-:W1:Y:S01]  /*3af20*/  LDS.128 R20, [R0] ;  /* 0x0000000000147984 */ /* 0x000e620000000c00 */
[----:B0-----:R-:W-:Y:S02]  /*3af30*/  PRMT R4, R46, 0x5210, R2 ;  /* 0x000052102e047816 */ /* 0x001fe40000000002 */
[----:B------:R-:W-:Y:S02]  /*3af40*/  PRMT R5, R45, 0x5210, R3 ;  /* 0x000052102d057816 */ /* 0x000fe40000000003 */
[----:B------:R-:W-:Y:S02]  /*3af50*/  PRMT R6, R44, 0x5210, R8 ;  /* 0x000052102c067816 */ /* 0x000fe40000000008 */
[----:B------:R-:W-:Y:S01]  /*3af60*/  PRMT R7, R42, 0x5210, R9 ;  /* 0x000052102a077816 */ /* 0x000fe20000000009 */
[----:B------:R-:W-:-:S04]  /*3af70*/  NOP ;  /* 0x0000000000007918 */ /* 0x000fc80000000000 */
[----:B------:R0:W-:Y:S02]  /*3af80*/  STSM.16.M88.4 [R0], R4 ;  /* 0x0000000400007844 */ /* 0x0001e40000000200 */
[----:B0-----:R-:W-:Y:S02]  /*3af90*/  PRMT R4, R49, 0x5210, R10 ;  /* 0x0000521031047816 */ /* 0x001fe4000000000a */
[----:B------:R-:W-:Y:S01]  /*3afa0*/  PRMT R6, R47, 0x5210, R11 ;  /* 0x000052102f067816 */ /* 0x000fe2000000000b */
[----:B------:R-:W-:Y:S01]  /*3afb0*/  NOP ;  /* 0x0000000000007918 */ /* 0x000fe20000000000 */
[----:B------:R-:W0:Y:S01]  /*3afc0*/  LDS.128 R8, [R0] ;  /* 0x0000000000087984 */ /* 0x000e220000000c00 */
[----:B------:R-:W-:Y:S02]  /*3afd0*/  PRMT R5, R48, 0x5210, R32 ;  /* 0x0000521030057816 */ /* 0x000fe40000000020 */
[----:B------:R-:W-:Y:S01]  /*3afe0*/  PRMT R7, R43, 0x5210, R33 ;  /* 0x000052102b077816 */ /* 0x000fe20000000021 */
[----:B-1----:R-:W-:Y:S01]  /*3aff0*/  STL [R1+0x16f8], R21 ;  /* 0x0016f81501007387 */ /* 0x002fe20000100800 */
[----:B------:R-:W-:-:S03]  /*3b000*/  NOP ;  /* 0x0000000000007918 */ /* 0x000fc60000000000 */
[----:B------:R-:W-:Y:S04]  /*3b010*/  STL [R1+0x16e8], R23 ;  /* 0x0016e81701007387 */ /* 0x000fe80000100800 */
[----:B------:R-:W-:Y:S04]  /*3b020*/  STSM.16.M88.4 [R0], R4 ;  /* 0x0000000400007844 */ /* 0x000fe80000000200 */
[----:B0-----:R3:W-:Y:S04]  /*3b030*/  STL.64 [R1+0x10], R8 ;  /* 0x0000100801007387 */ /* 0x0017e80000100a00 */
[----:B------:R-:W-:Y:S01]  /*3b040*/  STL.64 [R1+0x18], R10 ;  /* 0x0000180a01007387 */ /* 0x000fe20000100a00 */
[----:B--2---:R-:W-:-:S02]  /*3b050*/  LOP3.LUT R2, R39, 0xffff, RZ, 0xc0, !PT ;  /* 0x0000ffff27027812 */ /* 0x004fc400078ec0ff */
[----:B---3--:R-:W-:Y:S02]  /*3b060*/  LOP3.LUT R9, R19, 0xffff, RZ, 0xc0, !PT ;  /* 0x0000ffff13097812 */ /* 0x008fe400078ec0ff */
[----:B----4-:R-:W-:Y:S01]  /*3b070*/  PRMT R4, R18, 0x4210, R2 ;  /* 0x0000421012047816 */ /* 0x010fe20000000002 */
[----:B------:R-:W-:Y:S01]  /*3b080*/  NOP ;  /* 0x0000000000007918 */ /* 0x000fe20000000000 */
[----:B------:R-:W0:Y:S01]  /*3b090*/  LDS.128 R16, [R0] ;  /* 0x0000000000107984 */ /* 0x000e220000000c00 */
[----:B------:R-:W-:Y:S02]  /*3b0a0*/  LOP3.LUT R3, R40, 0xffff, RZ, 0xc0, !PT ;  /* 0x0000ffff28037812 */ /* 0x000fe400078ec0ff */
[----:B------:R-:W-:Y:S02]  /*3b0b0*/  LOP3.LUT R8, R41, 0xffff, RZ, 0xc0, !PT ;  /* 0x0000ffff29087812 */ /* 0x000fe400078ec0ff */
[----:B------:R-:W-:Y:S02]  /*3b0c0*/  PRMT R5, R35, 0x4210, R3 ;  /* 0x0000421023057816 */ /* 0x000fe40000000003 */
[----:B------:R-:W-:-:S02]  /*3b0d0*/  PRMT R6, R36, 0x4210, R8 ;  /* 0x0000421024067816 */ /* 0x000fc40000000008 */
[----:B------:R-:W-:Y:S01]  /*3b0e0*/  PRMT R7, R37, 0x4210, R9 ;  /* 0x0000421025077816 */ /* 0x000fe20000000009 */
[----:B------:R-:W-:-:S04]  /*3b0f0*/  NOP ;  /* 0x0000000000007918 */ /* 0x000fc80000000000 */
[----:B------:R1:W-:Y:S04]  /*3b100*/  STSM.16.M88.4 [R0], R4 ;  /* 0x0000000400007844 */ /* 0x0003e80000000200 */
[----:B0-----:R-:W-:Y:S01]  /*3b110*/  STL [R1+0xe4], R17 ;  /* 0x0000e41101007387 */ /* 0x001fe20000100800 */
[----:B------:R-:W-:Y:S02]  /*3b120*/  IMAD.MOV.U32 R21, RZ, RZ, R16 ;  /* 0x000000ffff157224 */ /* 0x000fe400078e0010 */
[----:B------:R-:W-:Y:S01]  /*3b130*/  IMAD.MOV.U32 R23, RZ, RZ, R18 ;  /* 0x000000ffff177224 */ /* 0x000fe200078e0012 */
[----:B------:R-:W-:Y:S01]  /*3b140*/  STL [R1+0xec], R19 ;  /* 0x0000ec1301007387 */ /* 0x000fe20000100800 */
[----:B------:R-:W-:-:S03]  /*3b150*/  NOP ;  /* 0x0000000000007918 */ /* 0x000fc60000000000 */
[----:B------:R-:W0:Y:S01]  /*3b160*/  LDS.128 R16, [R0] ;  /* 0x0000000000107984 */ /* 0x000e220000000c00 */
[----:B------:R-:W-:-:S03]  /*3b170*/  LOP3.LUT R10, R30, 0xffff, RZ, 0xc0, !PT ;  /* 0x0000ffff1e0a7812 */ /* 0x000fc600078ec0ff */
[----:B------:R-:W-:Y:S01]  /*3b180*/  STL.64 [R1+0x1700], R20 ;  /* 0x0017001401007387 */ /* 0x000fe20000100a00 */
[----:B------:R-:W-:-:S03]  /*3b190*/  LOP3.LUT R33, R29, 0xffff, RZ, 0xc0, !PT ;  /* 0x0000ffff1d217812 */ /* 0x000fc600078ec0ff */
[----:B------:R-:W-:Y:S04]  /*3b1a0*/  STL.64 [R1+0x16f0], R22 ;  /* 0x0016f01601007387 */ /* 0x000fe80000100a00 */
[----:B------:R-:W2:Y:S01]  /*3b1b0*/  LDL.LU R30, [R1+0x514] ;  /* 0x00051400011e7983 */ /* 0x000ea20000300800 */
[----:B------:R-:W-:Y:S02]  /*3b1c0*/  LOP3.LUT R32, R31, 0xffff, RZ, 0xc0, !PT ;  /* 0x0000ffff1f207812 */ /* 0x000fe400078ec0ff */
[----:B------:R-:W-:Y:S02]  /*3b1d0*/  LOP3.LUT R11, R28, 0xffff, RZ, 0xc0, !PT ;  /* 0x0000ffff1c0b7812 */ /* 0x000fe400078ec0ff */
[----:B-1----:R-:W-:Y:S01]  /*3b1e0*/  PRMT R7, R27, 0x4210, R33 ;  /* 0x000042101b077816 */ /* 0x002fe20000000021 */
[----:B0-----:R0:W-:Y:S04]  /*3b1f0*/  STL.64 [R1+0xd0], R16 ;  /* 0x0000d01001007387 */ /* 0x0011e80000100a00 */
[----:B------:R-:W-:Y:S04]  /*3b200*/  STL.64 [R1+0xd8], R18 ;  /* 0x0000d81201007387 */ /* 0x000fe80000100a00 */
[----:B0-----:R-:W3:Y:S04]  /*3b210*/  LDL.LU R16, [R1+0x510] ;  /* 0x0005100001107983 */ /* 0x001ee80000300800 */
[----:B------:R-:W4:Y:S04]  /*3b220*/  LDL.LU R17, [R1+0x4a4] ;  /* 0x0004a40001117983 */ /* 0x000f280000300800 */
[----:B------:R-:W4:Y:S04]  /*3b230*/  LDL.LU R31, [R1+0x4a0] ;  /* 0x0004a000011f7983 */ /* 0x000f280000300800 */
[----:B------:R-:W4:Y:S04]  /*3b240*/  LDL.LU R28, [R1+0x3f4] ;  /* 0x0003f400011c7983 */ /* 0x000f280000300800 */
[----:B------:R-:W4:Y:S01]  /*3b250*/  LDL.LU R27, [R1+0x3f0] ;  /* 0x0003f000011b7983 */ /* 0x000f220000300800 */
[----:B------:R-:W-:-:S02]  /*3b260*/  PRMT R4, R34, 0x4210, R10 ;  /* 0x0000421022047816 */ /* 0x000fc4000000000a */
[----:B------:R-:W-:Y:S01]  /*3b270*/  PRMT R5, R14, 0x4210, R32 ;  /* 0x000042100e057816 */ /* 0x000fe20000000020 */
[----:B------:R-:W4:Y:S01]  /*3b280*/  LDL.LU R40, [R1+0x3e8] ;  /* 0x0003e80001287983 */ /* 0x000f220000300800 */
[----:B------:R-:W-:Y:S01]  /*3b290*/  PRMT R6, R15, 0x4210, R11 ;  /* 0x000042100f067816 */ /* 0x000fe2000000000b */
[----:B------:R-:W-:-:S04]  /*3b2a0*/  NOP ;  /* 0x0000000000007918 */ /* 0x000fc80000000000 */
[----:B------:R0:W-:Y:S01]  /*3b2b0*/  STSM.16.M88.4 [R0], R4 ;  /* 0x0000000400007844 */ /* 0x0001e20000000200 */
[----:B------:R-:W-:-:S03]  /*3b2c0*/  NOP ;  /* 0x0000000000007918 */ /* 0x000fc60000000000 */
[----:B------:R-:W1:Y:S04]  /*3b2d0*/  LDS.128 R36, [R0] ;  /* 0x0000000000247984 */ /* 0x000e680000000c00 */
[----:B------:R-:W4:Y:S01]  /*3b2e0*/  LDL.LU R29, [R1+0x3ec] ;  /* 0x0003ec00011d7983 */ /* 0x000f220000300800 */
        /* <DEDUP_REMOVED lines=9> */
[----:B------:R-:W0:Y:S04]  /*3b380*/  LDS.128 R8, [R0] ;  /* 0x0000000000087984 */ /* 0x000e280000000c00 */
[----:B-1----:R-:W-:Y:S01]  /*3b390*/  STL [R1+0x16c8], R37 ;  /* 0x0016c82501007387 */ /* 0x002fe20000100800 */
[----:B------:R-:W-:Y:S01]  /*3b3a0*/  PRMT R5, R59, 0x5210, R32 ;  /* 0x000052103b057816 */ /* 0x000fe20000000020 */
[----:B------:R-:W1:Y:S02]  /*3b3b0*/  LDC R60, c[0x0][0x3b4] ;  /* 0x0000ed00ff3c7b82 */ /* 0x000e640000000800 */
[----:B------:R-:W-:Y:S04]  /*3b3c0*/  STL [R1+0x16b8], R39 ;  /* 0x0016b82701007387 */ /* 0x000fe80000100800 */
[----:B------:R-:W4:Y:S04]  /*3b3d0*/  LDL.LU R34, [R1+0x3b0] ;  /* 0x0003b00001227983 */ /* 0x000f280000300800 */
[----:B------:R-:W4:Y:S04]  /*3b3e0*/  LDL.LU R41, [R1+0x3ac] ;  /* 0x0003ac0001297983 */ /* 0x000f280000300800 */
[----:B0-----:R-:W-:Y:S04]  /*3b3f0*/  STL.64 [R1], R8 ;  /* 0x0000000801007387 */ /* 0x001fe80000100a00 */
[----:B------:R-:W-:Y:S01]  /*3b400*/  STL.64 [R1+0x8], R10 ;  /* 0x0000080a01007387 */ /* 0x000fe20000100a00 */
[----:B------:R-:W-:Y:S01]  /*3b410*/  PRMT R7, R51, 0x5210, R33 ;  /* 0x0000521033077816 */ /* 0x000fe20000000021 */
[----:B------:R-:W-:-:S02]  /*3b420*/  NOP ;  /* 0x0000000000007918 */ /* 0x000fc40000000000 */
[----:B------:R-:W4:Y:S04]  /*3b430*/  LDL.LU R35, [R1+0x398] ;  /* 0x0003980001237983 */ /* 0x000f280000300800 */
[----:B------:R-:W4:Y:S04]  /*3b440*/  LDL.LU R19, [R1+0x394] ;  /* 0x0003940001137983 */ /* 0x000f280000300800 */
[----:B------:R-:W4:Y:S04]  /*3b450*/  LDL.LU R14, [R1+0x400] ;  /* 0x00040000010e7983 */ /* 0x000f280000300800 */
[----:B------:R-:W4:Y:S04]  /*3b460*/  LDL.LU R15, [R1+0x3fc] ;  /* 0x0003fc00010f7983 */ /* 0x000f280000300800 */
[----:B------:R-:W4:Y:S04]  /*3b470*/  LDL.LU R18, [R1+0x3f8] ;  /* 0x0003f80001127983 */ /* 0x000f280000300800 */
[----:B------:R0:W-:Y:S01]  /*3b480*/  STSM.16.M88.4 [R0], R4 ;  /* 0x0000000400007844 */ /* 0x0001e20000000200 */
[----:B------:R-:W-:-:S03]  /*3b490*/  NOP ;  /* 0x0000000000007918 */ /* 0x000fc60000000000 */
[----:B------:R-:W0:Y:S01]  /*3b4a0*/  LDS.128 R8, [R0] ;  /* 0x0000000000087984 */ /* 0x000e220000000c00 */
[----:B--2---:R-:W-:-:S03]  /*3b4b0*/  LOP3.LUT R3, R30, 0xffff, RZ, 0xc0, !PT ;  /* 0x0000ffff1e037812 */ /* 0x004fc600078ec0ff */
[----:B------:R-:W2:Y:S01]  /*3b4c0*/  LDL.LU R30, [R1+0x348] ;  /* 0x00034800011e7983 */ /* 0x000ea20000300800 */
[----:B---3--:R-:W-:Y:S02]  /*3b4d0*/  LOP3.LUT R2, R16, 0xffff, RZ, 0xc0, !PT ;  /* 0x0000ffff10027812 */ /* 0x008fe400078ec0ff */
[----:B----4-:R-:W-:Y:S02]  /*3b4e0*/  LOP3.LUT R33, R31, 0xffff, RZ, 0xc0, !PT ;  /* 0x0000ffff1f217812 */ /* 0x010fe400078ec0ff */
[----:B------:R-:W3:Y:S01]  /*3b4f0*/  LDL.LU R31, [R1+0x144] ;  /* 0x00014400011f7983 */ /* 0x000ee20000300800 */
[----:B0-----:R-:W-:-:S03]  /*3b500*/  PRMT R4, R28, 0x4210, R3 ;  /* 0x000042101c047816 */ /* 0x001fc60000000003 */
[----:B------:R-:W4:Y:S01]  /*3b510*/  LDL.LU R28, [R1+0x140] ;  /* 0x00014000011c7983 */ /* 0x000f220000300800 */
[----:B------:R-:W-:-:S03]  /*3b520*/  PRMT R5, R27, 0x4210, R2 ;  /* 0x000042101b057816 */ /* 0x000fc60000000002 */
[----:B------:R-:W2:Y:S01]  /*3b530*/  LDL.LU R27, [R1+0xac] ;  /* 0x0000ac00011b7983 */ /* 0x000ea20000300800 */
[----:B------:R-:W-:Y:S01]  /*3b540*/  LOP3.LUT R32, R17, 0xffff, RZ, 0xc0, !PT ;  /* 0x0000ffff11207812 */ /* 0x000fe200078ec0ff */
[----:B------:R-:W-:Y:S02]  /*3b550*/  IMAD.MOV.U32 R37, RZ, RZ, R8 ;  /* 0x000000ffff257224 */ /* 0x000fe400078e0008 */
[----:B------:R-:W-:Y:S01]  /*3b560*/  IMAD.MOV.U32 R39, RZ, RZ, R10 ;  /* 0x000000ffff277224 */ /* 0x000fe200078e000a */
[----:B------:R-:W-:Y:S01]  /*3b570*/  PRMT R6, R40, 0x4210, R32 ;  /* 0x0000421028067816 */ /* 0x000fe20000000020 */
[----:B------:R0:W-:Y:S04]  /*3b580*/  STL [R1+0xc4], R9 ;  /* 0x0000c40901007387 */ /* 0x0001e80000100800 */
[----:B------:R-:W-:Y:S01]  /*3b590*/  STL [R1+0xcc], R11 ;  /* 0x0000cc0b01007387 */ /* 0x000fe20000100800 */
[----:B------:R-:W-:Y:S01]  /*3b5a0*/  PRMT R7, R29, 0x4210, R33 ;  /* 0x000042101d077816 */ /* 0x000fe20000000021 */
[----:B------:R-:W-:-:S02]  /*3b5b0*/  NOP ;  /* 0x0000000000007918 */ /* 0x000fc40000000000 */
[----:B------:R-:W3:Y:S04]  /*3b5c0*/  LDL.LU R29, [R1+0x158] ;  /* 0x00015800011d7983 */ /* 0x000ee80000300800 */
[----:B------:R-:W-:Y:S04]  /*3b5d0*/  STL.64 [R1+0x16d0], R36 ;  /* 0x0016d02401007387 */ /* 0x000fe80000100a00 */
[----:B------:R-:W-:Y:S04]  /*3b5e0*/  STL.64 [R1+0x16c0], R38 ;  /* 0x0016c02601007387 */ /* 0x000fe80000100a00 */
[----:B------:R-:W-:Y:S01]  /*3b5f0*/  STSM.16.M88.4 [R0], R4 ;  /* 0x0000000400007844 */ /* 0x000fe20000000200 */
[----:B------:R-:W-:-:S03]  /*3b600*/  NOP ;  /* 0x0000000000007918 */ /* 0x000fc60000000000 */
[----:B------:R-:W0:Y:S01]  /*3b610*/  LDS.128 R4, [R0] ;  /* 0x0000000000047984 */ /* 0x000e220000000c00 */
[----:B------:R-:W-:Y:S02]  /*3b620*/  LOP3.LUT R34, R34, 0xffff, RZ, 0xc0, !PT ;  /* 0x0000ffff22227812 */ /* 0x000fe400078ec0ff */
[----:B------:R-:W-:Y:S01]  /*3b630*/  LOP3.LUT R44, R41, 0xffff, RZ, 0xc0, !PT ;  /* 0x0000ffff292c7812 */ /* 0x000fe200078ec0ff */
[----:B------:R-:W-:Y:S01]  /*3b640*/  NOP ;  /* 0x0000000000007918 */ /* 0x000fe20000000000 */
[----:B------:R-:W-:Y:S02]  /*3b650*/  PRMT R8, R14, 0x4210, R34 ;  /* 0x000042100e087816 */ /* 0x000fe40000000022 */
[----:B------:R-:W3:Y:S01]  /*3b660*/  LDL.LU R14, [R1+0x14c] ;  /* 0x00014c00010e7983 */ /* 0x000ee20000300800 */
[----:B0-----:R-:W-:-:S03]  /*3b670*/  PRMT R9, R15, 0x4210, R44 ;  /* 0x000042100f097816 */ /* 0x001fc6000000002c */
[----:B------:R-:W3:Y:S04]  /*3b680*/  LDL.LU R15, [R1+0x154] ;  /* 0x00015400010f7983 */ /* 0x000ee80000300800 */
[----:B------:R4:W-:Y:S04]  /*3b690*/  STL.64 [R1+0xb0], R4 ;  /* 0x0000b00401007387 */ /* 0x0009e80000100a00 */
[----:B------:R2:W-:Y:S01]  /*3b6a0*/  STL.64 [R1+0xb8], R6 ;  /* 0x0000b80601007387 */ /* 0x0005e20000100a00 */
[----:B----4-:R-:W-:-:S03]  /*3b6b0*/  PRMT R4, R28, 0x5210, R3 ;  /* 0x000052101c047816 */ /* 0x010fc60000000003 */
[----:B------:R-:W4:Y:S01]  /*3b6c0*/  LDL.LU R28, [R1+0x504] ;  /* 0x00050400011c7983 */ /* 0x000f220000300800 */
[----:B--2---:R-:W-:-:S03]  /*3b6d0*/  PRMT R6, R27, 0x5210, R32 ;  /* 0x000052101b067816 */ /* 0x004fc60000000020 */
[----:B------:R-:W2:Y:S01]  /*3b6e0*/  LDL.LU R27, [R1+0x500] ;  /* 0x00050000011b7983 */ /* 0x000ea20000300800 */
[----:B------:R-:W-:Y:S02]  /*3b6f0*/  LOP3.LUT R35, R35, 0xffff, RZ, 0xc0, !PT ;  /* 0x0000ffff23237812 */ /* 0x000fe400078ec0ff */
[----:B------:R-:W-:Y:S02]  /*3b700*/  LOP3.LUT R45, R19, 0xffff, RZ, 0xc0, !PT ;  /* 0x0000ffff132d7812 */ /* 0x000fe400078ec0ff */
[----:B------:R-:W-:Y:S02]  /*3b710*/  PRMT R10, R18, 0x4210, R35 ;  /* 0x00004210120a7816 */ /* 0x000fe40000000023 */
[----:B------:R-:W-:-:S05]  /*3b720*/  PRMT R11, R30, 0x4210, R45 ;  /* 0x000042101e0b7816 */ /* 0x000fca000000002d */
[----:B------:R-:W-:Y:S01]  /*3b730*/  STSM.16.M88.4 [R0], R8 ;  /* 0x0000000800007844 */ /* 0x000fe20000000200 */
[----:B------:R-:W-:-:S03]  /*3b740*/  NOP ;  /* 0x0000000000007918 */ /* 0x000fc60000000000 */
[----:B------:R-:W0:Y:S01]  /*3b750*/  LDS.128 R40, [R0] ;  /* 0x0000000000287984 */ /* 0x000e220000000c00 */
[----:B---3--:R-:W-:Y:S02]  /*3b760*/  PRMT R5, R31, 0x5210, R2 ;  /* 0x000052101f057816 */ /* 0x008fe40000000002 */
[----:B------:R-:W-:Y:S01]  /*3b770*/  PRMT R7, R54, 0x5210, R33 ;  /* 0x0000521036077816 */ /* 0x000fe20000000021 */
[----:B------:R-:W-:-:S04]  /*3b780*/  NOP ;  /* 0x0000000000007918 */ /* 0x000fc80000000000 */
[----:B------:R3:W-:Y:S02]  /*3b790*/  STSM.16.M88.4 [R0], R4 ;  /* 0x0000000400007844 */ /* 0x0007e40000000200 */
[----:B---3--:R-:W-:Y:S02]  /*3b7a0*/  PRMT R7, R61, 0x5210, R45 ;  /* 0x000052103d077816 */ /* 0x008fe4000000002d */
[----:B0-----:R-:W-:Y:S04]  /*3b7b0*/  STL.64 [R1+0x16a8], R40 ;  /* 0x0016a82801007387 */ /* 0x001fe80000100a00 */
[----:B------:R-:W-:Y:S04]  /*3b7c0*/  STL.64 [R1+0x1690], R42 ;  /* 0x0016902a01007387 */ /* 0x000fe80000100a00 */
[----:B------:R-:W3:Y:S04]  /*3b7d0*/  LDL.LU R22, [R1+0x494] ;  /* 0x0004940001167983 */ /* 0x000ee80000300800 */
[----:B------:R-:W3:Y:S04]  /*3b7e0*/  LDL.LU R23, [R1+0x490] ;  /* 0x0004900001177983 */ /* 0x000ee80000300800 */
[----:B------:R-:W3:Y:S04]  /*3b7f0*/  LDL.LU R20, [R1+0x40c] ;  /* 0x00040c0001147983 */ /* 0x000ee80000300800 */
[----:B------:R-:W3:Y:S04]  /*3b800*/  LDL.LU R21, [R1+0x408] ;  /* 0x0004080001157983 */ /* 0x000ee80000300800 */
[----:B------:R-:W3:Y:S04]  /*3b810*/  LDL.LU R48, [R1+0x404] ;  /* 0x0004040001307983 */ /* 0x000ee80000300800 */
[----:B------:R-:W3:Y:S01]  /*3b820*/  LDL.LU R49, [R1+0x35c] ;  /* 0x00035c0001317983 */ /* 0x000ee20000300800 */
[----:B------:R-:W-:-:S03]  /*3b830*/  PRMT R4, R29, 0x5210, R34 ;  /* 0x000052101d047816 */ /* 0x000fc60000000022 */
[----:B------:R-:W3:Y:S04]  /*3b840*/  LDL.LU R16, [R1+0x3cc] ;  /* 0x0003cc0001107983 */ /* 0x000ee80000300800 */
[----:B------:R-:W3:Y:S01]  /*3b850*/  LDL.LU R29, [R1+0x3c8] ;  /* 0x0003c800011d7983 */ /* 0x000ee20000300800 */
[----:B------:R-:W-:Y:S01]  /*3b860*/  PRMT R5, R15, 0x5210, R44 ;  /* 0x000052100f057816 */ /* 0x000fe2000000002c */
[----:B------:R-:W-:Y:S02]  /*3b870*/  NOP ;  /* 0x0000000000007918 */ /* 0x000fe40000000000 */
[----:B------:R-:W0:Y:S01]  /*3b880*/  LDS.128 R44, [R0] ;  /* 0x00000000002c7984 */ /* 0x000e220000000c00 */
[----:B------:R-:W-:Y:S01]  /*3b890*/  PRMT R6, R14, 0x5210, R35 ;  /* 0x000052100e067816 */ /* 0x000fe20000000023 */
[----:B------:R-:W-:-:S02]  /*3b8a0*/  NOP ;  /* 0x0000000000007918 */ /* 0x000fc40000000000 */
[----:B------:R-:W3:Y:S04]  /*3b8b0*/  LDL.LU R14, [R1+0x3b8] ;  /* 0x0003b800010e7983 */ /* 0x000ee80000300800 */
[----:B------:R-:W3:Y:S04]  /*3b8c0*/  LDL.LU R15, [R1+0x3b4] ;  /* 0x0003b400010f7983 */ /* 0x000ee80000300800 */
[----:B------:R-:W3:Y:S04]  /*3b8d0*/  LDL.LU R17, [R1+0x420] ;  /* 0x0004200001117983 */ /* 0x000ee80000300800 */
[----:B------:R-:W3:Y:S04]  /*3b8e0*/  LDL.LU R19, [R1+0x41c] ;  /* 0x00041c0001137983 */ /* 0x000ee80000300800 */
[----:B------:R-:W3:Y:S04]  /*3b8f0*/  LDL.LU R18, [R1+0x410] ;  /* 0x0004100001127983 */ /* 0x000ee80000300800 */
[----:B------:R-:W3:Y:S04]  /*3b900*/  LDL.LU R30, [R1+0x418] ;  /* 0x00041800011e7983 */ /* 0x000ee80000300800 */
[----:B0-----:R-:W-:Y:S04]  /*3b910*/  STL.64 [R1+0x16a0], R44 ;  /* 0x0016a02c01007387 */ /* 0x001fe80000100a00 */
[----:B------:R-:W-:Y:S04]  /*3b920*/  STL.64 [R1+0x1688], R46 ;  /* 0x0016882e01007387 */ /* 0x000fe80000100a00 */
[----:B------:R-:W3:Y:S01]  /*3b930*/  LDL.LU R31, [R1+0x15c] ;  /* 0x00015c00011f7983 */ /* 0x000ee20000300800 */
[----:B----4-:R-:W-:-:S03]  /*3b940*/  LOP3.LUT R3, R28, 0xffff, RZ, 0xc0, !PT ;  /* 0x0000ffff1c037812 */ /* 0x010fc600078ec0ff */
[----:B------:R-:W4:Y:S01]  /*3b950*/  LDL.LU R28, [R1+0x164] ;  /* 0x00016400011c7983 */ /* 0x000f220000300800 */
[----:B--2---:R-:W-:-:S03]  /*3b960*/  LOP3.LUT R2, R27, 0xffff, RZ, 0xc0, !PT ;  /* 0x0000ffff1b027812 */ /* 0x004fc600078ec0ff */
[----:B------:R-:W2:Y:S04]  /*3b970*/  LDL.LU R27, [R1+0x160] ;  /* 0x00016000011b7983 */ /* 0x000ea80000300800 */
[----:B------:R0:W-:Y:S01]  /*3b980*/  STSM.16.M88.4 [R0], R4 ;  /* 0x0000000400007844 */ /* 0x0001e20000000200 */
[----:B------:R-:W-:-:S03]  /*3b990*/  NOP ;  /* 0x0000000000007918 */ /* 0x000fc60000000000 */
[----:B------:R-:W0:Y:S01]  /*3b9a0*/  LDS.128 R8, [R0] ;  /* 0x0000000000087984 */ /* 0x000e220000000c00 */
[----:B---3--:R-:W-:Y:S02]  /*3b9b0*/  LOP3.LUT R32, R22, 0xffff, RZ, 0xc0, !PT ;  /* 0x0000ffff16207812 */ /* 0x008fe400078ec0ff */
[----:B------:R-:W-:Y:S02]  /*3b9c0*/  LOP3.LUT R33, R23, 0xffff, RZ, 0xc0, !PT ;  /* 0x0000ffff17217812 */ /* 0x000fe400078ec0ff */
[----:B0-----:R-:W-:Y:S02]  /*3b9d0*/  PRMT R4, R20, 0x4210, R3 ;  /* 0x0000421014047816 */ /* 0x001fe40000000003 */
[----:B------:R-:W-:Y:S02]  /*3b9e0*/  PRMT R5, R21, 0x4210, R2 ;  /* 0x0000421015057816 */ /* 0x000fe40000000002 */
[----:B------:R-:W-:Y:S02]  /*3b9f0*/  PRMT R6, R48, 0x4210, R32 ;  /* 0x0000421030067816 */ /* 0x000fe40000000020 */
[----:B------:R-:W-:Y:S01]  /*3ba00*/  PRMT R7, R49, 0x4210, R33 ;  /* 0x0000421031077816 */ /* 0x000fe20000000021 */
[----:B------:R-:W-:-:S04]  /*3ba10*/  NOP ;  /* 0x0000000000007918 */ /* 0x000fc80000000000 */
[----:B------:R-:W-:Y:S01]  /*3ba20*/  STSM.16.M88.4 [R0], R4 ;  /* 0x0000000400007844 */ /* 0x000fe20000000200 */
[----:B------:R-:W-:-:S03]  /*3ba30*/  NOP ;  /* 0x0000000000007918 */ /* 0x000fc60000000000 */
[----:B------:R-:W0:Y:S01]  /*3ba40*/  LDS.128 R4, [R0] ;  /* 0x0000000000047984 */ /* 0x000e220000000c00 */
[----:B------:R-:W-:-:S03]  /*3ba50*/  LOP3.LUT R34, R29, 0xffff, RZ, 0xc0, !PT ;  /* 0x0000ffff1d227812 */ /* 0x000fc600078ec0ff */
[----:B------:R-:W-:Y:S04]  /*3ba60*/  STL.64 [R1+0xa0], R8 ;  /* 0x0000a00801007387 */ /* 0x000fe80000100a00 */
[----:B------:R-:W-:Y:S04]  /*3ba70*/  STL.64 [R1+0xa8], R10 ;  /* 0x0000a80a01007387 */ /* 0x000fe80000100a00 */
[----:B------:R-:W3:Y:S01]  /*3ba80*/  LDL.LU R29, [R1+0x16c] ;  /* 0x00016c00011d7983 */ /* 0x000ee20000300800 */
[----:B------:R-:W-:-:S03]  /*3ba90*/  LOP3.LUT R48, R14, 0xffff, RZ, 0xc0, !PT ;  /* 0x0000ffff0e307812 */ /* 0x000fc600078ec0ff */
[----:B------:R-:W3:Y:S01]  /*3baa0*/  LDL.LU R14, [R1+0x170] ;  /* 0x00017000010e7983 */ /* 0x000ee20000300800 */
[----:B------:R-:W-:-:S03]  /*3bab0*/  LOP3.LUT R49, R15, 0xffff, RZ, 0xc0, !PT ;  /* 0x0000ffff0f317812 */ /* 0x000fc600078ec0ff */
[----:B------:R-:W3:Y:S04]  /*3bac0*/  LDL.LU R15, [R1+0x168] ;  /* 0x00016800010f7983 */ /* 0x000ee80000300800 */
[----:B0-----:R-:W-:Y:S04]  /*3bad0*/  STL.64 [R1+0x70], R4 ;  /* 0x0000700401007387 */ /* 0x001fe80000100a00 */
[----:B------:R2:W-:Y:S02]  /*3bae0*/  STL.64 [R1+0x78], R6 ;  /* 0x0000780601007387 */ /* 0x0005e40000100a00 */
[----:B--2---:R-:W-:-:S02]  /*3baf0*/  PRMT R6, R27, 0x5210, R32 ;  /* 0x000052101b067816 */ /* 0x004fc40000000020 */
[----:B------:R-:W2:Y:S01]  /*3bb00*/  LDL.LU R27, [R1+0x50c] ;  /* 0x00050c00011b7983 */ /* 0x000ea20000300800 */
[----:B------:R-:W-:Y:S02]  /*3bb10*/  LOP3.LUT R35, R16, 0xffff, RZ, 0xc0, !PT ;  /* 0x0000ffff10237812 */ /* 0x000fe400078ec0ff */
[----:B------:R-:W-:Y:S01]  /*3bb20*/  PRMT R9, R19, 0x4210, R34 ;  /* 0x0000421013097816 */ /* 0x000fe20000000022 */
[----:B------:R-:W2:Y:S01]  /*3bb30*/  LDL.LU R22, [R1+0x508] ;  /* 0x0005080001167983 */ /* 0x000ea20000300800 */
[----:B------:R-:W-:Y:S02]  /*3bb40*/  PRMT R8, R17, 0x4210, R35 ;  /* 0x0000421011087816 */ /* 0x000fe40000000023 */
[----:B------:R-:W-:Y:S01]  /*3bb50*/  PRMT R10, R18, 0x4210, R48 ;  /* 0x00004210120a7816 */ /* 0x000fe20000000030 */
[----:B------:R-:W2:Y:S01]  /*3bb60*/  LDL.LU R23, [R1+0x49c] ;  /* 0x00049c0001177983 */ /* 0x000ea20000300800 */
[----:B------:R-:W-:Y:S01]  /*3bb70*/  PRMT R11, R30, 0x4210, R49 ;  /* 0x000042101e0b7816 */ /* 0x000fe20000000031 */
[----:B------:R-:W-:-:S04]  /*3bb80*/  NOP ;  /* 0x0000000000007918 */ /* 0x000fc80000000000 */
[----:B------:R-:W-:Y:S01]  /*3bb90*/  STSM.16.M88.4 [R0], R8 ;  /* 0x0000000800007844 */ /* 0x000fe20000000200 */
[----:B------:R-:W-:-:S03]  /*3bba0*/  NOP ;  /* 0x0000000000007918 */ /* 0x000fc60000000000 */
[----:B------:R-:W0:Y:S01]  /*3bbb0*/  LDS.128 R8, [R0] ;  /* 0x0000000000087984 */ /* 0x000e220000000c00 */
[----:B------:R-:W-:-:S03]  /*3bbc0*/  PRMT R5, R31, 0x5210, R2 ;  /* 0x000052101f057816 */ /* 0x000fc60000000002 */
[----:B------:R-:W2:Y:S01]  /*3bbd0*/  LDL.LU R18, [R1+0x498] ;  /* 0x0004980001127983 */ /* 0x000ea20000300800 */
[----:B----4-:R-:W-:-:S03]  /*3bbe0*/  PRMT R4, R28, 0x5210, R3 ;  /* 0x000052101c047816 */ /* 0x010fc60000000003 */
[----:B------:R-:W4:Y:S04]  /*3bbf0*/  LDL.LU R30, [R1+0x434] ;  /* 0x00043400011e7983 */ /* 0x000f280000300800 */
[----:B------:R-:W4:Y:S04]  /*3bc00*/  LDL.LU R31, [R1+0x430] ;  /* 0x00043000011f7983 */ /* 0x000f280000300800 */
[----:B------:R-:W4:Y:S01]  /*3bc10*/  LDL.LU R28, [R1+0x42c] ;  /* 0x00042c00011c7983 */ /* 0x000f220000300800 */
[----:B------:R-:W-:Y:S01]  /*3bc20*/  PRMT R7, R57, 0x5210, R33 ;  /* 0x0000521039077816 */ /* 0x000fe20000000021 */
[----:B------:R-:W-:-:S04]  /*3bc30*/  NOP ;  /* 0x0000000000007918 */ /* 0x000fc80000000000 */
[----:B------:R3:W-:Y:S01]  /*3bc40*/  STSM.16.M88.4 [R0], R4 ;  /* 0x0000000400007844 */ /* 0x0007e20000000200 */
[----:B------:R-:W1:Y:S03]  /*3bc50*/  LDC R57, c[0x0][0x3b4] ;  /* 0x0000ed00ff397b82 */ /* 0x000e660000000800 */
[----:B0-----:R-:W-:Y:S04]  /*3bc60*/  STL.64 [R1+0x90], R8 ;  /* 0x0000900801007387 */ /* 0x001fe80000100a00 */
[----:B------:R-:W-:Y:S01]  /*3bc70*/  STL.64 [R1+0x98], R10 ;  /* 0x0000980a01007387 */ /* 0x000fe20000100a00 */
[----:B------:R-:W-:-:S03]  /*3bc80*/  NOP ;  /* 0x0000000000007918 */ /* 0x000fc60000000000 */
[----:B------:R-:W0:Y:S04]  /*3bc90*/  LDS.128 R8, [R0] ;  /* 0x0000000000087984 */ /* 0x000e280000000c00 */
[----:B------:R-:W4:Y:S04]  /*3bca0*/  LDL.LU R20, [R1+0x428] ;  /* 0x0004280001147983 */ /* 0x000f280000300800 */
[----:B------:R-:W4:Y:S04]  /*3bcb0*/  LDL.LU R21, [R1+0x3e0] ;  /* 0x0003e00001157983 */ /* 0x000f280000300800 */
[----:B------:R-:W4:Y:S01]  /*3bcc0*/  LDL.LU R16, [R1+0x3dc] ;  /* 0x0003dc0001107983 */ /* 0x000f220000300800 */
[----:B---3--:R-:W-:-:S03]  /*3bcd0*/  PRMT R5, R29, 0x5210, R34 ;  /* 0x000052101d057816 */ /* 0x008fc60000000022 */
[----:B0-----:R0:W-:Y:S04]  /*3bce0*/  STL.64 [R1+0x60], R8 ;  /* 0x0000600801007387 */ /* 0x0011e80000100a00 */
[----:B------:R-:W-:Y:S04]  /*3bcf0*/  STL.64 [R1+0x68], R10 ;  /* 0x0000680a01007387 */ /* 0x000fe80000100a00 */
[----:B------:R-:W3:Y:S04]  /*3bd00*/  LDL.LU R17, [R1+0x3d4] ;  /* 0x0003d40001117983 */ /* 0x000ee80000300800 */
[----:B------:R-:W3:Y:S01]  /*3bd10*/  LDL.LU R29, [R1+0x3d0] ;  /* 0x0003d000011d7983 */ /* 0x000ee20000300800 */
[----:B------:R-:W-:Y:S01]  /*3bd20*/  PRMT R4, R14, 0x5210, R35 ;  /* 0x000052100e047816 */ /* 0x000fe20000000023 */
[----:B------:R-:W-:Y:S01]  /*3bd30*/  NOP ;  /* 0x0000000000007918 */ /* 0x000fe20000000000 */
[----:B------:R-:W-:-:S02]  /*3bd40*/  PRMT R6, R15, 0x5210, R48 ;  /* 0x000052100f067816 */ /* 0x000fc40000000030 */
[----:B------:R-:W3:Y:S04]  /*3bd50*/  LDL.LU R15, [R1+0x448] ;  /* 0x00044800010f7983 */ /* 0x000ee80000300800 */
[----:B------:R-:W3:Y:S04]  /*3bd60*/  LDL.LU R14, [R1+0x444] ;  /* 0x00044400010e7983 */ /* 0x000ee80000300800 */
[----:B------:R-:W3:Y:S01]  /*3bd70*/  LDL.LU R19, [R1+0x43c] ;  /* 0x00043c0001137983 */ /* 0x000ee20000300800 */
[----:B--2---:R-:W-:-:S03]  /*3bd80*/  LOP3.LUT R2, R27, 0xffff, RZ, 0xc0, !PT ;  /* 0x0000ffff1b027812 */ /* 0x004fc600078ec0ff */
[----:B------:R-:W2:Y:S01]  /*3bd90*/  LDL.LU R27, [R1+0x440] ;  /* 0x00044000011b7983 */ /* 0x000ea20000300800 */
[----:B------:R-:W-:Y:S02]  /*3bda0*/  PRMT R7, R58, 0x5210, R49 ;  /* 0x000052103a077816 */ /* 0x000fe40000000031 */
[----:B0-----:R-:W-:Y:S02]  /*3bdb0*/  LOP3.LUT R8, R22, 0xffff, RZ, 0xc0, !PT ;  /* 0x0000ffff16087812 */ /* 0x001fe400078ec0ff */
[----:B------:R-:W-:Y:S01]  /*3bdc0*/  LOP3.LUT R3, R23, 0xffff, RZ, 0xc0, !PT ;  /* 0x0000ffff17037812 */ /* 0x000fe200078ec0ff */
[----:B------:R4:W-:Y:S01]  /*3bdd0*/  STSM.16.M88.4 [R0], R4 ;  /* 0x0000000400007844 */ /* 0x0009e20000000200 */
[----:B------:R-:W-:-:S03]  /*3bde0*/  NOP ;  /* 0x0000000000007918 */ /* 0x000fc60000000000 */
[----:B------:R-:W0:Y:S01]  /*3bdf0*/  LDS.128 R32, [R0] ;  /* 0x0000000000207984 */ /* 0x000e220000000c00 */
[----:B------:R-:W-:-:S03]  /*3be00*/  LOP3.LUT R9, R18, 0xffff, RZ, 0xc0, !PT ;  /* 0x0000ffff12097812 */ /* 0x000fc600078ec0ff */
[----:B------:R-:W2:Y:S01]  /*3be10*/  LDL.LU R18, [R1+0x174] ;  /* 0x0001740001127983 */ /* 0x000ea20000300800 */
[----:B----4-:R-:W-:-:S03]  /*3be20*/  PRMT R4, R30, 0x4210, R2 ;  /* 0x000042101e047816 */ /* 0x010fc60000000002 */
[----:B------:R-:W4:Y:S01]  /*3be30*/  LDL R10, [R1+0xb78] ;  /* 0x000b7800010a7983 */ /* 0x000f220000100800 */
[----:B------:R-:W-:-:S03]  /*3be40*/  PRMT R5, R31, 0x4210, R8 ;  /* 0x000042101f057816 */ /* 0x000fc60000000008 */
[----:B------:R-:W4:Y:S01]  /*3be50*/  LDL.LU R30, [R1+0x17c] ;  /* 0x00017c00011e7983 */ /* 0x000f220000300800 */
[----:B------:R-:W-:-:S03]  /*3be60*/  PRMT R6, R28, 0x4210, R3 ;  /* 0x000042101c067816 */ /* 0x000fc60000000003 */
[----:B------:R-:W4:Y:S04]  /*3be70*/  LDL.LU R31, [R1+0x178] ;  /* 0x00017800011f7983 */ /* 0x000f280000300800 */
[----:B------:R-:W4:Y:S04]  /*3be80*/  LDL.LU R28, [R1+0x148] ;  /* 0x00014800011c7983 */ /* 0x000f280000300800 */
[----:B0-----:R-:W-:Y:S04]  /*3be90*/  STL.64 [R1+0x1680], R32 ;  /* 0x0016802001007387 */ /* 0x001fe80000100a00 */
[----:B------:R-:W-:Y:S01]  /*3bea0*/  STL.64 [R1+0x1678], R34 ;  /* 0x0016782201007387 */ /* 0x000fe20000100a00 */
[----:B------:R-:W-:-:S02]  /*3beb0*/  LOP3.LUT R52, R21, 0xffff, RZ, 0xc0, !PT ;  /* 0x0000ffff15347812 */ /* 0x000fc400078ec0ff */
[----:B------:R-:W-:Y:S02]  /*3bec0*/  LOP3.LUT R53, R16, 0xffff, RZ, 0xc0, !PT ;  /* 0x0000ffff10357812 */ /* 0x000fe400078ec0ff */
[----:B---3--:R-:W-:Y:S02]  /*3bed0*/  LOP3.LUT R56, R29, 0xffff, RZ, 0xc0, !PT ;  /* 0x0000ffff1d387812 */ /* 0x008fe400078ec0ff */
[----:B------:R-:W-:Y:S02]  /*3bee0*/  PRMT R48, R15, 0x4210, R52 ;  /* 0x000042100f307816 */ /* 0x000fe40000000034 */
[----:B------:R-:W3:Y:S01]  /*3bef0*/  LDL.LU R15, [R1+0x184] ;  /* 0x00018400010f7983 */ /* 0x000ee20000300800 */
[----:B------:R-:W-:-:S03]  /*3bf00*/  PRMT R49, R14, 0x4210, R53 ;  /* 0x000042100e317816 */ /* 0x000fc60000000035 */
[----:B------:R-:W3:Y:S04]  /*3bf10*/  LDL.LU R29, [R1+0x188] ;  /* 0x00018800011d7983 */ /* 0x000ee80000300800 */
[----:B------:R-:W3:Y:S01]  /*3bf20*/  LDL.LU R14, [R1+0x180] ;  /* 0x00018000010e7983 */ /* 0x000ee20000300800 */
[----:B--2---:R-:W-:-:S03]  /*3bf30*/  PRMT R51, R27, 0x4210, R56 ;  /* 0x000042101b337816 */ /* 0x004fc60000000038 */
[----:B------:R-:W2:Y:S01]  /*3bf40*/  LDL.LU R27, [R1+0x150] ;  /* 0x00015000011b7983 */ /* 0x000ea20000300800 */
[----:B------:R-:W-:Y:S01]  /*3bf50*/  PRMT R7, R20, 0x4210, R9 ;  /* 0x0000421014077816 */ /* 0x000fe20000000009 */
[----:B------:R-:W-:-:S04]  /*3bf60*/  NOP ;  /* 0x0000000000007918 */ /* 0x000fc80000000000 */
[----:B------:R-:W-:Y:S01]  /*3bf70*/  STSM.16.M88.4 [R0], R4 ;  /* 0x0000000400007844 */ /* 0x000fe20000000200 */
[----:B------:R-:W-:-:S03]  /*3bf80*/  NOP ;  /* 0x0000000000007918 */ /* 0x000fc60000000000 */
[----:B------:R-:W0:Y:S01]  /*3bf90*/  LDS.128 R4, [R0] ;  /* 0x0000000000047984 */ /* 0x000e220000000c00 */
[----:B------:R-:W-:Y:S02]  /*3bfa0*/  LOP3.LUT R55, R17, 0xffff, RZ, 0xc0, !PT ;  /* 0x0000ffff11377812 */ /* 0x000fe400078ec0ff */
[----:B------:R-:W1:Y:S02]  /*3bfb0*/  LDC R17, c[0x0][0x3b4] ;  /* 0x0000ed00ff117b82 */ /* 0x000e640000000800 */
[----:B------:R-:W-:Y:S01]  /*3bfc0*/  PRMT R50, R19, 0x4210, R55 ;  /* 0x0000421013327816 */ /* 0x000fe20000000037 */
[----:B------:R-:W-:-:S04]  /*3bfd0*/  NOP ;  /* 0x0000000000007918 */ /* 0x000fc80000000000 */
[----:B------:R-:W-:Y:S01]  /*3bfe0*/  STSM.16.M88.4 [R0], R48 ;  /* 0x0000003000007844 */ /* 0x000fe20000000200 */
[----:B----4-:R-:W-:Y:S01]  /*3bff0*/  IMAD R54, R10, UR30, RZ ;  /* 0x0000001e0a367c24 */ /* 0x010fe2000f8e02ff */
[----:B------:R-:W4:Y:S02]  /*3c000*/  LDCU.64 UR30, c[0x0][0x390] ;  /* 0x00007200ff1e77ac */ /* 0x000f240008000a00 */
[----:B0-----:R0:W-:Y:S04]  /*3c010*/  STL.64 [R1+0x50], R4 ;  /* 0x0000500401007387 */ /* 0x0011e80000100a00 */
[----:B------:R1:W-:Y:S01]  /*3c020*/  STL.64 [R1+0x58], R6 ;  /* 0x0000580601007387 */ /* 0x0003e20000100a00 */
[----:B0-----:R-:W-:Y:S02]  /*3c030*/  PRMT R5, R31, 0x5210, R8 ;  /* 0x000052101f057816 */ /* 0x001fe40000000008 */
[----:B-1----:R-:W-:Y:S01]  /*3c040*/  PRMT R7, R28, 0x5210, R9 ;  /* 0x000052101c077816 */ /* 0x002fe20000000009 */
[----:B------:R-:W-:Y:S01]  /*3c050*/  NOP ;  /* 0x0000000000007918 */ /* 0x000fe20000000000 */
[----:B------:R-:W0:Y:S01]  /*3c060*/  LDS.128 R8, [R0] ;  /* 0x0000000000087984 */ /* 0x000e220000000c00 */
[----:B------:R-:W-:-:S02]  /*3c070*/  PRMT R4, R18, 0x5210, R2 ;  /* 0x0000521012047816 */ /* 0x000fc40000000002 */
[----:B------:R-:W-:Y:S01]  /*3c080*/  PRMT R6, R30, 0x5210, R3 ;  /* 0x000052101e067816 */ /* 0x000fe20000000003 */
[----:B------:R-:W-:-:S04]  /*3c090*/  NOP ;  /* 0x0000000000007918 */ /* 0x000fc80000000000 */
[----:B------:R-:W-:Y:S01]  /*3c0a0*/  STSM.16.M88.4 [R0], R4 ;  /* 0x0000000400007844 */ /* 0x000fe20000000200 */
[----:B------:R-:W-:-:S03]  /*3c0b0*/  NOP ;  /* 0x0000000000007918 */ /* 0x000fc60000000000 */
[----:B------:R-:W1:Y:S04]  /*3c0c0*/  LDS.128 R4, [R0] ;  /* 0x0000000000047984 */ /* 0x000e680000000c00 */
[----:B0-----:R-:W-:Y:S04]  /*3c0d0*/  STL.64 [R1+0x1670], R8 ;  /* 0x0016700801007387 */ /* 0x001fe80000100a00 */
[----:B------:R0:W-:Y:S01]  /*3c0e0*/  STL [R1+0x1660], R10 ;  /* 0x0016600a01007387 */ /* 0x0001e20000100800 */
[----:B---3--:R-:W-:-:S03]  /*3c0f0*/  PRMT R48, R15, 0x5210, R52 ;  /* 0x000052100f307816 */ /* 0x008fc60000000034 */
[----:B0-----:R-:W3:Y:S01]  /*3c100*/  LDL.LU R10, [R1+0x874] ;  /* 0x00087400010a7983 */ /* 0x001ee20000300800 */
[----:B--2---:R-:W-:-:S03]  /*3c110*/  PRMT R51, R27, 0x5210, R56 ;  /* 0x000052101b337816 */ /* 0x004fc60000000038 */
[----:B------:R0:W-:Y:S01]  /*3c120*/  STL [R1+0x165c], R11 ;  /* 0x00165c0b01007387 */ /* 0x0001e20000100800 */
[----:B------:R-:W-:Y:S01]  /*3c130*/  IMAD.MOV.U32 R27, RZ, RZ, R26 ;  /* 0x000000ffff1b7224 */ /* 0x000fe200078e001a */
[----:B------:R-:W-:Y:S01]  /*3c140*/  PRMT R50, R14, 0x5210, R55 ;  /* 0x000052100e327816 */ /* 0x000fe20000000037 */
[----:B------:R-:W2:Y:S01]  /*3c150*/  LDC R56, c[0x0][0x3b4] ;  /* 0x0000ed00ff387b82 */ /* 0x000ea20000000800 */
[----:B0-----:R-:W4:Y:S07]  /*3c160*/  LDL.LU R11, [R1+0xb78] ;  /* 0x000b7800010b7983 */ /* 0x001f2e0000300800 */
[----:B------:R-:W0:Y:S01]  /*3c170*/  LDC R55, c[0x0][0x3b4] ;  /* 0x0000ed00ff377b82 */ /* 0x000e220000000800 */
[----:B------:R-:W4:Y:S04]  /*3c180*/  LDL.LU R15, [R1+0x40] ;  /* 0x00004000010f7983 */ /* 0x000f280000300800 */
[----:B------:R-:W4:Y:S01]  /*3c190*/  LDL R26, [R1+0xb80] ;  /* 0x000b8000011a7983 */ /* 0x000f220000100800 */
[----:B------:R-:W-:-:S02]  /*3c1a0*/  IADD3 R2, P2, PT, R54, UR28, RZ ;  /* 0x0000001c36027c10 */ /* 0x000fc4000ff5e0ff */
[----:B------:R-:W0:Y:S01]  /*3c1b0*/  LDC R9, c[0x0][0x3b4] ;  /* 0x0000ed00ff097b82 */ /* 0x000e220000000800 */
[----:B------:R-:W4:Y:S04]  /*3c1c0*/  LDL R18, [R1+0xb8c] ;  /* 0x000b8c0001127983 */ /* 0x000f280000100800 */
[----:B------:R-:W4:Y:S01]  /*3c1d0*/  LDL R19, [R1+0xb90] ;  /* 0x000b900001137983 */ /* 0x000f220000100800 */
[----:B------:R-:W-:Y:S01]  /*3c1e0*/  PRMT R49, R29, 0x5210, R53 ;  /* 0x000052101d317816 */ /* 0x000fe20000000035 */
[----:B------:R-:W-:Y:S02]  /*3c1f0*/  NOP ;  /* 0x0000000000007918 */ /* 0x000fe40000000000 */
[----:B-1----:R1:W-:Y:S01]  /*3c200*/  STL [R1+0x1718], R6 ;  /* 0x0017180601007387 */ /* 0x0023e20000100800 */
[----:B------:R-:W2:Y:S03]  /*3c210*/  LDC R8, c[0x0][0x3b4] ;  /* 0x0000ed00ff087b82 */ /* 0x000ea60000000800 */
[----:B-1----:R-:W4:Y:S04]  /*3c220*/  LDL R6, [R1+0xb84] ;  /* 0x000b840001067983 */ /* 0x002f280000100800 */
[----:B------:R-:W-:Y:S04]  /*3c230*/  STL.64 [R1+0x1668], R4 ;  /* 0x0016680401007387 */ /* 0x000fe80000100a00 */
[----:B------:R1:W-:Y:S04]  /*3c240*/  STL [R1+0x1658], R7 ;  /* 0x0016580701007387 */ /* 0x0003e80000100800 */
[----:B-1----:R-:W4:Y:S01]  /*3c250*/  LDL.LU R7, [R1+0xb94] ;  /* 0x000b940001077983 */ /* 0x002f220000300800 */
[----:B------:R-:W-:Y:S01]  /*3c260*/  LEA.HI.X.SX32 R3, R54, UR29, 0x1, P2 ;  /* 0x0000001d36037c11 */ /* 0x000fe200090f0eff */
[----:B------:R-:W1:Y:S02]  /*3c270*/  LDCU.64 UR28, c[0x0][0x390] ;  /* 0x00007200ff1c77ac */ /* 0x000e640008000a00 */
[----:B------:R-:W-:Y:S04]  /*3c280*/  STSM.16.M88.4 [R0], R48 ;  /* 0x0000003000007844 */ /* 0x000fe80000000200 */
[----:B------:R0:W-:Y:S04]  /*3c290*/  STL [R1+0x1750], R0 ;  /* 0x0017500001007387 */ /* 0x0001e80000100800 */
[----:B0-----:R-:W4:Y:S01]  /*3c2a0*/  LDL R0, [R1+0xb88] ;  /* 0x000b880001007983 */ /* 0x001f220000100800 */
[----:B------:R-:W-:-:S04]  /*3c2b0*/  IMAD R49, R55, 0x20, R54 ;  /* 0x0000002037317824 */ /* 0x000fc800078e0236 */
[----:B--2---:R-:W-:Y:S02]  /*3c2c0*/  IMAD R56, R56, 0x20, R49 ;  /* 0x0000002038387824 */ /* 0x004fe400078e0231 */
[----:B---3--:R-:W-:Y:S01]  /*3c2d0*/  IMAD R16, R10, UR34, RZ ;  /* 0x000000220a107c24 */ /* 0x008fe2000f8e02ff */
[----:B------:R-:W0:Y:S04]  /*3c2e0*/  LDCU.64 UR34, c[0x0][0x390] ;  /* 0x00007200ff2277ac */ /* 0x000e280008000a00 */
[----:B------:R-:W-:Y:S02]  /*3c2f0*/  SHF.R.S32.HI R14, RZ, 0x1f, R16 ;  /* 0x0000001fff0e7819 */ /* 0x000fe40000011410 */
[----:B------:R-:W-:-:S05]  /*3c300*/  IADD3 R52, P3, PT, R16, R2, RZ ;  /* 0x0000000210347210 */ /* 0x000fca0007f7e0ff */
[----:B------:R-:W-:Y:S01]  /*3c310*/  IMAD.X R53, R14, 0x1, R3, P3 ;  /* 0x000000010e357824 */ /* 0x000fe200018e0603 */
[----:B----4-:R-:W-:-:S04]  /*3c320*/  ISETP.GE.AND P2, PT, R11, UR32, PT ;  /* 0x000000200b007c0c */ /* 0x010fc8000bf46270 */
[----:B------:R-:W-:Y:S01]  /*3c330*/  ISETP.LT.AND P2, PT, R10, UR47, !P2 ;  /* 0x0000002f0a007c0c */ /* 0x000fe2000d741270 */
[----:B------:R-:W2:Y:S01]  /*3c340*/  LDCU UR47, c[0x0][0x3b8] ;  /* 0x00007700ff2f77ac */ /* 0x000ea20008000800 */
[----:B------:R-:W-:Y:S01]  /*3c350*/  PRMT R48, R15, 0x7770, RZ ;  /* 0x000077700f307816 */ /* 0x000fe200000000ff */
[----:B------:R-:W-:-:S10]  /*3c360*/  NOP ;  /* 0x0000000000007918 */ /* 0x000fd40000000000 */
[----:B------:R3:W-:Y:S01]  /*3c370*/  @P2 STG.E.U8 desc[UR44][R52.64], R48 ;  /* 0x0000003034002986 */ /* 0x0007e2000c10112c */
[----:B------:R-:W-:Y:S01]  /*3c380*/  ISETP.GE.AND P2, PT, R10, UR33, PT ;  /* 0x000000210a007c0c */ /* 0x000fe2000bf46270 */
[----:B------:R-:W4:Y:S01]  /*3c390*/  LDCU.64 UR32, c[0x0][0x390] ;  /* 0x00007200ff2077ac */ /* 0x000f220008000a00 */
[----:B---3--:R-:W-:-:S04]  /*3c3a0*/  IADD3 R48, P4, PT, R49, UR30, RZ ;  /* 0x0000001e31307c10 */ /* 0x008fc8000ff9e0ff */
[----:B------:R-:W-:Y:S01]  /*3c3b0*/  LEA.HI.X.SX32 R49, R49, UR31, 0x1, P4 ;  /* 0x0000001f31317c11 */ /* 0x000fe2000a0f0eff */
[----:B------:R-:W3:Y:S01]  /*3c3c0*/  LDCU.64 UR30, c[0x0][0x390] ;  /* 0x00007200ff1e77ac */ /* 0x000ee20008000a00 */
[----:B------:R-:W-:Y:S02]  /*3c3d0*/  IADD3 R54, P6, PT, R16, R48, RZ ;  /* 0x0000003010367210 */ /* 0x000fe40007fde0ff */
[----:B------:R-:W-:-:S03]  /*3c3e0*/  PRMT R53, R15, 0x7771, RZ ;  /* 0x000077710f357816 */ /* 0x000fc600000000ff */
[----:B------:R-:W-:Y:S01]  /*3c3f0*/  IMAD.X R55, R14, 0x1, R49, P6 ;  /* 0x000000010e377824 */ /* 0x000fe200030e0631 */
[----:B------:R-:W-:Y:S01]  /*3c400*/  ISETP.LT.AND P3, PT, R7, UR42, !P2 ;  /* 0x0000002a07007c0c */ /* 0x000fe2000d761270 */
[----:B------:R-:W0:Y:S01]  /*3c410*/  LDCU UR42, c[0x0][0x3b8] ;  /* 0x00007700ff2a77ac */ /* 0x000e220008000800 */
[----:B------:R-:W-:-:S11]  /*3c420*/  PRMT R61, R15, 0x7773, RZ ;  /* 0x000077730f3d7816 */ /* 0x000fd600000000ff */
[----:B------:R0:W-:Y:S02]  /*3c430*/  @P3 STG.E.U8 desc[UR44][R54.64], R53 ;  /* 0x0000003536003986 */ /* 0x0001e4000c10112c */
[----:B0-----:R-:W-:Y:S01]  /*3c440*/  PRMT R55, R15, 0x7772, RZ ;  /* 0x000077720f377816 */ /* 0x001fe200000000ff */
[----:B------:R-:W-:Y:S02]  /*3c450*/  IMAD.MOV.U32 R15, RZ, RZ, R27 ;  /* 0x000000ffff0f7224 */ /* 0x000fe400078e001b */
[----:B------:R-:W2:Y:S04]  /*3c460*/  LDL R27, [R1+0xb7c] ;  /* 0x000b7c00011b7983 */ /* 0x000ea80000100800 */
[----:B------:R-:W2:Y:S01]  /*3c470*/  LDL.LU R29, [R1+0x80] ;  /* 0x00008000011d7983 */ /* 0x000ea20000300800 */
[----:B-1----:R-:W-:-:S02]  /*3c480*/  IADD3 R50, P5, PT, R56, UR28, RZ ;  /* 0x0000001c38327c10 */ /* 0x002fc4000ffbe0ff */
[----:B------:R-:W-:Y:S01]  /*3c490*/  ISETP.LT.AND P4, PT, R19, UR40, !P2 ;  /* 0x0000002813007c0c */ /* 0x000fe2000d781270 */
[----:B------:R-:W-:Y:S01]  /*3c4a0*/  IMAD R54, R57, 0x20, R56 ;  /* 0x0000002039367824 */ /* 0x000fe200078e0238 */
[----:B------:R-:W-:Y:S01]  /*3c4b0*/  LEA.HI.X.SX32 R51, R56, UR29, 0x1, P5 ;  /* 0x0000001d38337c11 */ /* 0x000fe2000a8f0eff */
[----:B------:R-:W0:Y:S01]  /*3c4c0*/  LDCU.64 UR28, c[0x0][0x398] ;  /* 0x00007300ff1c77ac */ /* 0x000e220008000a00 */
[----:B------:R-:W-:Y:S01]  /*3c4d0*/  IADD3 R52, P5, PT, R16, R50, RZ ;  /* 0x0000003210347210 */ /* 0x000fe20007fbe0ff */
[----:B------:R-:W-:Y:S01]  /*3c4e0*/  IMAD R60, R60, 0x20, R54 ;  /* 0x000000203c3c7824 */ /* 0x000fe200078e0236 */
[----:B------:R-:W-:Y:S01]  /*3c4f0*/  ISETP.LT.AND P3, PT, R18, UR38, !P2 ;  /* 0x0000002612007c0c */ /* 0x000fe2000d761270 */
[----:B------:R-:W1:Y:S02]  /*3c500*/  LDCU UR40, c[0x0][0x3b8] ;  /* 0x00007700ff2877ac */ /* 0x000e640008000800 */
[----:B------:R-:W-:Y:S01]  /*3c510*/  IMAD.X R53, R14, 0x1, R51, P5 ;  /* 0x000000010e357824 */ /* 0x000fe200028e0633 */
[----:B------:R-:W-:Y:S01]  /*3c520*/  PRMT R4, R12, 0x7770, RZ ;  /* 0x000077700c047816 */ /* 0x000fe200000000ff */
[----:B------:R-:W0:Y:S03]  /*3c530*/  LDCU UR38, c[0x0][0x3b8] ;  /* 0x00007700ff2677ac */ /* 0x000e260008000800 */
[----:B------:R1:W-:Y:S02]  /*3c540*/  @P4 STG.E.U8 desc[UR44][R52.64], R55 ;  /* 0x0000003734004986 */ /* 0x0003e4000c10112c */
[----:B-1----:R-:W-:-:S02]  /*3c550*/  IADD3 R52, P4, PT, R54, UR34, RZ ;  /* 0x0000002236347c10 */ /* 0x002fc4000ff9e0ff */
[----:B----4-:R-:W-:Y:S02]  /*3c560*/  IADD3 R53, P5, PT, R60, UR32, RZ ;  /* 0x000000203c357c10 */ /* 0x010fe4000ffbe0ff */
[----:B------:R-:W-:Y:S01]  /*3c570*/  LEA.HI.X.SX32 R54, R54, UR35, 0x1, P4 ;  /* 0x0000002336367c11 */ /* 0x000fe2000a0f0eff */
[----:B------:R-:W1:Y:S01]  /*3c580*/  LDCU.64 UR34, c[0x0][0x398] ;  /* 0x00007300ff2277ac */ /* 0x000e620008000a00 */
[----:B------:R-:W-:Y:S02]  /*3c590*/  IADD3 R58, P4, PT, R16, R52, RZ ;  /* 0x00000034103a7210 */ /* 0x000fe40007f9e0ff */
[----:B------:R-:W-:Y:S01]  /*3c5a0*/  LEA.HI.X.SX32 R55, R60, UR33, 0x1, P5 ;  /* 0x000000213c377c11 */ /* 0x000fe2000a8f0eff */
[----:B------:R-:W2:Y:S01]  /*3c5b0*/  LDCU.64 UR32, c[0x0][0x398] ;  /* 0x00007300ff2077ac */ /* 0x000ea20008000a00 */
[----:B------:R-:W-:Y:S01]  /*3c5c0*/  ISETP.LT.AND P5, PT, R0, UR36, !P2 ;  /* 0x0000002400007c0c */ /* 0x000fe2000d7a1270 */
[----:B------:R-:W-:Y:S01]  /*3c5d0*/  IMAD.X R59, R14, 0x1, R54, P4 ;  /* 0x000000010e3b7824 */ /* 0x000fe200020e0636 */
[----:B------:R-:W-:Y:S01]  /*3c5e0*/  IADD3 R56, P4, PT, R16, R53, RZ ;  /* 0x0000003510387210 */ /* 0x000fe20007f9e0ff */
[----:B------:R-:W4:Y:S03]  /*3c5f0*/  LDCU UR36, c[0x0][0x3b8] ;  /* 0x00007700ff2477ac */ /* 0x000f260008000800 */
[----:B------:R1:W-:Y:S01]  /*3c600*/  @P3 STG.E.U8 desc[UR44][R58.64], R61 ;  /* 0x0000003d3a003986 */ /* 0x0003e2000c10112c */
[----:B------:R-:W-:Y:S01]  /*3c610*/  IMAD.X R57, R14, 0x1, R55, P4 ;  /* 0x000000010e397824 */ /* 0x000fe200020e0637 */
[----:B0-----:R-:W-:Y:S01]  /*3c620*/  ISETP.LT.AND P4, PT, R6, UR28, !P2 ;  /* 0x0000001c06007c0c */ /* 0x001fe2000d781270 */
[----:B------:R-:W0:Y:S04]  /*3c630*/  LDCU UR28, c[0x0][0x3b8] ;  /* 0x00007700ff1c77ac */ /* 0x000e280008000800 */
[----:B------:R3:W-:Y:S01]  /*3c640*/  @P5 STG.E.U8 desc[UR44][R56.64], R4 ;  /* 0x0000000438005986 */ /* 0x0007e2000c10112c */
[----:B-1----:R-:W-:-:S05]  /*3c650*/  IMAD R58, R9, 0x20, R60 ;  /* 0x00000020093a7824 */ /* 0x002fca00078e023c */
[----:B---3--:R-:W-:Y:S01]  /*3c660*/  IADD3 R56, P3, PT, R58, UR30, RZ ;  /* 0x0000001e3a387c10 */ /* 0x008fe2000ff7e0ff */
[----:B------:R-:W-:-:S03]  /*3c670*/  IMAD R4, R8, 0x20, R58 ;  /* 0x0000002008047824 */ /* 0x000fc600078e023a */
[----:B------:R-:W-:Y:S01]  /*3c680*/  LEA.HI.X.SX32 R57, R58, UR31, 0x1, P3 ;  /* 0x0000001f3a397c11 */ /* 0x000fe200098f0eff */
[----:B------:R-:W1:Y:S01]  /*3c690*/  LDCU.64 UR30, c[0x0][0x398] ;  /* 0x00007300ff1e77ac */ /* 0x000e620008000a00 */
[----:B------:R-:W-:Y:S02]  /*3c6a0*/  IADD3 R60, P6, PT, R16, R56, RZ ;  /* 0x00000038103c7210 */ /* 0x000fe40007fde0ff */
[----:B------:R-:W-:Y:S02]  /*3c6b0*/  IADD3 R58, P5, PT, R4, UR48, RZ ;  /* 0x00000030043a7c10 */ /* 0x000fe4000ffbe0ff */
[----:B------:R-:W-:Y:S01]  /*3c6c0*/  PRMT R5, R12, 0x7771, RZ ;  /* 0x000077710c057816 */ /* 0x000fe200000000ff */
[----:B------:R-:W-:Y:S01]  /*3c6d0*/  IMAD.X R61, R14, 0x1, R57, P6 ;  /* 0x000000010e3d7824 */ /* 0x000fe200030e0639 */
[----:B------:R-:W-:Y:S01]  /*3c6e0*/  ISETP.LT.AND P3, PT, R26, UR34, !P2 ;  /* 0x000000221a007c0c */ /* 0x000fe2000d761270 */
[----:B------:R-:W3:Y:S01]  /*3c6f0*/  LDCU UR34, c[0x0][0x3b8] ;  /* 0x00007700ff2277ac */ /* 0x000ee20008000800 */
[----:B------:R-:W-:-:S02]  /*3c700*/  LEA.HI.X.SX32 R59, R4, UR49, 0x1, P5 ;  /* 0x00000031043b7c11 */ /* 0x000fc4000a8f0eff */
[----:B------:R-:W-:Y:S01]  /*3c710*/  IADD3 R8, P5, PT, R16, R58, RZ ;  /* 0x0000003a10087210 */ /* 0x000fe20007fbe0ff */
[----:B------:R0:W-:Y:S01]  /*3c720*/  @P4 STG.E.U8 desc[UR44][R60.64], R5 ;  /* 0x000000053c004986 */ /* 0x0001e2000c10112c */
[----:B------:R-:W1:Y:S03]  /*3c730*/  LDCU.64 UR48, c[0x0][0x398] ;  /* 0x00007300ff3077ac */ /* 0x000e660008000a00 */
[----:B------:R-:W-:Y:S02]  /*3c740*/  IMAD.X R9, R14, 0x1, R59, P5 ;  /* 0x000000010e097824 */ /* 0x000fe400028e063b */
[----:B0-----:R-:W-:Y:S01]  /*3c750*/  IMAD R61, R17, 0x20, R4 ;  /* 0x00000020113d7824 */ /* 0x001fe200078e0204 */
[----:B------:R-:W-:-:S04]  /*3c760*/  PRMT R4, R12, 0x7772, RZ ;  /* 0x000077720c047816 */ /* 0x000fc800000000ff */
[C---:B------:R-:W-:Y:S01]  /*3c770*/  IADD3 R60, P4, PT, R61.reuse, UR52, RZ ;  /* 0x000000343d3c7c10 */ /* 0x040fe2000ff9e0ff */
[----:B------:R0:W-:Y:S01]  /*3c780*/  @P3 STG.E.U8 desc[UR44][R8.64], R4 ;  /* 0x0000000408003986 */ /* 0x0001e2000c10112c */
[C---:B------:R-:W-:Y:S02]  /*3c790*/  VIADD R5, R16.reuse, UR62 ;  /* 0x0000003e10057c36 */ /* 0x040fe40008000000 */
[----:B------:R-:W-:Y:S01]  /*3c7a0*/  LEA.HI.X.SX32 R61, R61, UR53, 0x1, P4 ;  /* 0x000000353d3d7c11 */ /* 0x000fe2000a0f0eff */
[----:B------:R-:W3:Y:S01]  /*3c7b0*/  LDCU.64 UR52, c[0x0][0x398] ;  /* 0x00007300ff3477ac */ /* 0x000ee20008000a00 */
[----:B-1----:R-:W-:Y:S02]  /*3c7c0*/  ISETP.LT.AND P3, PT, R11, UR30, !P1 ;  /* 0x0000001e0b007c0c */ /* 0x002fe4000cf61270 */
[----:B------:R-:W-:Y:S01]  /*3c7d0*/  IADD3 R20, P5, PT, R5, R2, RZ ;  /* 0x0000000205147210 */ /* 0x000fe20007fbe0ff */
[----:B------:R-:W1:Y:S01]  /*3c7e0*/  LDCU UR62, c[0x0][0x3b8] ;  /* 0x00007700ff3e77ac */ /* 0x000e620008000800 */
[----:B0-----:R-:W-:Y:S01]  /*3c7f0*/  IADD3 R8, P4, PT, R16, R60, RZ ;  /* 0x0000003c10087210 */ /* 0x001fe20007f9e0ff */
[----:B------:R-:W0:Y:S01]  /*3c800*/  LDCU UR30, c[0x0][0x3b8] ;  /* 0x00007700ff1e77ac */ /* 0x000e220008000800 */
[----:B------:R-:W-:-:S02]  /*3c810*/  PRMT R4, R12, 0x7773, RZ ;  /* 0x000077730c047816 */ /* 0x000fc400000000ff */
[----:B------:R-:W-:Y:S01]  /*3c820*/  SHF.R.S32.HI R12, RZ, 0x1f, R5 ;  /* 0x0000001fff0c7819 */ /* 0x000fe20000011405 */
[----:B------:R-:W-:Y:S01]  /*3c830*/  IMAD.X R9, R14, 0x1, R61, P4 ;  /* 0x000000010e097824 */ /* 0x000fe200020e063d */
[----:B------:R-:W-:Y:S01]  /*3c840*/  ISETP.LT.AND P4, PT, R7, UR50, !P1 ;  /* 0x0000003207007c0c */ /* 0x000fe2000cf81270 */
[----:B------:R-:W0:Y:S02]  /*3c850*/  LDCU UR50, c[0x0][0x39c] ;  /* 0x00007380ff3277ac */ /* 0x000e240008000800 */
[----:B------:R-:W-:Y:S01]  /*3c860*/  IMAD.X R21, R12, 0x1, R3, P5 ;  /* 0x000000010c157824 */ /* 0x000fe200028e0603 */
[----:B------:R-:W-:-:S05]  /*3c870*/  IADD3 R16, P5, PT, R5, R48, RZ ;  /* 0x0000003005107210 */ /* 0x000fca0007fbe0ff */
[----:B------:R-:W-:Y:S01]  /*3c880*/  IMAD.X R17, R12, 0x1, R49, P5 ;  /* 0x000000010c117824 */ /* 0x000fe200028e0631 */
[----:B---3--:R-:W-:Y:S01]  /*3c890*/  ISETP.LT.AND P6, PT, R18, UR52, !P1 ;  /* 0x0000003412007c0c */ /* 0x008fe2000cfc1270 */
[----:B------:R-:W3:Y:S01]  /*3c8a0*/  LDCU UR52, c[0x0][0x3b8] ;  /* 0x00007700ff3477ac */ /* 0x000ee20008000800 */
[----:B--2---:R-:W-:Y:S01]  /*3c8b0*/  ISETP.LT.AND P2, PT, R27, UR32, !P2 ;  /* 0x000000201b007c0c */ /* 0x004fe2000d741270 */
[----:B------:R-:W2:-:S12]  /*3c8c0*/  LDCU UR32, c[0x0][0x3b8] ;  /* 0x00007700ff2077ac */ /* 0x000e980008000800 */
[----:B------:R0:W-:Y:S01]  /*3c8d0*/  @P2 STG.E.U8 desc[UR44][R8.64], R4 ;  /* 0x0000000408002986 */ /* 0x0001e2000c10112c */
[----:B------:R-:W-:Y:S01]  /*3c8e0*/  ISETP.LT.AND P2, PT, R19, UR48, !P1 ;  /* 0x0000003013007c0c */ /* 0x000fe2000cf41270 */
[----:B------:R-:W1:Y:S01]  /*3c8f0*/  LDCU UR48, c[0x0][0x3b8] ;  /* 0x00007700ff3077ac */ /* 0x000e620008000800 */
[C---:B0-----:R-:W-:Y:S02]  /*3c900*/  PRMT R8, R24.reuse, 0x7770, RZ ;  /* 0x0000777018087816 */ /* 0x041fe400000000ff */
[----:B------:R-:W-:-:S03]  /*3c910*/  PRMT R4, R24, 0x7771, RZ ;  /* 0x0000777118047816 */ /* 0x000fc600000000ff */
[----:B------:R0:W-:Y:S04]  /*3c920*/  @P3 STG.E.U8 desc[UR44][R20.64], R8 ;  /* 0x0000000814003986 */ /* 0x0001e8000c10112c */
[----:B------:R1:W-:Y:S01]  /*3c930*/  @P4 STG.E.U8 desc[UR44][R16.64], R4 ;  /* 0x0000000410004986 */ /* 0x0003e2000c10112c */
[----:B0-----:R-:W-:Y:S02]  /*3c940*/  IADD3 R8, P3, PT, R5, R50, RZ ;  /* 0x0000003205087210 */ /* 0x001fe40007f7e0ff */
[----:B-1----:R-:W-:-:S03]  /*3c950*/  PRMT R4, R24, 0x7772, RZ ;  /* 0x0000777218047816 */ /* 0x002fc600000000ff */
[----:B------:R-:W-:Y:S01]  /*3c960*/  IMAD.X R9, R12, 0x1, R51, P3 ;  /* 0x000000010c097824 */ /* 0x000fe200018e0633 */
[C---:B------:R-:W-:Y:S02]  /*3c970*/  IADD3 R16, P3, PT, R5.reuse, R52, RZ ;  /* 0x0000003405107210 */ /* 0x040fe40007f7e0ff */
[----:B------:R-:W-:Y:S01]  /*3c980*/  ISETP.LT.AND P4, PT, R0, UR46, !P1 ;  /* 0x0000002e00007c0c */ /* 0x000fe2000cf81270 */
[----:B------:R-:W0:Y:S01]  /*3c990*/  LDCU UR46, c[0x0][0x3b8] ;  /* 0x00007700ff2e77ac */ /* 0x000e220008000800 */
[----:B------:R1:W-:Y:S01]  /*3c9a0*/  @P2 STG.E.U8 desc[UR44][R8.64], R4 ;  /* 0x0000000408002986 */ /* 0x0003e2000c10112c */
[----:B------:R-:W-:Y:S01]  /*3c9b0*/  IMAD.X R17, R12, 0x1, R54, P3 ;  /* 0x000000010c117824 */ /* 0x000fe200018e0636 */
[----:B------:R-:W-:Y:S02]  /*3c9c0*/  PRMT R24, R24, 0x7773, RZ ;  /* 0x0000777318187816 */ /* 0x000fe400000000ff */
[----:B------:R-:W-:Y:S01]  /*3c9d0*/  ISETP.LT.AND P2, PT, R6, UR4, !P1 ;  /* 0x0000000406007c0c */ /* 0x000fe2000cf41270 */
[----:B------:R-:W0:Y:S02]  /*3c9e0*/  LDCU UR4, c[0x0][0x3b8] ;  /* 0x00007700ff0477ac */ /* 0x000e240008000800 */
[----:B------:R2:W-:Y:S01]  /*3c9f0*/  @P6 STG.E.U8 desc[UR44][R16.64], R24 ;  /* 0x0000001810006986 */ /* 0x0005e2000c10112c */
[----:B-1----:R-:W-:-:S02]  /*3ca00*/  IADD3 R8, P5, PT, R5, R53, RZ ;  /* 0x0000003505087210 */ /* 0x002fc40007fbe0ff */
[----:B------:R-:W-:-:S03]  /*3ca10*/  PRMT R4, R29, 0x7770, RZ ;  /* 0x000077701d047816 */ /* 0x000fc600000000ff */
[----:B------:R-:W-:Y:S01]  /*3ca20*/  IMAD.X R9, R12, 0x1, R55, P5 ;  /* 0x000000010c097824 */ /* 0x000fe200028e0637 */
[----:B--2---:R-:W-:-:S04]  /*3ca30*/  IADD3 R16, P5, PT, R5, R56, RZ ;  /* 0x0000003805107210 */ /* 0x004fc80007fbe0ff */
[----:B------:R1:W-:Y:S01]  /*3ca40*/  @P4 STG.E.U8 desc[UR44][R8.64], R4 ;  /* 0x0000000408004986 */ /* 0x0003e2000c10112c */
[----:B------:R-:W-:Y:S01]  /*3ca50*/  IMAD.X R17, R12, 0x1, R57, P5 ;  /* 0x000000010c117824 */ /* 0x000fe200028e0639 */
[----:B-1----:R-:W-:-:S05]  /*3ca60*/  PRMT R4, R29, 0x7771, RZ ;  /* 0x000077711d047816 */ /* 0x002fca00000000ff */
[----:B------:R1:W-:Y:S04]  /*3ca70*/  @P2 STG.E.U8 desc[UR44][R16.64], R4 ;  /* 0x0000000410002986 */ /* 0x0003e8000c10112c */
[----:B-1----:R-:W2:Y:S01]  /*3ca80*/  LDL.LU R16, [R1+0x44] ;  /* 0x0000440001107983 */ /* 0x002ea20000300800 */
[C---:B------:R-:W-:Y:S01]  /*3ca90*/  VIADD R24, R5.reuse, UR62 ;  /* 0x0000003e05187c36 */ /* 0x040fe20008000000 */
[----:B------:R-:W1:Y:S01]  /*3caa0*/  LDCU UR62, c[0x0][0x3b8] ;  /* 0x00007700ff3e77ac */ /* 0x000e620008000800 */
[----:B------:R-:W-:-:S05]  /*3cab0*/  IADD3 R8, P4, PT, R5, R58, RZ ;  /* 0x0000003a05087210 */ /* 0x000fca0007f9e0ff */
[----:B------:R-:W-:Y:S01]  /*3cac0*/  IMAD.X R9, R12, 0x1, R59, P4 ;  /* 0x000000010c097824 */ /* 0x000fe200020e063b */
[----:B------:R-:W-:-:S05]  /*3cad0*/  IADD3 R20, P4, PT, R5, R60, RZ ;  /* 0x0000003c05147210 */ /* 0x000fca0007f9e0ff */
[----:B------:R-:W-:Y:S02]  /*3cae0*/  IMAD.X R21, R12, 0x1, R61, P4 ;  /* 0x000000010c157824 */ /* 0x000fe400020e063d */
[----:B-1----:R-:W-:Y:S01]  /*3caf0*/  VIADD R12, R24, UR62 ;  /* 0x0000003e180c7c36 */ /* 0x002fe20008000000 */
[----:B------:R-:W1:Y:S03]  /*3cb00*/  LDCU UR62, c[0x0][0x3b8] ;  /* 0x00007700ff3e77ac */ /* 0x000e660008000800 */
[----:B---3--:R-:W-:Y:S01]  /*3cb10*/  VIADD R33, R12, UR52 ;  /* 0x000000340c217c36 */ /* 0x008fe20008000000 */
[----:B------:R-:W-:Y:S01]  /*3cb20*/  ISETP.LT.AND P3, PT, R26, UR5, !P1 ;  /* 0x000000051a007c0c */ /* 0x000fe2000cf61270 */
[----:B------:R-:W3:Y:S02]  /*3cb30*/  LDCU UR52, c[0x0][0x39c] ;  /* 0x00007380ff3477ac */ /* 0x000ee40008000800 */
[----:B-1----:R-:W-:Y:S01]  /*3cb40*/  VIADD R43, R33, UR62 ;  /* 0x0000003e212b7c36 */ /* 0x002fe20008000000 */
[----:B------:R-:W-:Y:S01]  /*3cb50*/  PRMT R4, R29, 0x7772, RZ ;  /* 0x000077721d047816 */ /* 0x000fe200000000ff */
[----:B------:R-:W1:Y:S02]  /*3cb60*/  LDCU UR62, c[0x0][0x39c] ;  /* 0x00007380ff3e77ac */ /* 0x000e640008000800 */
[----:B------:R-:W-:Y:S01]  /*3cb70*/  VIADD R34, R43, UR77 ;  /* 0x0000004d2b227c36 */ /* 0x000fe20008000000 */
[----:B------:R-:W-:-:S05]  /*3cb80*/  ISETP.LT.AND P1, PT, R27, UR6, !P1 ;  /* 0x000000061b007c0c */ /* 0x000fca000cf21270 */
[----:B------:R0:W-:Y:S01]  /*3cb90*/  @P3 STG.E.U8 desc[UR44][R8.64], R4 ;  /* 0x0000000408003986 */ /* 0x0001e2000c10112c */
[----:B------:R-:W-:Y:S01]  /*3cba0*/  ISETP.LT.AND P6, PT, R11, UR7, !P0 ;  /* 0x000000070b007c0c */ /* 0x000fe2000c7c1270 */
[----:B------:R-:W-:Y:S01]  /*3cbb0*/  VIADD R35, R34, UR76 ;  /* 0x0000004c22237c36 */ /* 0x000fe20008000000 */
[----:B------:R-:W-:Y:S01]  /*3cbc0*/  SHF.R.S32.HI R22, RZ, 0x1f, R24 ;  /* 0x0000001fff167819 */ /* 0x000fe20000011418 */
[----:B------:R-:W1:Y:S02]  /*3cbd0*/  LDCU UR5, c[0x0][0x3b8] ;  /* 0x00007700ff0577ac */ /* 0x000e640008000800 */
[----:B------:R-:W-:Y:S01]  /*3cbe0*/  VIADD R5, R35, UR75 ;  /* 0x0000004b23057c36 */ /* 0x000fe20008000000 */
[----:B------:R-:W-:Y:S01]  /*3cbf0*/  ISETP.LT.AND P2, PT, R7, UR8, !P0 ;  /* 0x0000000807007c0c */ /* 0x000fe2000c741270 */
[----:B------:R-:W1:Y:S02]  /*3cc00*/  LDCU UR6, c[0x0][0x3b8] ;  /* 0x00007700ff0677ac */ /* 0x000e640008000800 */
[----:B------:R-:W-:Y:S01]  /*3cc10*/  VIADD R40, R5, UR74 ;  /* 0x0000004a05287c36 */ /* 0x000fe20008000000 */
[----:B0-----:R-:W-:Y:S01]  /*3cc20*/  PRMT R4, R29, 0x7773, RZ ;  /* 0x000077731d047816 */ /* 0x001fe200000000ff */
[----:B------:R-:W-:Y:S02]  /*3cc30*/  STL.64 [R1+0x1820], R34 ;  /* 0x0018202201007387 */ /* 0x000fe40000100a00 */
[----:B------:R-:W-:Y:S01]  /*3cc40*/  VIADD R14, R40, UR73 ;  /* 0x00000049280e7c36 */ /* 0x000fe20008000000 */
[----:B------:R-:W-:Y:S01]  /*3cc50*/  ISETP.LT.AND P5, PT, R19, UR9, !P0 ;  /* 0x0000000913007c0c */ /* 0x000fe2000c7a1270 */
[----:B------:R-:W0:Y:S02]  /*3cc60*/  LDCU UR7, c[0x0][0x3b8] ;  /* 0x00007700ff0777ac */ /* 0x000e240008000800 */
[----:B------:R-:W-:Y:S01]  /*3cc70*/  VIADD R31, R14, UR72 ;  /* 0x000000480e1f7c36 */ /* 0x000fe20008000000 */
[----:B------:R1:W-:Y:S01]  /*3cc80*/  @P1 STG.E.U8 desc[UR44][R20.64], R4 ;  /* 0x0000000414001986 */ /* 0x0003e2000c10112c */
[----:B------:R-:W-:Y:S01]  /*3cc90*/  ISETP.LT.AND P3, PT, R18, UR10, !P0 ;  /* 0x0000000a12007c0c */ /* 0x000fe2000c761270 */
[----:B------:R-:W0:Y:S01]  /*3cca0*/  LDCU UR8, c[0x0][0x3b8] ;  /* 0x00007700ff0877ac */ /* 0x000e220008000800 */
[----:B------:R-:W-:Y:S01]  /*3ccb0*/  VIADD R9, R31, UR71 ;  /* 0x000000471f097c36 */ /* 0x000fe20008000000 */
[----:B------:R-:W-:Y:S01]  /*3ccc0*/  ISETP.LT.AND P4, PT, R0, UR11, !P0 ;  /* 0x0000000b00007c0c */ /* 0x000fe2000c781270 */
[----:B------:R-:W0:Y:S02]  /*3ccd0*/  LDCU UR9, c[0x0][0x3b8] ;  /* 0x00007700ff0977ac */ /* 0x000e240008000800 */
[----:B------:R-:W-:Y:S01]  /*3cce0*/  VIADD R47, R9, UR70 ;  /* 0x00000046092f7c36 */ /* 0x000fe20008000000 */
[----:B------:R-:W0:Y:S03]  /*3ccf0*/  LDCU UR10, c[0x0][0x3b8] ;  /* 0x00007700ff0a77ac */ /* 0x000e260008000800 */
[----:B------:R-:W-:Y:S01]  /*3cd00*/  VIADD R29, R47, UR69 ;  /* 0x000000452f1d7c36 */ /* 0x000fe20008000000 */
[----:B-1----:R-:W-:Y:S01]  /*3cd10*/  IADD3 R20, P1, PT, R24, R2, RZ ;  /* 0x0000000218147210 */ /* 0x002fe20007f3e0ff */
[----:B------:R-:W1:Y:S02]  /*3cd20*/  LDCU UR11, c[0x0][0x3b8] ;  /* 0x00007700ff0b77ac */ /* 0x000e640008000800 */
[----:B------:R-:W-:-:S02]  /*3cd30*/  VIADD R30, R29, UR68 ;  /* 0x000000441d1e7c36 */ /* 0x000fc40008000000 */
[----:B------:R-:W-:Y:S01]  /*3cd40*/  IMAD.X R21, R22, 0x1, R3, P1 ;  /* 0x0000000116157824 */ /* 0x000fe200008e0603 */
[----:B------:R-:W0:Y:S01]  /*3cd50*/  LDCU UR77, c[0x0][0x39c] ;  /* 0x00007380ff4d77ac */ /* 0x000e220008000800 */
[----:B------:R-:W-:Y:S01]  /*3cd60*/  VIADD R8, R30, UR67 ;  /* 0x000000431e087c36 */ /* 0x000fe20008000000 */
[----:B------:R-:W0:Y:S03]  /*3cd70*/  LDCU UR76, c[0x0][0x39c] ;  /* 0x00007380ff4c77ac */ /* 0x000e260008000800 */
[----:B------:R-:W-:Y:S01]  /*3cd80*/  VIADD R46, R8, UR66 ;  /* 0x00000042082e7c36 */ /* 0x000fe20008000000 */
[----:B------:R-:W0:Y:S03]  /*3cd90*/  LDCU UR75, c[0x0][0x39c] ;  /* 0x00007380ff4b77ac */ /* 0x000e260008000800 */
[----:B------:R-:W-:Y:S01]  /*3cda0*/  VIADD R28, R46, UR65 ;  /* 0x000000412e1c7c36 */ /* 0x000fe20008000000 */
[----:B------:R-:W0:Y:S03]  /*3cdb0*/  LDCU UR74, c[0x0][0x39c] ;  /* 0x00007380ff4a77ac */ /* 0x000e260008000800 */
[----:B------:R-:W-:Y:S01]  /*3cdc0*/  VIADD R17, R28, UR64 ;  /* 0x000000401c117c36 */ /* 0x000fe20008000000 */
[----:B------:R1:W-:Y:S01]  /*3cdd0*/  STL.64 [R1+0x1800], R28 ;  /* 0x0018001c01007387 */ /* 0x0003e20000100a00 */
[----:B------:R-:W0:Y:S01]  /*3cde0*/  LDCU UR73, c[0x0][0x39c] ;  /* 0x00007380ff4977ac */ /* 0x000e220008000800 */
[----:B------:R-:W0:Y:S01]  /*3cdf0*/  LDCU UR72, c[0x0][0x39c] ;  /* 0x00007380ff4877ac */ /* 0x000e220008000800 */
[----:B------:R-:W0:Y:S01]  /*3ce00*/  LDCU UR71, c[0x0][0x39c] ;  /* 0x00007380ff4777ac */ /* 0x000e220008000800 */
[----:B-1----:R-:W-:Y:S01]  /*3ce10*/  VIADD R29, R17, UR12 ;  /* 0x0000000c111d7c36 */ /* 0x002fe20008000000 */
[----:B------:R-:W1:Y:S01]  /*3ce20*/  LDCU UR70, c[0x0][0x39c] ;  /* 0x00007380ff4677ac */ /* 0x000e620008000800 */
[----:B------:R-:W0:Y:S01]  /*3ce30*/  LDCU UR69, c[0x0][0x39c] ;  /* 0x00007380ff4577ac */ /* 0x000e220008000800 */
[----:B------:R-:W0:Y:S01]  /*3ce40*/  LDCU UR68, c[0x0][0x39c] ;  /* 0x00007380ff4477ac */ /* 0x000e220008000800 */
[----:B------:R-:W0:Y:S01]  /*3ce50*/  LDCU UR67, c[0x0][0x39c] ;  /* 0x00007380ff4377ac */ /* 0x000e220008000800 */
[----:B------:R-:W0:Y:S01]  /*3ce60*/  LDCU UR66, c[0x0][0x39c] ;  /* 0x00007380ff4277ac */ /* 0x000e220008000800 */
[----:B------:R-:W0:Y:S01]  /*3ce70*/  LDCU UR65, c[0x0][0x39c] ;  /* 0x00007380ff4177ac */ /* 0x000e220008000800 */
[----:B------:R-:W0:Y:S01]  /*3ce80*/  LDCU UR64, c[0x0][0x39c] ;  /* 0x00007380ff4077ac */ /* 0x000e220008000800 */
[----:B------:R-:W0:Y:S01]  /*3ce90*/  LDCU UR12, c[0x0][0x39c] ;  /* 0x00007380ff0c77ac */ /* 0x000e220008000800 */
[----:B--2---:R-:W-:-:S05]  /*3cea0*/  PRMT R4, R16, 0x7770, RZ ;  /* 0x0000777010047816 */ /* 0x004fca00000000ff */
[----:B------:R2:W-:Y:S01]  /*3ceb0*/  @P6 STG.E.U8 desc[UR44][R20.64], R4 ;  /* 0x0000000414006986 */ /* 0x0005e2000c10112c */
[----:B------:R-:W-:-:S05]  /*3cec0*/  IADD3 R34, P6, PT, R24, R48, RZ ;  /* 0x0000003018227210 */ /* 0x000fca0007fde0ff */
[----:B------:R-:W-:Y:S02]  /*3ced0*/  IMAD.X R35, R22, 0x1, R49, P6 ;  /* 0x0000000116237824 */ /* 0x000fe400030e0631 */
[----:B--2---:R-:W-:Y:S01]  /*3cee0*/  VIADD R4, R10, 0x3 ;  /* 0x000000030a047836 */ /* 0x004fe20000000000 */
[----:B------:R-:W-:-:S04]  /*3cef0*/  PRMT R20, R16, 0x7771, RZ ;  /* 0x0000777110147816 */ /* 0x000fc800000000ff */
[----:B------:R-:W-:Y:S01]  /*3cf00*/  ISETP.GE.AND P1, PT, R4, UR50, PT ;  /* 0x0000003204007c0c */ /* 0x000fe2000bf26270 */
[----:B------:R-:W-:Y:S01]  /*3cf10*/  VIADD R4, R10, 0x4 ;  /* 0x000000040a047836 */ /* 0x000fe20000000000 */
[----:B------:R2:W-:Y:S01]  /*3cf20*/  @P2 STG.E.U8 desc[UR44][R34.64], R20 ;  /* 0x0000001422002986 */ /* 0x0005e2000c10112c */
[----:B------:R-:W-:Y:S01]  /*3cf30*/  PRMT R23, R16, 0x7772, RZ ;  /* 0x0000777210177816 */ /* 0x000fe200000000ff */
[----:B------:R-:W0:Y:S02]  /*3cf40*/  LDCU UR50, c[0x0][0x39c] ;  /* 0x00007380ff3277ac */ /* 0x000e240008000800 */
[----:B---3--:R-:W-:Y:S01]  /*3cf50*/  ISETP.GE.AND P2, PT, R4, UR52, PT ;  /* 0x0000003404007c0c */ /* 0x008fe2000bf46270 */
[----:B------:R-:W-:Y:S01]  /*3cf60*/  VIADD R4, R29, UR13 ;  /* 0x0000000d1d047c36 */ /* 0x000fe20008000000 */
[----:B------:R-:W3:Y:S01]  /*3cf70*/  LDCU UR52, c[0x0][0x398] ;  /* 0x00007300ff3477ac */ /* 0x000ee20008000800 */
[----:B--2---:R-:W-:Y:S02]  /*3cf80*/  IADD3 R34, P6, PT, R24, R50, RZ ;  /* 0x0000003218227210 */ /* 0x004fe40007fde0ff */
[----:B------:R-:W-:Y:S01]  /*3cf90*/  VIADD R21, R4, UR14 ;  /* 0x0000000e04157c36 */ /* 0x000fe20008000000 */
[----:B------:R-:W2:Y:S02]  /*3cfa0*/  LDCU UR14, c[0x0][0x398] ;  /* 0x00007300ff0e77ac */ /* 0x000ea40008000800 */
[----:B------:R-:W-:Y:S01]  /*3cfb0*/  IMAD.X R35, R22, 0x1, R51, P6 ;  /* 0x0000000116237824 */ /* 0x000fe200030e0633 */
[----:B------:R-:W-:Y:S01]  /*3cfc0*/  IADD3 R36, P6, PT, R24, R52, RZ ;  /* 0x0000003418247210 */ /* 0x000fe20007fde0ff */
[----:B------:R-:W-:Y:S01]  /*3cfd0*/  VIADD R32, R21, UR15 ;  /* 0x0000000f15207c36 */ /* 0x000fe20008000000 */
[----:B------:R-:W0:Y:S02]  /*3cfe0*/  LDCU UR13, c[0x0][0x39c] ;  /* 0x00007380ff0d77ac */ /* 0x000e240008000800 */
[----:B------:R1:W-:Y:S01]  /*3cff0*/  @P5 STG.E.U8 desc[UR44][R34.64], R23 ;  /* 0x0000001722005986 */ /* 0x0003e2000c10112c */
[----:B------:R-:W-:Y:S01]  /*3d000*/  VIADD R20, R10, 0x5 ;  /* 0x000000050a147836 */ /* 0x000fe20000000000 */
[----:B------:R-:W0:Y:S01]  /*3d010*/  LDCU UR15, c[0x0][0x39c] ;  /* 0x00007380ff0f77ac */ /* 0x000e220008000800 */
[----:B------:R-:W-:-:S03]  /*3d020*/  IMAD.X R37, R22, 0x1, R54, P6 ;  /* 0x0000000116257824 */ /* 0x000fc600030e0636 */
[----:B------:R-:W-:Y:S01]  /*3d030*/  ISETP.GE.AND P5, PT, R20, UR62, PT ;  /* 0x0000003e14007c0c */ /* 0x000fe2000bfa6270 */
[----:B------:R-:W0:Y:S01]  /*3d040*/  LDCU UR62, c[0x0][0x39c] ;  /* 0x00007380ff3e77ac */ /* 0x000e220008000800 */
[----:B-1----:R-:W-:Y:S01]  /*3d050*/  PRMT R23, R16, 0x7773, RZ ;  /* 0x0000777310177816 */ /* 0x002fe200000000ff */
[----:B------:R-:W-:Y:S01]  /*3d060*/  VIADD R16, R32, UR16 ;  /* 0x0000001020107c36 */ /* 0x000fe20008000000 */
[----:B------:R-:W-:Y:S01]  /*3d070*/  IADD3 R34, P6, PT, R24, R53, RZ ;  /* 0x0000003518227210 */ /* 0x000fe20007fde0ff */
[----:B------:R-:W1:Y:S02]  /*3d080*/  LDCU UR16, c[0x0][0x398] ;  /* 0x00007300ff1077ac */ /* 0x000e640008000800 */
[----:B------:R-:W-:Y:S01]  /*3d090*/  VIADD R28, R16, UR17 ;  /* 0x00000011101c7c36 */ /* 0x000fe20008000000 */
[----:B------:R-:W-:Y:S01]  /*3d0a0*/  PRMT R20, R13, 0x7770, RZ ;  /* 0x000077700d147816 */ /* 0x000fe200000000ff */
[----:B------:R-:W-:Y:S01]  /*3d0b0*/  IMAD.X R35, R22, 0x1, R55, P6 ;  /* 0x0000000116237824 */ /* 0x000fe200030e0637 */
[----:B------:R0:W-:Y:S01]  /*3d0c0*/  @P3 STG.E.U8 desc[UR44][R36.64], R23 ;  /* 0x0000001724003986 */ /* 0x0001e2000c10112c */
[----:B------:R-:W1:Y:S03]  /*3d0d0*/  LDCU UR17, c[0x0][0x39c] ;  /* 0x00007380ff1177ac */ /* 0x000e660008000800 */
[----:B------:R2:W-:Y:S01]  /*3d0e0*/  @P4 STG.E.U8 desc[UR44][R34.64], R20 ;  /* 0x0000001422004986 */ /* 0x0005e2000c10112c */
[----:B0-----:R-:W-:-:S03]  /*3d0f0*/  VIADD R23, R28, UR18 ;  /* 0x000000121c177c36 */ /* 0x001fc60008000000 */
[----:B------:R0:W-:Y:S01]  /*3d100*/  STL.64 [R1+0x1808], R16 ;  /* 0x0018081001007387 */ /* 0x0001e20000100a00 */
[----:B------:R-:W-:Y:S01]  /*3d110*/  IADD3 R36, P6, PT, R24, R56, RZ ;  /* 0x0000003818247210 */ /* 0x000fe20007fde0ff */
[----:B------:R-:W4:Y:S01]  /*3d120*/  LDCU UR18, c[0x0][0x398] ;  /* 0x00007300ff1277ac */ /* 0x000f220008000800 */
[----:B--2---:R-:W-:Y:S01]  /*3d130*/  VIADD R20, R23, UR19 ;  /* 0x0000001317147c36 */ /* 0x004fe20008000000 */
[----:B------:R-:W-:Y:S01]  /*3d140*/  ISETP.LT.AND P4, PT, R6, UR14, !P0 ;  /* 0x0000000e06007c0c */ /* 0x000fe2000c781270 */
[----:B------:R-:W2:Y:S03]  /*3d150*/  LDCU UR14, c[0x0][0x398] ;  /* 0x00007300ff0e77ac */ /* 0x000ea60008000800 */
[----:B------:R-:W-:Y:S01]  /*3d160*/  STL [R1+0x17b0], R20 ;  /* 0x0017b01401007387 */ /* 0x000fe20000100800 */
[----:B---3--:R-:W-:Y:S01]  /*3d170*/  ISETP.LT.AND P3, PT, R26, UR52, !P0 ;  /* 0x000000341a007c0c */ /* 0x008fe2000c761270 */
[----:B------:R-:W-:Y:S01]  /*3d180*/  IMAD.X R37, R22, 0x1, R57, P6 ;  /* 0x0000000116257824 */ /* 0x000fe200030e0639 */
[----:B------:R-:W3:Y:S01]  /*3d190*/  LDCU UR19, c[0x0][0x398] ;  /* 0x00007300ff1377ac */ /* 0x000ee20008000800 */
[----:B------:R-:W3:Y:S01]  /*3d1a0*/  LDL.LU R42, [R1+0x84] ;  /* 0x00008400012a7983 */ /* 0x000ee20000300800 */
[----:B------:R-:W-:-:S02]  /*3d1b0*/  IADD3 R34, P6, PT, R24, R58, RZ ;  /* 0x0000003a18227210 */ /* 0x000fc40007fde0ff */
[C---:B0-----:R-:W-:Y:S02]  /*3d1c0*/  PRMT R17, R13.reuse, 0x7771, RZ ;  /* 0x000077710d117816 */ /* 0x041fe400000000ff */
[----:B------:R-:W-:Y:S01]  /*3d1d0*/  PRMT R16, R13, 0x7772, RZ ;  /* 0x000077720d107816 */ /* 0x000fe200000000ff */
[----:B------:R-:W-:Y:S01]  /*3d1e0*/  IMAD.X R35, R22, 0x1, R59, P6 ;  /* 0x0000000116237824 */ /* 0x000fe200030e063b */
[----:B-1----:R-:W-:Y:S01]  /*3d1f0*/  ISETP.LT.AND P0, PT, R27, UR16, !P0 ;  /* 0x000000101b007c0c */ /* 0x002fe2000c701270 */
[----:B------:R0:W-:Y:S01]  /*3d200*/  @P4 STG.E.U8 desc[UR44][R36.64], R17 ;  /* 0x0000001124004986 */ /* 0x0001e2000c10112c */
[----:B------:R-:W1:Y:S03]  /*3d210*/  LDCU UR16, c[0x0][0x398] ;  /* 0x00007300ff1077ac */ /* 0x000e660008000800 */
[----:B------:R4:W-:Y:S01]  /*3d220*/  @P3 STG.E.U8 desc[UR44][R34.64], R16 ;  /* 0x0000001022003986 */ /* 0x0009e2000c10112c */
[----:B--2---:R-:W-:Y:S01]  /*3d230*/  ISETP.LT.AND P4, PT, R11, UR14, !P1 ;  /* 0x0000000e0b007c0c */ /* 0x004fe2000cf81270 */
[----:B------:R-:W-:Y:S01]  /*3d240*/  VIADD R45, R20, UR20 ;  /* 0x00000014142d7c36 */ /* 0x000fe20008000000 */
[----:B------:R-:W2:Y:S01]  /*3d250*/  LDCU UR52, c[0x0][0x39c] ;  /* 0x00007380ff3477ac */ /* 0x000ea20008000800 */
[----:B0-----:R-:W-:Y:S01]  /*3d260*/  IADD3 R36, P3, PT, R24, R60, RZ ;  /* 0x0000003c18247210 */ /* 0x001fe20007f7e0ff */
[----:B------:R-:W0:Y:S01]  /*3d270*/  LDCU UR14, c[0x0][0x39c] ;  /* 0x00007380ff0e77ac */ /* 0x000e220008000800 */
[----:B------:R-:W-:-:S02]  /*3d280*/  PRMT R24, R13, 0x7773, RZ ;  /* 0x000077730d187816 */ /* 0x000fc400000000ff */
[----:B----4-:R-:W-:Y:S01]  /*3d290*/  SHF.R.S32.HI R16, RZ, 0x1f, R12 ;  /* 0x0000001fff107819 */ /* 0x010fe2000001140c */
[----:B------:R-:W-:Y:S01]  /*3d2a0*/  IMAD.X R37, R22, 0x1, R61, P3 ;  /* 0x0000000116257824 */ /* 0x000fe200018e063d */
[----:B------:R-:W-:Y:S01]  /*3d2b0*/  IADD3 R34, P3, PT, R12, R2, RZ ;  /* 0x000000020c227210 */ /* 0x000fe20007f7e0ff */
[----:B------:R-:W4:Y:S01]  /*3d2c0*/  LDCU UR20, c[0x0][0x39c] ;  /* 0x00007380ff1477ac */ /* 0x000f220008000800 */
[----:B------:R-:W-:-:S03]  /*3d2d0*/  PRMT R13, R25, 0x7770, RZ ;  /* 0x00007770190d7816 */ /* 0x000fc600000000ff */
[----:B------:R-:W-:Y:S01]  /*3d2e0*/  IMAD.X R35, R16, 0x1, R3, P3 ;  /* 0x0000000110237824 */ /* 0x000fe200018e0603 */
[----:B------:R0:W-:Y:S01]  /*3d2f0*/  @P0 STG.E.U8 desc[UR44][R36.64], R24 ;  /* 0x0000001824000986 */ /* 0x0001e2000c10112c */
[----:B------:R-:W-:Y:S02]  /*3d300*/  IADD3 R38, P0, PT, R12, R48, RZ ;  /* 0x000000300c267210 */ /* 0x000fe40007f1e0ff */
[----:B------:R-:W-:Y:S01]  /*3d310*/  ISETP.LT.AND P3, PT, R7, UR18, !P1 ;  /* 0x0000001207007c0c */ /* 0x000fe2000cf61270 */
[----:B------:R2:W-:Y:S01]  /*3d320*/  @P4 STG.E.U8 desc[UR44][R34.64], R13 ;  /* 0x0000000d22004986 */ /* 0x0005e2000c10112c */
[----:B-1----:R-:W-:Y:S01]  /*3d330*/  ISETP.LT.AND P4, PT, R19, UR16, !P1 ;  /* 0x0000001013007c0c */ /* 0x002fe2000cf81270 */
[----:B------:R-:W-:Y:S01]  /*3d340*/  IMAD.X R39, R16, 0x1, R49, P0 ;  /* 0x0000000110277824 */ /* 0x000fe200000e0631 */
[----:B------:R-:W1:Y:S01]  /*3d350*/  LDCU UR18, c[0x0][0x398] ;  /* 0x00007300ff1277ac */ /* 0x000e620008000800 */
[----:B------:R-:W-:Y:S01]  /*3d360*/  VIADD R41, R45, UR21 ;  /* 0x000000152d297c36 */ /* 0x000fe20008000000 */
[----:B------:R-:W1:Y:S01]  /*3d370*/  LDCU UR21, c[0x0][0x398] ;  /* 0x00007300ff1577ac */ /* 0x000e620008000800 */
[----:B0-----:R-:W-:-:S02]  /*3d380*/  PRMT R24, R25, 0x7771, RZ ;  /* 0x0000777119187816 */ /* 0x001fc400000000ff */
[C---:B------:R-:W-:Y:S01]  /*3d390*/  PRMT R17, R25.reuse, 0x7773, RZ ;  /* 0x0000777319117816 */ /* 0x040fe200000000ff */
[----:B------:R-:W-:Y:S01]  /*3d3a0*/  IMAD.MOV.U32 R37, RZ, RZ, R15 ;  /* 0x000000ffff257224 */ /* 0x000fe200078e000f */
[----:B--2---:R-:W-:Y:S02]  /*3d3b0*/  IADD3 R34, P0, PT, R12, R50, RZ ;  /* 0x000000320c227210 */ /* 0x004fe40007f1e0ff */
[----:B------:R-:W-:Y:S01]  /*3d3c0*/  PRMT R13, R25, 0x7772, RZ ;  /* 0x00007772190d7816 */ /* 0x000fe200000000ff */
[----:B------:R-:W0:Y:S02]  /*3d3d0*/  LDCU UR16, c[0x0][0x39c] ;  /* 0x00007380ff1077ac */ /* 0x000e240008000800 */
[----:B------:R-:W-:Y:S01]  /*3d3e0*/  IMAD.X R35, R16, 0x1, R51, P0 ;  /* 0x0000000110237824 */ /* 0x000fe200000e0633 */
[----:B------:R-:W-:Y:S01]  /*3d3f0*/  @P3 STG.E.U8 desc[UR44][R38.64], R24 ;  /* 0x0000001826003986 */ /* 0x000fe2000c10112c */
[----:B------:R-:W-:Y:S01]  /*3d400*/  VIADD R36, R41, UR22 ;  /* 0x0000001629247c36 */ /* 0x000fe20008000000 */
[----:B---3--:R-:W-:Y:S01]  /*3d410*/  ISETP.LT.AND P3, PT, R18, UR19, !P1 ;  /* 0x0000001312007c0c */ /* 0x008fe2000cf61270 */
[----:B------:R-:W2:Y:S01]  /*3d420*/  LDCU UR19, c[0x0][0x398] ;  /* 0x00007300ff1377ac */ /* 0x000ea20008000800 */
[----:B------:R3:W-:Y:S01]  /*3d430*/  @P4 STG.E.U8 desc[UR44][R34.64], R13 ;  /* 0x0000000d22004986 */ /* 0x0007e2000c10112c */
[----:B------:R-:W-:Y:S01]  /*3d440*/  VIADD R22, R36, UR23 ;  /* 0x0000001724167c36 */ /* 0x000fe20008000000 */
[----:B------:R-:W0:Y:S01]  /*3d450*/  LDCU UR22, c[0x0][0x39c] ;  /* 0x00007380ff1677ac */ /* 0x000e220008000800 */
[----:B---3--:R-:W-:-:S02]  /*3d460*/  IADD3 R34, P0, PT, R12, R52, RZ ;  /* 0x000000340c227210 */ /* 0x008fc40007f1e0ff */
[----:B------:R-:W-:Y:S01]  /*3d470*/  VIADD R39, R22, UR24 ;  /* 0x0000001816277c36 */ /* 0x000fe20008000000 */
[----:B------:R3:W-:Y:S01]  /*3d480*/  STL.64 [R1+0x17b8], R22 ;  /* 0x0017b81601007387 */ /* 0x0007e20000100a00 */
[----:B-1----:R-:W-:Y:S01]  /*3d490*/  ISETP.LT.AND P4, PT, R0, UR18, !P1 ;  /* 0x0000001200007c0c */ /* 0x002fe2000cf81270 */
[----:B------:R-:W1:Y:S01]  /*3d4a0*/  LDCU UR23, c[0x0][0x398] ;  /* 0x00007300ff1777ac */ /* 0x000e620008000800 */
[----:B------:R-:W-:Y:S02]  /*3d4b0*/  IMAD.X R35, R16, 0x1, R54, P0 ;  /* 0x0000000110237824 */ /* 0x000fe400000e0636 */
[----:B------:R-:W-:Y:S01]  /*3d4c0*/  VIADD R44, R39, UR25 ;  /* 0x00000019272c7c36 */ /* 0x000fe20008000000 */
[----:B------:R-:W0:Y:S01]  /*3d4d0*/  LDCU UR24, c[0x0][0x39c] ;  /* 0x00007380ff1877ac */ /* 0x000e220008000800 */
[----:B---3--:R-:W-:Y:S01]  /*3d4e0*/  IMAD.MOV.U32 R22, RZ, RZ, R34 ;  /* 0x000000ffff167224 */ /* 0x008fe200078e0022 */
[----:B------:R-:W-:Y:S01]  /*3d4f0*/  IADD3 R24, P0, PT, R12, R53, RZ ;  /* 0x000000350c187210 */ /* 0x000fe20007f1e0ff */
[----:B------:R-:W-:Y:S01]  /*3d500*/  IMAD.MOV.U32 R23, RZ, RZ, R35 ;  /* 0x000000ffff177224 */ /* 0x000fe200078e0023 */
[----:B------:R-:W3:Y:S01]  /*3d510*/  LDCU UR25, c[0x0][0x398] ;  /* 0x00007300ff1977ac */ /* 0x000ee20008000800 */
[----:B------:R-:W4:Y:S01]  /*3d520*/  LDL.LU.64 R34, [R1+0x1820] ;  /* 0x0018200001227983 */ /* 0x000f220000300a00 */
[----:B------:R-:W0:Y:S03]  /*3d530*/  LDCU UR18, c[0x0][0x39c] ;  /* 0x00007380ff1277ac */ /* 0x000e260008000800 */
[----:B------:R-:W4:Y:S01]  /*3d540*/  LDL.LU R20, [R1+0x48] ;  /* 0x0000480001147983 */ /* 0x000f220000300800 */
[----:B------:R-:W-:-:S03]  /*3d550*/  IMAD.X R25, R16, 0x1, R55, P0 ;  /* 0x0000000110197824 */ /* 0x000fc600000e0637 */
[----:B------:R0:W-:Y:S01]  /*3d560*/  @P3 STG.E.U8 desc[UR44][R22.64], R17 ;  /* 0x0000001116003986 */ /* 0x0001e2000c10112c */
[----:B------:R-:W-:Y:S01]  /*3d570*/  ISETP.LT.AND P3, PT, R6, UR21, !P1 ;  /* 0x0000001506007c0c */ /* 0x000fe2000cf61270 */
[----:B------:R-:W1:Y:S01]  /*3d580*/  LDCU UR21, c[0x0][0x398] ;  /* 0x00007300ff1577ac */ /* 0x000e620008000800 */
[----:B0-----:R-:W-:Y:S01]  /*3d590*/  IMAD.MOV.U32 R17, RZ, RZ, R14 ;  /* 0x000000ffff117224 */ /* 0x001fe200078e000e */
[----:B------:R-:W-:Y:S01]  /*3d5a0*/  IADD3 R14, P0, PT, R12, R56, RZ ;  /* 0x000000380c0e7210 */ /* 0x000fe20007f1e0ff */
[----:B------:R-:W-:Y:S04]  /*3d5b0*/  STL [R1+0x1774], R44 ;  /* 0x0017742c01007387 */ /* 0x000fe80000100800 */
[----:B------:R-:W-:Y:S01]  /*3d5c0*/  IMAD.X R15, R16, 0x1, R57, P0 ;  /* 0x00000001100f7824 */ /* 0x000fe200000e0639 */
[----:B------:R-:W-:Y:S01]  /*3d5d0*/  STL [R1+0x17c0], R45 ;  /* 0x0017c02d01007387 */ /* 0x000fe20000100800 */
[----:B------:R-:W-:-:S02]  /*3d5e0*/  PRMT R13, R42, 0x7770, RZ ;  /* 0x000077702a0d7816 */ /* 0x000fc400000000ff */
[----:B------:R-:W-:-:S03]  /*3d5f0*/  PRMT R22, R42, 0x7771, RZ ;  /* 0x000077712a167816 */ /* 0x000fc600000000ff */
[----:B------:R-:W-:Y:S04]  /*3d600*/  @P4 STG.E.U8 desc[UR44][R24.64], R13 ;  /* 0x0000000d18004986 */ /* 0x000fe8000c10112c */
[----:B------:R0:W-:Y:S04]  /*3d610*/  @P3 STG.E.U8 desc[UR44][R14.64], R22 ;  /* 0x000000160e003986 */ /* 0x0001e8000c10112c */
[----:B0-----:R-:W4:Y:S01]  /*3d620*/  LDL.LU.64 R14, [R1+0x1818] ;  /* 0x00181800010e7983 */ /* 0x001f220000300a00 */
[----:B--2---:R-:W-:Y:S01]  /*3d630*/  ISETP.LT.AND P4, PT, R26, UR19, !P1 ;  /* 0x000000131a007c0c */ /* 0x004fe2000cf81270 */
[----:B------:R-:W-:Y:S01]  /*3d640*/  VIADD R38, R44, UR26 ;  /* 0x0000001a2c267c36 */ /* 0x000fe20008000000 */
[----:B------:R-:W-:Y:S01]  /*3d650*/  IADD3 R24, P0, PT, R12, R58, RZ ;  /* 0x0000003a0c187210 */ /* 0x000fe20007f1e0ff */
[----:B------:R-:W-:Y:S01]  /*3d660*/  IMAD.MOV.U32 R23, RZ, RZ, R43 ;  /* 0x000000ffff177224 */ /* 0x000fe200078e002b */
[----:B------:R-:W-:Y:S01]  /*3d670*/  PRMT R13, R42, 0x7772, RZ ;  /* 0x000077722a0d7816 */ /* 0x000fe200000000ff */
[----:B------:R-:W0:Y:S02]  /*3d680*/  LDCU UR19, c[0x0][0x39c] ;  /* 0x00007380ff1377ac */ /* 0x000e240008000800 */
[----:B------:R-:W-:Y:S01]  /*3d690*/  IMAD.X R25, R16, 0x1, R59, P0 ;  /* 0x0000000110197824 */ /* 0x000fe200000e063b */
[----:B-1----:R-:W-:Y:S01]  /*3d6a0*/  ISETP.LT.AND P1, PT, R27, UR23, !P1 ;  /* 0x000000171b007c0c */ /* 0x002fe2000cf21270 */
[----:B------:R-:W1:Y:S01]  /*3d6b0*/  LDCU UR23, c[0x0][0x398] ;  /* 0x00007300ff1777ac */ /* 0x000e620008000800 */
[----:B------:R-:W-:-:S03]  /*3d6c0*/  SHF.R.S32.HI R22, RZ, 0x1f, R33 ;  /* 0x0000001fff167819 */ /* 0x000fc60000011421 */
[----:B------:R2:W-:Y:S01]  /*3d6d0*/  @P4 STG.E.U8 desc[UR44][R24.64], R13 ;  /* 0x0000000d18004986 */ /* 0x0005e2000c10112c */
[----:B------:R-:W-:Y:S01]  /*3d6e0*/  ISETP.LT.AND P4, PT, R11, UR21, !P2 ;  /* 0x000000150b007c0c */ /* 0x000fe2000d781270 */
[----:B------:R-:W-:Y:S01]  /*3d6f0*/  VIADD R43, R38, UR27 ;  /* 0x0000001b262b7c36 */ /* 0x000fe20008000000 */
[----:B------:R-:W0:Y:S01]  /*3d700*/  LDCU UR27, c[0x0][0x398] ;  /* 0x00007300ff1b77ac */ /* 0x000e220008000800 */
[----:B------:R1:W-:Y:S01]  /*3d710*/  STL.64 [R1+0x1778], R38 ;  /* 0x0017782601007387 */ /* 0x0003e20000100a00 */
[----:B------:R-:W0:Y:S01]  /*3d720*/  LDCU UR26, c[0x0][0x39c] ;  /* 0x00007380ff1a77ac */ /* 0x000e220008000800 */
[----:B------:R-:W0:Y:S01]  /*3d730*/  LDCU UR21, c[0x0][0x39c] ;  /* 0x00007380ff1577ac */ /* 0x000e220008000800 */
[----:B--2---:R-:W-:Y:S02]  /*3d740*/  IADD3 R24, P0, PT, R12, R60, RZ ;  /* 0x0000003c0c187210 */ /* 0x004fe40007f1e0ff */
[----:B------:R-:W-:Y:S02]  /*3d750*/  IADD3 R12, P3, PT, R33, R2, RZ ;  /* 0x00000002210c7210 */ /* 0x000fe40007f7e0ff */
[----:B-1----:R-:W-:Y:S01]  /*3d760*/  PRMT R38, R42, 0x7773, RZ ;  /* 0x000077732a267816 */ /* 0x002fe200000000ff */
[----:B------:R-:W-:-:S02]  /*3d770*/  IMAD.X R25, R16, 0x1, R61, P0 ;  /* 0x0000000110197824 */ /* 0x000fc400000e063d */
[C---:B------:R-:W-:Y:S01]  /*3d780*/  IMAD.X R13, R22.reuse, 0x1, R3, P3 ;  /* 0x00000001160d7824 */ /* 0x040fe200018e0603 */
[----:B---3--:R-:W-:Y:S01]  /*3d790*/  ISETP.LT.AND P3, PT, R7, UR25, !P2 ;  /* 0x0000001907007c0c */ /* 0x008fe2000d761270 */
[----:B------:R-:W1:Y:S01]  /*3d7a0*/  LDCU UR25, c[0x0][0x398] ;  /* 0x00007300ff1977ac */ /* 0x000e620008000800 */
[----:B------:R-:W-:Y:S01]  /*3d7b0*/  VIADD R42, R43, UR54 ;  /* 0x000000362b2a7c36 */ /* 0x000fe20008000000 */
[----:B------:R2:W-:Y:S01]  /*3d7c0*/  @P1 STG.E.U8 desc[UR44][R24.64], R38 ;  /* 0x0000002618001986 */ /* 0x0005e2000c10112c */
[----:B------:R-:W-:Y:S01]  /*3d7d0*/  IADD3 R44, P0, PT, R33, R48, RZ ;  /* 0x00000030212c7210 */ /* 0x000fe20007f1e0ff */
[----:B------:R-:W3:Y:S02]  /*3d7e0*/  LDCU UR54, c[0x0][0x39c] ;  /* 0x00007380ff3677ac */ /* 0x000ee40008000800 */
[----:B------:R-:W-:Y:S02]  /*3d7f0*/  STL [R1+0x1790], R39 ;  /* 0x0017902701007387 */ /* 0x000fe40000100800 */
[----:B------:R-:W-:-:S02]  /*3d800*/  IMAD.X R45, R22, 0x1, R49, P0 ;  /* 0x00000001162d7824 */ /* 0x000fc400000e0631 */
[----:B------:R-:W-:Y:S04]  /*3d810*/  STL [R1+0x17a0], R39 ;  /* 0x0017a02701007387 */ /* 0x000fe80000100800 */
[----:B------:R-:W-:Y:S01]  /*3d820*/  STL.64 [R1+0x1780], R42 ;  /* 0x0017802a01007387 */ /* 0x000fe20000100a00 */
[----:B----4-:R-:W-:-:S05]  /*3d830*/  PRMT R16, R20, 0x7770, RZ ;  /* 0x0000777014107816 */ /* 0x010fca00000000ff */
[----:B------:R4:W-:Y:S01]  /*3d840*/  @P4 STG.E.U8 desc[UR44][R12.64], R16 ;  /* 0x000000100c004986 */ /* 0x0009e2000c10112c */
[----:B------:R-:W-:Y:S01]  /*3d850*/  ISETP.LT.AND P4, PT, R19, UR23, !P2 ;  /* 0x0000001713007c0c */ /* 0x000fe2000d781270 */
[----:B------:R-:W1:Y:S01]  /*3d860*/  LDCU UR23, c[0x0][0x39c] ;  /* 0x00007380ff1777ac */ /* 0x000e620008000800 */
[----:B--2---:R-:W-:Y:S02]  /*3d870*/  PRMT R38, R20, 0x7771, RZ ;  /* 0x0000777114267816 */ /* 0x004fe400000000ff */
[----:B----4-:R-:W-:Y:S01]  /*3d880*/  IADD3 R12, P1, PT, R33, R50, RZ ;  /* 0x00000032210c7210 */ /* 0x010fe20007f3e0ff */
[----:B------:R-:W-:Y:S02]  /*3d890*/  IMAD.MOV.U32 R16, RZ, RZ, R40 ;  /* 0x000000ffff107224 */ /* 0x000fe400078e0028 */
[----:B------:R-:W-:Y:S01]  /*3d8a0*/  VIADD R40, R42, UR55 ;  /* 0x000000372a287c36 */ /* 0x000fe20008000000 */
[----:B------:R2:W-:Y:S01]  /*3d8b0*/  @P3 STG.E.U8 desc[UR44][R44.64], R38 ;  /* 0x000000262c003986 */ /* 0x0005e2000c10112c */
[----:B------:R-:W-:Y:S01]  /*3d8c0*/  IMAD.X R13, R22, 0x1, R51, P1 ;  /* 0x00000001160d7824 */ /* 0x000fe200008e0633 */
[----:B0-----:R-:W-:Y:S01]  /*3d8d0*/  ISETP.LT.AND P1, PT, R18, UR27, !P2 ;  /* 0x0000001b12007c0c */ /* 0x001fe2000d721270 */
[----:B------:R-:W-:Y:S01]  /*3d8e0*/  VIADD R25, R40, UR56 ;  /* 0x0000003828197c36 */ /* 0x000fe20008000000 */
[----:B------:R0:W-:Y:S01]  /*3d8f0*/  STL.64 [R1+0x1788], R40 ;  /* 0x0017882801007387 */ /* 0x0001e20000100a00 */
[----:B------:R-:W4:Y:S01]  /*3d900*/  LDCU UR27, c[0x0][0x398] ;  /* 0x00007300ff1b77ac */ /* 0x000f220008000800 */
[----:B-1----:R-:W-:-:S02]  /*3d910*/  ISETP.LT.AND P3, PT, R0, UR25, !P2 ;  /* 0x0000001900007c0c */ /* 0x002fc4000d761270 */
[----:B------:R-:W-:Y:S01]  /*3d920*/  PRMT R24, R20, 0x7772, RZ ;  /* 0x0000777214187816 */ /* 0x000fe200000000ff */
[----:B------:R-:W1:Y:S01]  /*3d930*/  LDCU UR55, c[0x0][0x398] ;  /* 0x00007300ff3777ac */ /* 0x000e620008000800 */
[----:B--2---:R-:W-:Y:S01]  /*3d940*/  IMAD.MOV.U32 R44, RZ, RZ, R46 ;  /* 0x000000ffff2c7224 */ /* 0x004fe200078e002e */
[----:B------:R-:W2:Y:S01]  /*3d950*/  LDCU UR56, c[0x0][0x39c] ;  /* 0x00007380ff3877ac */ /* 0x000ea20008000800 */
[C---:B0-----:R-:W-:Y:S01]  /*3d960*/  IADD3 R40, P0, PT, R33.reuse, R52, RZ ;  /* 0x0000003421287210 */ /* 0x041fe20007f1e0ff */
[----:B------:R-:W-:Y:S01]  /*3d970*/  IMAD.MOV.U32 R45, RZ, RZ, R47 ;  /* 0x000000ffff2d7224 */ /* 0x000fe200078e002f */
[----:B------:R-:W0:Y:S03]  /*3d980*/  LDCU UR25, c[0x0][0x39c] ;  /* 0x00007380ff1977ac */ /* 0x000e260008000800 */
[----:B------:R-:W-:Y:S01]  /*3d990*/  IMAD.X R41, R22, 0x1, R54, P0 ;  /* 0x0000000116297824 */ /* 0x000fe200000e0636 */
[----:B------:R-:W-:Y:S01]  /*3d9a0*/  IADD3 R38, P0, PT, R33, R53, RZ ;  /* 0x0000003521267210 */ /* 0x000fe20007f1e0ff */
[----:B------:R1:W-:Y:S01]  /*3d9b0*/  @P4 STG.E.U8 desc[UR44][R12.64], R24 ;  /* 0x000000180c004986 */ /* 0x0003e2000c10112c */
[----:B------:R-:W-:-:S03]  /*3d9c0*/  PRMT R20, R20, 0x7773, RZ ;  /* 0x0000777314147816 */ /* 0x000fc600000000ff */
[----:B------:R-:W-:Y:S02]  /*3d9d0*/  IMAD.X R39, R22, 0x1, R55, P0 ;  /* 0x0000000116277824 */ /* 0x000fe400000e0637 */
[----:B------:R0:W-:Y:S01]  /*3d9e0*/  @P1 STG.E.U8 desc[UR44][R40.64], R20 ;  /* 0x0000001428001986 */ /* 0x0001e2000c10112c */
[----:B-1----:R-:W-:Y:S01]  /*3d9f0*/  VIADD R24, R25, UR57 ;  /* 0x0000003919187c36 */ /* 0x002fe20008000000 */
[----:B------:R-:W1:Y:S04]  /*3da00*/  LDCU UR57, c[0x0][0x398] ;  /* 0x00007300ff3977ac */ /* 0x000e680008000800 */
[----:B------:R-:W-:Y:S04]  /*3da10*/  STL.64 [R1+0x1798], R24 ;  /* 0x0017981801007387 */ /* 0x000fe80000100a00 */
[----:B------:R-:W-:Y:S01]  /*3da20*/  STL [R1+0x17f8], R25 ;  /* 0x0017f81901007387 */ /* 0x000fe20000100800 */
[----:B------:R-:W-:Y:S01]  /*3da30*/  VIADD R13, R24, UR58 ;  /* 0x0000003a180d7c36 */ /* 0x000fe20008000000 */
[----:B------:R-:W-:Y:S01]  /*3da40*/  ISETP.LT.AND P1, PT, R6, UR55, !P2 ;  /* 0x0000003706007c0c */ /* 0x000fe2000d721270 */
[----:B------:R-:W0:Y:S01]  /*3da50*/  LDCU UR55, c[0x0][0x398] ;  /* 0x00007300ff3777ac */ /* 0x000e220008000800 */
[----:B------:R-:W-:Y:S01]  /*3da60*/  PRMT R12, R14, 0x7770, RZ ;  /* 0x000077700e0c7816 */ /* 0x000fe200000000ff */
[----:B0-----:R-:W-:Y:S01]  /*3da70*/  IMAD.MOV.U32 R20, RZ, RZ, R16 ;  /* 0x000000ffff147224 */ /* 0x001fe200078e0010 */
[----:B------:R-:W-:Y:S01]  /*3da80*/  IADD3 R40, P0, PT, R33, R56, RZ ;  /* 0x0000003821287210 */ /* 0x000fe20007f1e0ff */
[----:B------:R-:W-:Y:S01]  /*3da90*/  IMAD.MOV.U32 R43, RZ, RZ, R45 ;  /* 0x000000ffff2b7224 */ /* 0x000fe200078e002d */
[----:B------:R-:W0:Y:S01]  /*3daa0*/  LDCU UR58, c[0x0][0x39c] ;  /* 0x00007380ff3a77ac */ /* 0x000e220008000800 */
[----:B------:R2:W-:Y:S01]  /*3dab0*/  @P3 STG.E.U8 desc[UR44][R38.64], R12 ;  /* 0x0000000c26003986 */ /* 0x0005e2000c10112c */
[----:B----4-:R-:W-:-:S03]  /*3dac0*/  ISETP.LT.AND P3, PT, R26, UR27, !P2 ;  /* 0x0000001b1a007c0c */ /* 0x010fc6000d761270 */
[----:B------:R-:W4:Y:S01]  /*3dad0*/  LDL.LU R26, [R1+0x1814] ;  /* 0x00181400011a7983 */ /* 0x000f220000300800 */
[----:B-1----:R-:W-:Y:S01]  /*3dae0*/  ISETP.LT.AND P2, PT, R27, UR57, !P2 ;  /* 0x000000391b007c0c */ /* 0x002fe2000d741270 */
[----:B------:R-:W-:Y:S02]  /*3daf0*/  IMAD.X R41, R22, 0x1, R57, P0 ;  /* 0x0000000116297824 */ /* 0x000fe400000e0639 */
[----:B--2---:R-:W-:Y:S01]  /*3db00*/  VIADD R12, R13, UR59 ;  /* 0x0000003b0d0c7c36 */ /* 0x004fe20008000000 */
[----:B------:R-:W-:Y:S01]  /*3db10*/  IADD3 R24, P0, PT, R33, R58, RZ ;  /* 0x0000003a21187210 */ /* 0x000fe20007f1e0ff */
[----:B------:R-:W-:Y:S01]  /*3db20*/  IMAD.MOV.U32 R16, RZ, RZ, R17 ;  /* 0x000000ffff107224 */ /* 0x000fe200078e0011 */
[----:B------:R-:W-:Y:S01]  /*3db30*/  PRMT R38, R14, 0x7771, RZ ;  /* 0x000077710e267816 */ /* 0x000fe200000000ff */
[----:B------:R-:W1:Y:S01]  /*3db40*/  LDCU UR59, c[0x0][0x398] ;  /* 0x00007300ff3b77ac */ /* 0x000e620008000800 */
[----:B------:R2:W-:Y:S01]  /*3db50*/  STL.64 [R1+0x17a8], R12 ;  /* 0x0017a80c01007387 */ /* 0x0005e20000100a00 */
[----:B------:R-:W0:Y:S03]  /*3db60*/  LDCU UR57, c[0x0][0x398] ;  /* 0x00007300ff3977ac */ /* 0x000e260008000800 */
[----:B------:R-:W3:Y:S01]  /*3db70*/  LDL.LU R27, [R1+0x1810] ;  /* 0x00181000011b7983 */ /* 0x000ee20000300800 */
[----:B------:R-:W-:-:S02]  /*3db80*/  IMAD.MOV.U32 R17, RZ, RZ, R35 ;  /* 0x000000ffff117224 */ /* 0x000fc400078e0023 */
[----:B------:R-:W-:Y:S01]  /*3db90*/  VIADD R35, R12, UR60 ;  /* 0x0000003c0c237c36 */ /* 0x000fe20008000000 */
[----:B------:R-:W0:Y:S01]  /*3dba0*/  LDCU UR27, c[0x0][0x39c] ;  /* 0x00007380ff1b77ac */ /* 0x000e220008000800 */
[----:B------:R-:W-:Y:S01]  /*3dbb0*/  IMAD.X R25, R22, 0x1, R59, P0 ;  /* 0x0000000116197824 */ /* 0x000fe200000e063b */
[----:B--2---:R-:W-:Y:S01]  /*3dbc0*/  PRMT R12, R14, 0x7772, RZ ;  /* 0x000077720e0c7816 */ /* 0x004fe200000000ff */
[----:B------:R-:W-:Y:S01]  /*3dbd0*/  @P1 STG.E.U8 desc[UR44][R40.64], R38 ;  /* 0x0000002628001986 */ /* 0x000fe2000c10112c */
[----:B------:R-:W-:Y:S01]  /*3dbe0*/  IMAD.MOV.U32 R42, RZ, RZ, R16 ;  /* 0x000000ffff2a7224 */ /* 0x000fe200078e0010 */
[----:B------:R-:W2:Y:S02]  /*3dbf0*/  LDCU UR60, c[0x0][0x39c] ;  /* 0x00007380ff3c77ac */ /* 0x000ea40008000800 */
[----:B------:R0:W-:Y:S01]  /*3dc00*/  @P3 STG.E.U8 desc[UR44][R24.64], R12 ;  /* 0x0000000c18003986 */ /* 0x0001e2000c10112c */
[----:B------:R-:W-:Y:S01]  /*3dc10*/  ISETP.LT.AND P3, PT, R11, UR55, !P5 ;  /* 0x000000370b007c0c */ /* 0x000fe2000ef61270 */
[----:B------:R-:W-:Y:S01]  /*3dc20*/  IMAD.MOV.U32 R45, RZ, RZ, R44 ;  /* 0x000000ffff2d7224 */ /* 0x000fe200078e002c */
[----:B------:R-:W1:Y:S01]  /*3dc30*/  LDCU UR55, c[0x0][0x39c] ;  /* 0x00007380ff3777ac */ /* 0x000e620008000800 */
[----:B------:R2:W-:Y:S01]  /*3dc40*/  STL.64 [R1+0x17c8], R10 ;  /* 0x0017c80a01007387 */ /* 0x0005e20000100a00 */
[----:B0-----:R-:W-:Y:S01]  /*3dc50*/  IADD3 R24, P0, PT, R33, R60, RZ ;  /* 0x0000003c21187210 */ /* 0x001fe20007f1e0ff */
[----:B--2---:R-:W-:-:S04]  /*3dc60*/  IMAD.MOV.U32 R11, RZ, RZ, R23 ;  /* 0x000000ffff0b7224 */ /* 0x004fc800078e0017 */
[----:B------:R-:W-:Y:S01]  /*3dc70*/  IMAD.X R25, R22, 0x1, R61, P0 ;  /* 0x0000000116197824 */ /* 0x000fe200000e063d */
[----:B------:R-:W-:Y:S02]  /*3dc80*/  SHF.R.S32.HI R10, RZ, 0x1f, R11 ;  /* 0x0000001fff0a7819 */ /* 0x000fe4000001140b */
[----:B------:R-:W-:Y:S02]  /*3dc90*/  IADD3 R12, P1, PT, R11, R2, RZ ;  /* 0x000000020b0c7210 */ /* 0x000fe40007f3e0ff */
[----:B------:R-:W-:-:S03]  /*3dca0*/  PRMT R22, R14, 0x7773, RZ ;  /* 0x000077730e167816 */ /* 0x000fc600000000ff */
[C---:B------:R-:W-:Y:S02]  /*3dcb0*/  IMAD.X R13, R10.reuse, 0x1, R3, P1 ;  /* 0x000000010a0d7824 */ /* 0x040fe400008e0603 */
[----:B------:R0:W-:Y:S01]  /*3dcc0*/  @P2 STG.E.U8 desc[UR44][R24.64], R22 ;  /* 0x0000001618002986 */ /* 0x0001e2000c10112c */
[----:B-1----:R-:W-:Y:S01]  /*3dcd0*/  ISETP.LT.AND P2, PT, R7, UR59, !P5 ;  /* 0x0000003b07007c0c */ /* 0x002fe2000ef41270 */
[----:B------:R-:W-:Y:S01]  /*3dce0*/  VIADD R33, R35, UR61 ;  /* 0x0000003d23217c36 */ /* 0x000fe20008000000 */
[----:B------:R-:W-:Y:S01]  /*3dcf0*/  IADD3 R38, P0, PT, R11, R48, RZ ;  /* 0x000000300b267210 */ /* 0x000fe20007f1e0ff */
[----:B------:R-:W-:Y:S01]  /*3dd00*/  IMAD.MOV.U32 R23, RZ, RZ, R5 ;  /* 0x000000ffff177224 */ /* 0x000fe200078e0005 */
[----:B------:R-:W-:Y:S01]  /*3dd10*/  STL.64 [R1+0x17f0], R60 ;  /* 0x0017f03c01007387 */ /* 0x000fe20000100a00 */
[----:B------:R-:W-:Y:S01]  /*3dd20*/  VIADD R5, R33, UR47 ;  /* 0x0000002f21057c36 */ /* 0x000fe20008000000 */
[----:B------:R-:W1:Y:S01]  /*3dd30*/  LDCU UR61, c[0x0][0x39c] ;  /* 0x00007380ff3d77ac */ /* 0x000e620008000800 */
[----:B------:R-:W-:Y:S01]  /*3dd40*/  IMAD.X R39, R10, 0x1, R49, P0 ;  /* 0x000000010a277824 */ /* 0x000fe200000e0631 */
[----:B------:R2:W-:Y:S01]  /*3dd50*/  STL.64 [R1+0x17d0], R6 ;  /* 0x0017d00601007387 */ /* 0x0005e20000100a00 */
[----:B------:R-:W-:Y:S01]  /*3dd60*/  IMAD.MOV.U32 R44, RZ, RZ, R29 ;  /* 0x000000ffff2c7224 */ /* 0x000fe200078e001d */
[----:B------:R-:W1:Y:S01]  /*3dd70*/  LDCU UR47, c[0x0][0x39c] ;  /* 0x00007380ff2f77ac */ /* 0x000e620008000800 */
[----:B0-----:R-:W-:Y:S01]  /*3dd80*/  IADD3 R24, P1, PT, R11, R50, RZ ;  /* 0x000000320b187210 */ /* 0x001fe20007f3e0ff */
[----:B------:R-:W-:Y:S01]  /*3dd90*/  STL.64 [R1+0x17d8], R18 ;  /* 0x0017d81201007387 */ /* 0x000fe20000100a00 */
[----:B----4-:R-:W-:Y:S01]  /*3dda0*/  PRMT R14, R26, 0x7770, RZ ;  /* 0x000077701a0e7816 */ /* 0x010fe200000000ff */
[----:B------:R-:W-:Y:S01]  /*3ddb0*/  IMAD.MOV.U32 R22, RZ, RZ, R32 ;  /* 0x000000ffff167224 */ /* 0x000fe200078e0020 */
[----:B------:R-:W0:Y:S03]  /*3ddc0*/  LDCU UR59, c[0x0][0x39c] ;  /* 0x00007380ff3b77ac */ /* 0x000e260008000800 */
[----:B------:R4:W-:Y:S01]  /*3ddd0*/  @P3 STG.E.U8 desc[UR44][R12.64], R14 ;  /* 0x0000000e0c003986 */ /* 0x0009e2000c10112c */
[----:B------:R-:W-:Y:S01]  /*3dde0*/  ISETP.LT.AND P3, PT, R19, UR57, !P5 ;  /* 0x0000003913007c0c */ /* 0x000fe2000ef61270 */
[----:B------:R-:W-:Y:S01]  /*3ddf0*/  IMAD.X R25, R10, 0x1, R51, P1 ;  /* 0x000000010a197824 */ /* 0x000fe200008e0633 */
[C---:B--2---:R-:W-:Y:S01]  /*3de00*/  PRMT R7, R26.reuse, 0x7771, RZ ;  /* 0x000077711a077816 */ /* 0x044fe200000000ff */
[----:B------:R-:W-:Y:S01]  /*3de10*/  IMAD.MOV.U32 R6, RZ, RZ, R34 ;  /* 0x000000ffff067224 */ /* 0x000fe200078e0022 */
[----:B------:R-:W2:Y:S01]  /*3de20*/  LDCU UR57, c[0x0][0x39c] ;  /* 0x00007380ff3977ac */ /* 0x000ea20008000800 */
[----:B----4-:R-:W-:Y:S01]  /*3de30*/  IMAD.MOV.U32 R12, RZ, RZ, R17 ;  /* 0x000000ffff0c7224 */ /* 0x010fe200078e0011 */
[----:B------:R-:W-:Y:S01]  /*3de40*/  PRMT R14, R26, 0x7772, RZ ;  /* 0x000077721a0e7816 */ /* 0x000fe200000000ff */
[----:B------:R-:W-:-:S02]  /*3de50*/  IMAD.MOV.U32 R17, RZ, RZ, R4 ;  /* 0x000000ffff117224 */ /* 0x000fc400078e0004 */
[----:B------:R-:W-:Y:S01]  /*3de60*/  VIADD R4, R5, UR63 ;  /* 0x0000003f05047c36 */ /* 0x000fe20008000000 */
[----:B------:R4:W-:Y:S01]  /*3de70*/  @P2 STG.E.U8 desc[UR44][R38.64], R7 ;  /* 0x0000000726002986 */ /* 0x0009e2000c10112c */
[----:B------:R-:W-:Y:S01]  /*3de80*/  SHF.R.S32.HI R18, RZ, 0x1f, R6 ;  /* 0x0000001fff127819 */ /* 0x000fe20000011406 */
[----:B------:R-:W-:Y:S01]  /*3de90*/  IMAD.MOV.U32 R13, RZ, RZ, R23 ;  /* 0x000000ffff0d7224 */ /* 0x000fe200078e0017 */
[----:B------:R-:W0:Y:S01]  /*3dea0*/  LDCU UR63, c[0x0][0x398] ;  /* 0x00007300ff3f77ac */ /* 0x000e220008000800 */
[----:B------:R-:W-:Y:S04]  /*3deb0*/  STL.64 [R1+0x17e0], R4 ;  /* 0x0017e00401007387 */ /* 0x000fe80000100a00 */
[----:B------:R1:W-:Y:S04]  /*3dec0*/  @P3 STG.E.U8 desc[UR44][R24.64], R14 ;  /* 0x0000000e18003986 */ /* 0x0003e8000c10112c */
[----:B---3--:R3:W-:Y:S01]  /*3ded0*/  STL.64 [R1+0x17e8], R26 ;  /* 0x0017e81a01007387 */ /* 0x0087e20000100a00 */
[----:B----4-:R-:W-:-:S02]  /*3dee0*/  IMAD.MOV.U32 R39, RZ, RZ, R20 ;  /* 0x000000ffff277224 */ /* 0x010fc400078e0014 */
[----:B------:R-:W-:Y:S01]  /*3def0*/  IMAD.MOV.U32 R20, RZ, RZ, R8 ;  /* 0x000000ffff147224 */ /* 0x000fe200078e0008 */
[----:B------:R-:W-:Y:S02]  /*3df00*/  IADD3 R8, P4, PT, R11, R53, RZ ;  /* 0x000000350b087210 */ /* 0x000fe40007f9e0ff */
[C---:B-1----:R-:W-:Y:S02]  /*3df10*/  IADD3 R24, P0, PT, R6.reuse, R2, RZ ;  /* 0x0000000206187210 */ /* 0x042fe40007f1e0ff */
[----:B---3--:R-:W-:-:S03]  /*3df20*/  IADD3 R26, P1, PT, R6, R48, RZ ;  /* 0x00000030061a7210 */ /* 0x008fc60007f3e0ff */
[C---:B------:R-:W-:Y:S01]  /*3df30*/  IMAD.X R25, R18.reuse, 0x1, R3, P0 ;  /* 0x0000000112197824 */ /* 0x040fe200000e0603 */
[----:B------:R-:W-:Y:S01]  /*3df40*/  IADD3 R46, P3, PT, R11, R52, RZ ;  /* 0x000000340b2e7210 */ /* 0x000fe20007f7e0ff */
[----:B------:R-:W-:Y:S02]  /*3df50*/  IMAD.MOV.U32 R23, RZ, RZ, R9 ;  /* 0x000000ffff177224 */ /* 0x000fe400078e0009 */
[----:B------:R-:W-:Y:S01]  /*3df60*/  IMAD.X R27, R18, 0x1, R49, P1 ;  /* 0x00000001121b7824 */ /* 0x000fe200008e0631 */
[----:B------:R-:W-:Y:S01]  /*3df70*/  IADD3 R60, P2, PT, R6, R50, RZ ;  /* 0x00000032063c7210 */ /* 0x000fe20007f5e0ff */
[----:B------:R-:W-:Y:S01]  /*3df80*/  VIADD R34, R4, UR40 ;  /* 0x0000002804227c36 */ /* 0x000fe20008000000 */
[----:B------:R1:W-:Y:S01]  /*3df90*/  STL.64 [R1+0xab0], R24 ;  /* 0x000ab01801007387 */ /* 0x0003e20000100a00 */
[----:B------:R-:W-:Y:S01]  /*3dfa0*/  IMAD.X R9, R10, 0x1, R55, P4 ;  /* 0x000000010a097824 */ /* 0x000fe200020e0637 */
[----:B------:R-:W-:Y:S01]  /*3dfb0*/  IADD3 R4, P4, PT, R6, R53, RZ ;  /* 0x0000003506047210 */ /* 0x000fe20007f9e0ff */
[----:B------:R-:W-:Y:S01]  /*3dfc0*/  IMAD.X R47, R10, 0x1, R54, P3 ;  /* 0x000000010a2f7824 */ /* 0x000fe200018e0636 */
[----:B------:R-:W-:Y:S01]  /*3dfd0*/  IADD3 R40, P3, PT, R6, R52, RZ ;  /* 0x0000003406287210 */ /* 0x000fe20007f7e0ff */
[----:B------:R3:W-:Y:S01]  /*3dfe0*/  STL.64 [R1+0xaa8], R26 ;  /* 0x000aa81a01007387 */ /* 0x0007e20000100a00 */
[C---:B------:R-:W-:Y:S01]  /*3dff0*/  IMAD.X R61, R18.reuse, 0x1, R51, P2 ;  /* 0x00000001123d7824 */ /* 0x040fe200010e0633 */
[----:B------:R-:W-:Y:S01]  /*3e000*/  SHF.R.S32.HI R7, RZ, 0x1f, R12 ;  /* 0x0000001fff077819 */ /* 0x000fe2000001140c */
[----:B------:R-:W-:-:S02]  /*3e010*/  IMAD.X R5, R18, 0x1, R55, P4 ;  /* 0x0000000112057824 */ /* 0x000fc400020e0637 */
[----:B------:R-:W-:Y:S01]  /*3e020*/  IMAD.MOV.U32 R38, RZ, RZ, R17 ;  /* 0x000000ffff267224 */ /* 0x000fe200078e0011 */
[----:B------:R-:W-:Y:S01]  /*3e030*/  SHF.R.S32.HI R14, RZ, 0x1f, R13 ;  /* 0x0000001fff0e7819 */ /* 0x000fe2000001140d */
[----:B------:R-:W-:Y:S01]  /*3e040*/  IMAD.MOV.U32 R19, RZ, RZ, R39 ;  /* 0x000000ffff137224 */ /* 0x000fe200078e0027 */
[-C--:B-1----:R-:W-:Y:S01]  /*3e050*/  IADD3 R24, P0, PT, R11, R56.reuse, RZ ;  /* 0x000000380b187210 */ /* 0x082fe20007f1e0ff */
[----:B------:R-:W-:Y:S01]  /*3e060*/  IMAD.X R41, R18, 0x1, R54, P3 ;  /* 0x0000000112297824 */ /* 0x000fe200018e0636 */
[----:B------:R-:W1:Y:S01]  /*3e070*/  LDCU UR40, c[0x0][0x39c] ;  /* 0x00007380ff2877ac */ /* 0x000e620008000800 */
[----:B---3--:R-:W-:Y:S02]  /*3e080*/  IADD3 R26, P1, PT, R6, R56, RZ ;  /* 0x00000038061a7210 */ /* 0x008fe40007f3e0ff */
[--C-:B------:R-:W-:Y:S01]  /*3e090*/  IMAD.X R25, R10, 0x1, R57.reuse, P0 ;  /* 0x000000010a197824 */ /* 0x100fe200000e0639 */
[----:B------:R-:W-:Y:S01]  /*3e0a0*/  IADD3 R16, P2, PT, R12, R2, RZ ;  /* 0x000000020c107210 */ /* 0x000fe20007f5e0ff */
[----:B------:R3:W-:Y:S01]  /*3e0b0*/  STL.64 [R1+0xaa0], R60 ;  /* 0x000aa03c01007387 */ /* 0x0007e20000100a00 */
[----:B------:R-:W-:-:S03]  /*3e0c0*/  IMAD.X R27, R18, 0x1, R57, P1 ;  /* 0x00000001121b7824 */ /* 0x000fc600008e0639 */
[----:B------:R4:W-:Y:S01]  /*3e0d0*/  STL.64 [R1+0xa90], R4 ;  /* 0x000a900401007387 */ /* 0x0009e20000100a00 */
[----:B------:R-:W-:-:S03]  /*3e0e0*/  IMAD.X R17, R7, 0x1, R3, P2 ;  /* 0x0000000107117824 */ /* 0x000fc600010e0603 */
[----:B------:R0:W-:Y:S01]  /*3e0f0*/  STL.64 [R1+0xa98], R40 ;  /* 0x000a982801007387 */ /* 0x0001e20000100a00 */
[----:B---3--:R-:W-:-:S03]  /*3e100*/  IADD3 R60, P3, PT, R12, R48, RZ ;  /* 0x000000300c3c7210 */ /* 0x008fc60007f7e0ff */
[----:B------:R3:W-:Y:S01]  /*3e110*/  STL.64 [R1+0xac0], R24 ;  /* 0x000ac01801007387 */ /* 0x0007e20000100a00 */
[----:B----4-:R-:W-:-:S03]  /*3e120*/  IADD3 R4, P4, PT, R12, R50, RZ ;  /* 0x000000320c047210 */ /* 0x010fc60007f9e0ff */
[----:B------:R4:W-:Y:S01]  /*3e130*/  STL.64 [R1+0xa88], R26 ;  /* 0x000a881a01007387 */ /* 0x0009e20000100a00 */
[----:B0-----:R-:W-:Y:S02]  /*3e140*/  IMAD.MOV.U32 R40, RZ, RZ, R23 ;  /* 0x000000ffff287224 */ /* 0x001fe400078e0017 */
[----:B------:R-:W-:Y:S02]  /*3e150*/  IMAD.MOV.U32 R23, RZ, RZ, R20 ;  /* 0x000000ffff177224 */ /* 0x000fe400078e0014 */
[----:B------:R-:W-:Y:S01]  /*3e160*/  IMAD.MOV.U32 R20, RZ, RZ, R28 ;  /* 0x000000ffff147224 */ /* 0x000fe200078e001c */
[C---:B---3--:R-:W-:Y:S01]  /*3e170*/  IADD3 R24, P0, PT, R12.reuse, R52, RZ ;  /* 0x000000340c187210 */ /* 0x048fe20007f1e0ff */
[C---:B------:R-:W-:Y:S01]  /*3e180*/  IMAD.X R61, R7.reuse, 0x1, R49, P3 ;  /* 0x00000001073d7824 */ /* 0x040fe200018e0631 */
[C---:B------:R-:W-:Y:S02]  /*3e190*/  IADD3 R28, P2, PT, R12.reuse, R56, RZ ;  /* 0x000000380c1c7210 */ /* 0x040fe40007f5e0ff */
[----:B----4-:R-:W-:Y:S01]  /*3e1a0*/  IADD3 R26, P1, PT, R12, R53, RZ ;  /* 0x000000350c1a7210 */ /* 0x010fe20007f3e0ff */
[C---:B------:R-:W-:Y:S01]  /*3e1b0*/  IMAD.X R5, R7.reuse, 0x1, R51, P4 ;  /* 0x0000000107057824 */ /* 0x040fe200020e0633 */
[----:B------:R0:W-:Y:S01]  /*3e1c0*/  STL.64 [R1+0xa78], R16 ;  /* 0x000a781001007387 */ /* 0x0001e20000100a00 */
[----:B------:R-:W-:-:S02]  /*3e1d0*/  IMAD.X R25, R7, 0x1, R54, P0 ;  /* 0x0000000107197824 */ /* 0x000fc400000e0636 */
[C---:B------:R-:W-:Y:S02]  /*3e1e0*/  IMAD.X R27, R7.reuse, 0x1, R55, P1 ;  /* 0x00000001071b7824 */ /* 0x040fe400008e0637 */
[----:B------:R-:W-:Y:S01]  /*3e1f0*/  IMAD.X R29, R7, 0x1, R57, P2 ;  /* 0x00000001071d7824 */ /* 0x000fe200010e0639 */
[----:B0-----:R-:W3:Y:S04]  /*3e200*/  LDL.LU.64 R16, [R1+0x1808] ;  /* 0x0018080001107983 */ /* 0x001ee80000300a00 */
[----:B------:R-:W-:Y:S04]  /*3e210*/  STL.64 [R1+0xa70], R60 ;  /* 0x000a703c01007387 */ /* 0x000fe80000100a00 */
[----:B------:R-:W-:Y:S04]  /*3e220*/  STL.64 [R1+0xa68], R4 ;  /* 0x000a680401007387 */ /* 0x000fe80000100a00 */
[----:B------:R-:W-:Y:S04]  /*3e230*/  STL.64 [R1+0xa60], R24 ;  /* 0x000a601801007387 */ /* 0x000fe80000100a00 */
[----:B------:R-:W-:Y:S04]  /*3e240*/  STL.64 [R1+0xa58], R26 ;  /* 0x000a581a01007387 */ /* 0x000fe80000100a00 */
[----:B------:R0:W-:Y:S04]  /*3e250*/  STL.64 [R1+0xa50], R28 ;  /* 0x000a501c01007387 */ /* 0x0001e80000100a00 */
[----:B0-----:R-:W4:Y:S01]  /*3e260*/  LDL.LU.64 R28, [R1+0x1800] ;  /* 0x00180000011c7983 */ /* 0x001f220000300a00 */
[----:B------:R-:W-:-:S02]  /*3e270*/  IADD3 R60, P3, PT, R11, R58, RZ ;  /* 0x0000003a0b3c7210 */ /* 0x000fc40007f7e0ff */
[-C--:B------:R-:W-:Y:S02]  /*3e280*/  IADD3 R4, P4, PT, R6, R58.reuse, RZ ;  /* 0x0000003a06047210 */ /* 0x080fe40007f9e0ff */
[----:B------:R-:W-:Y:S01]  /*3e290*/  IADD3 R24, P0, PT, R12, R58, RZ ;  /* 0x0000003a0c187210 */ /* 0x000fe20007f1e0ff */
[--C-:B------:R-:W-:Y:S01]  /*3e2a0*/  IMAD.X R61, R10, 0x1, R59.reuse, P3 ;  /* 0x000000010a3d7824 */ /* 0x100fe200018e063b */
[----:B------:R-:W-:Y:S01]  /*3e2b0*/  IADD3 R26, P1, PT, R13, R2, RZ ;  /* 0x000000020d1a7210 */ /* 0x000fe20007f3e0ff */
[--C-:B------:R-:W-:Y:S02]  /*3e2c0*/  IMAD.X R5, R18, 0x1, R59.reuse, P4 ;  /* 0x0000000112057824 */ /* 0x100fe400020e063b */
[----:B------:R-:W-:Y:S01]  /*3e2d0*/  IMAD.X R25, R7, 0x1, R59, P0 ;  /* 0x0000000107197824 */ /* 0x000fe200000e063b */
[----:B------:R0:W-:Y:S01]  /*3e2e0*/  STL.64 [R1+0xab8], R60 ;  /* 0x000ab83c01007387 */ /* 0x0001e20000100a00 */
[----:B------:R-:W-:Y:S02]  /*3e2f0*/  IMAD.MOV.U32 R41, RZ, RZ, R42 ;  /* 0x000000ffff297224 */ /* 0x000fe400078e002a */
[----:B------:R-:W-:Y:S01]  /*3e300*/  IMAD.X R27, R14, 0x1, R3, P1 ;  /* 0x000000010e1b7824 */ /* 0x000fe200008e0603 */
[----:B------:R-:W-:Y:S04]  /*3e310*/  STL.64 [R1+0xa80], R4 ;  /* 0x000a800401007387 */ /* 0x000fe80000100a00 */
[----:B------:R1:W-:Y:S01]  /*3e320*/  STL.64 [R1+0xa48], R24 ;  /* 0x000a481801007387 */ /* 0x0003e20000100a00 */
[----:B0-----:R-:W-:-:S05]  /*3e330*/  IADD3 R60, P3, PT, R13, R50, RZ ;  /* 0x000000320d3c7210 */ /* 0x001fca0007f7e0ff */
[----:B------:R-:W-:Y:S01]  /*3e340*/  IMAD.X R61, R14, 0x1, R51, P3 ;  /* 0x000000010e3d7824 */ /* 0x000fe200018e0633 */
[C---:B-1----:R-:W-:Y:S01]  /*3e350*/  IADD3 R24, P0, PT, R13.reuse, R53, RZ ;  /* 0x000000350d187210 */ /* 0x042fe20007f1e0ff */
[----:B------:R-:W2:Y:S04]  /*3e360*/  LDL.LU R25, [R1+0x17f8] ;  /* 0x0017f80001197983 */ /* 0x000ea80000300800 */
[----:B------:R-:W-:Y:S04]  /*3e370*/  STL.64 [R1+0xa40], R26 ;  /* 0x000a401a01007387 */ /* 0x000fe80000100a00 */
[----:B------:R-:W-:Y:S01]  /*3e380*/  STL [R1+0xa20], R24 ;  /* 0x000a201801007387 */ /* 0x000fe20000100800 */
[----:B----4-:R-:W-:Y:S01]  /*3e390*/  IMAD.MOV.U32 R39, RZ, RZ, R28 ;  /* 0x000000ffff277224 */ /* 0x010fe200078e001c */
[----:B------:R-:W-:Y:S01]  /*3e3a0*/  IADD3 R28, P2, PT, R13, R48, RZ ;  /* 0x000000300d1c7210 */ /* 0x000fe20007f5e0ff */
[----:B------:R-:W-:-:S04]  /*3e3b0*/  IMAD.MOV.U32 R42, RZ, RZ, R29 ;  /* 0x000000ffff2a7224 */ /* 0x000fc800078e001d */
[----:B------:R-:W-:-:S05]  /*3e3c0*/  IMAD.X R29, R14, 0x1, R49, P2 ;  /* 0x000000010e1d7824 */ /* 0x000fca00010e0631 */
[----:B------:R-:W-:Y:S04]  /*3e3d0*/  STL.64 [R1+0x1760], R28 ;  /* 0x0017601c01007387 */ /* 0x000fe80000100a00 */
[----:B------:R0:W-:Y:S04]  /*3e3e0*/  STL.64 [R1+0xa30], R60 ;  /* 0x000a303c01007387 */ /* 0x0001e80000100a00 */
[----:B0-----:R-:W4:Y:S01]  /*3e3f0*/  LDL.LU.64 R60, [R1+0x17f0] ;  /* 0x0017f000013c7983 */ /* 0x001f220000300a00 */
[C---:B------:R-:W-:Y:S01]  /*3e400*/  IADD3 R4, P4, PT, R13.reuse, R52, RZ ;  /* 0x000000340d047210 */ /* 0x040fe20007f9e0ff */
[----:B------:R-:W-:Y:S01]  /*3e410*/  IMAD.MOV.U32 R5, RZ, RZ, R10 ;  /* 0x000000ffff057224 */ /* 0x000fe200078e000a */
[C---:B------:R-:W-:Y:S01]  /*3e420*/  IADD3 R26, P1, PT, R13.reuse, R56, RZ ;  /* 0x000000380d1a7210 */ /* 0x040fe20007f3e0ff */
[----:B------:R-:W-:Y:S01]  /*3e430*/  IMAD.MOV.U32 R28, RZ, RZ, R24 ;  /* 0x000000ffff1c7224 */ /* 0x000fe200078e0018 */
[----:B------:R-:W-:Y:S01]  /*3e440*/  IADD3 R24, P2, PT, R13, R58, RZ ;  /* 0x0000003a0d187210 */ /* 0x000fe20007f5e0ff */
[----:B--2---:R-:W-:-:S02]  /*3e450*/  IMAD.MOV.U32 R29, RZ, RZ, R25 ;  /* 0x000000ffff1d7224 */ /* 0x004fc400078e0019 */
[C---:B------:R-:W-:Y:S02]  /*3e460*/  IMAD.X R29, R14.reuse, 0x1, R55, P0 ;  /* 0x000000010e1d7824 */ /* 0x040fe400000e0637 */
[C---:B------:R-:W-:Y:S02]  /*3e470*/  IMAD.X R27, R14.reuse, 0x1, R57, P1 ;  /* 0x000000010e1b7824 */ /* 0x040fe400008e0639 */
[C---:B------:R-:W-:Y:S01]  /*3e480*/  IMAD.X R25, R14.reuse, 0x1, R59, P2 ;  /* 0x000000010e197824 */ /* 0x040fe200010e063b */
[-C--:B----4-:R-:W-:Y:S01]  /*3e490*/  IADD3 R10, P3, PT, R11, R60.reuse, RZ ;  /* 0x0000003c0b0a7210 */ /* 0x090fe20007f7e0ff */
[----:B------:R-:W-:Y:S02]  /*3e4a0*/  IMAD.MOV.U32 R11, RZ, RZ, R5 ;  /* 0x000000ffff0b7224 */ /* 0x000fe400078e0005 */
[----:B------:R-:W-:Y:S01]  /*3e4b0*/  IMAD.X R5, R14, 0x1, R54, P4 ;  /* 0x000000010e057824 */ /* 0x000fe200020e0636 */
[----:B------:R-:W-:-:S04]  /*3e4c0*/  IADD3 R28, P0, PT, R12, R60, RZ ;  /* 0x0000003c0c1c7210 */ /* 0x000fc80007f1e0ff */
[----:B------:R0:W-:Y:S01]  /*3e4d0*/  STL.64 [R1+0xa28], R4 ;  /* 0x000a280401007387 */ /* 0x0001e20000100a00 */
[----:B------:R-:W-:Y:S01]  /*3e4e0*/  IMAD.X R11, R11, 0x1, R61, P3 ;  /* 0x000000010b0b7824 */ /* 0x000fe200018e063d */
[-C--:B------:R-:W-:Y:S02]  /*3e4f0*/  IADD3 R12, P1, PT, R13, R60.reuse, RZ ;  /* 0x0000003c0d0c7210 */ /* 0x080fe40007f3e0ff */
[----:B------:R1:W-:Y:S01]  /*3e500*/  STL [R1+0xa24], R29 ;  /* 0x000a241d01007387 */ /* 0x0003e20000100800 */
[----:B0-----:R-:W-:-:S03]  /*3e510*/  IADD3 R4, P4, PT, R6, R60, RZ ;  /* 0x0000003c06047210 */ /* 0x001fc60007f9e0ff */
[----:B------:R0:W-:Y:S01]  /*3e520*/  STL.64 [R1+0xa18], R26 ;  /* 0x000a181a01007387 */ /* 0x0001e20000100a00 */
[----:B-1----:R-:W-:Y:S01]  /*3e530*/  IMAD.X R29, R7, 0x1, R61, P0 ;  /* 0x00000001071d7824 */ /* 0x002fe200000e063d */
[----:B------:R-:W-:Y:S01]  /*3e540*/  SHF.R.S32.HI R6, RZ, 0x1f, R19 ;  /* 0x0000001fff067819 */ /* 0x000fe20000011413 */
[--C-:B------:R-:W-:Y:S02]  /*3e550*/  IMAD.X R5, R18, 0x1, R61.reuse, P4 ;  /* 0x0000000112057824 */ /* 0x100fe400020e063d */
[----:B------:R-:W-:Y:S01]  /*3e560*/  IMAD.X R13, R14, 0x1, R61, P1 ;  /* 0x000000010e0d7824 */ /* 0x000fe200008e063d */
[----:B0-----:R-:W2:Y:S04]  /*3e570*/  LDL.LU.64 R26, [R1+0x17e8] ;  /* 0x0017e800011a7983 */ /* 0x001ea80000300a00 */
[----:B------:R0:W-:Y:S04]  /*3e580*/  STL.64 [R1+0xa10], R24 ;  /* 0x000a101801007387 */ /* 0x0001e80000100a00 */
[----:B------:R1:W-:Y:S04]  /*3e590*/  STL.64 [R1+0xa08], R10 ;  /* 0x000a080a01007387 */ /* 0x0003e80000100a00 */
[----:B------:R4:W-:Y:S01]  /*3e5a0*/  STL.64 [R1+0x9f0], R4 ;  /* 0x0009f00401007387 */ /* 0x0009e20000100a00 */
[----:B0-----:R-:W-:-:S03]  /*3e5b0*/  IADD3 R24, P2, PT, R19, R2, RZ ;  /* 0x0000000213187210 */ /* 0x001fc60007f5e0ff */
[----:B------:R0:W-:Y:S01]  /*3e5c0*/  STL.64 [R1+0x1768], R28 ;  /* 0x0017681c01007387 */ /* 0x0001e20000100a00 */
[----:B-1----:R-:W-:-:S03]  /*3e5d0*/  IADD3 R10, P3, PT, R19, R48, RZ ;  /* 0x00000030130a7210 */ /* 0x002fc60007f7e0ff */
[----:B------:R1:W-:Y:S01]  /*3e5e0*/  STL.64 [R1+0x9d0], R12 ;  /* 0x0009d00c01007387 */ /* 0x0003e20000100a00 */
[C---:B----4-:R-:W-:Y:S01]  /*3e5f0*/  IADD3 R4, P4, PT, R19.reuse, R50, RZ ;  /* 0x0000003213047210 */ /* 0x050fe20007f9e0ff */
[----:B0-----:R-:W-:Y:S01]  /*3e600*/  IMAD.MOV.U32 R29, RZ, RZ, R6 ;  /* 0x000000ffff1d7224 */ /* 0x001fe200078e0006 */
[----:B------:R-:W-:-:S03]  /*3e610*/  IADD3 R6, P0, PT, R19, R52, RZ ;  /* 0x0000003413067210 */ /* 0x000fc60007f1e0ff */
[----:B------:R-:W-:Y:S01]  /*3e620*/  IMAD.X R25, R29, 0x1, R3, P2 ;  /* 0x000000011d197824 */ /* 0x000fe200010e0603 */
[----:B-1----:R-:W-:Y:S01]  /*3e630*/  IADD3 R12, P1, PT, R19, R53, RZ ;  /* 0x00000035130c7210 */ /* 0x002fe20007f3e0ff */
[C---:B------:R-:W-:Y:S02]  /*3e640*/  IMAD.X R11, R29.reuse, 0x1, R49, P3 ;  /* 0x000000011d0b7824 */ /* 0x040fe400018e0631 */
[C---:B------:R-:W-:Y:S01]  /*3e650*/  IMAD.X R5, R29.reuse, 0x1, R51, P4 ;  /* 0x000000011d057824 */ /* 0x040fe200020e0633 */
[----:B------:R0:W-:Y:S01]  /*3e660*/  STL.64 [R1+0x9c8], R24 ;  /* 0x0009c81801007387 */ /* 0x0001e20000100a00 */
[C---:B------:R-:W-:Y:S02]  /*3e670*/  IMAD.X R7, R29.reuse, 0x1, R54, P0 ;  /* 0x000000011d077824 */ /* 0x040fe400000e0636 */
[----:B------:R-:W-:Y:S01]  /*3e680*/  IMAD.X R13, R29, 0x1, R55, P1 ;  /* 0x000000011d0d7824 */ /* 0x000fe200008e0637 */
[----:B------:R1:W-:Y:S01]  /*3e690*/  STL.64 [R1+0x9b0], R10 ;  /* 0x0009b00a01007387 */ /* 0x0003e20000100a00 */
[----:B------:R-:W-:-:S03]  /*3e6a0*/  IADD3 R18, P4, PT, R19, R60, RZ ;  /* 0x0000003c13127210 */ /* 0x000fc60007f9e0ff */
[----:B------:R4:W-:Y:S01]  /*3e6b0*/  STL.64 [R1+0x9a0], R4 ;  /* 0x0009a00401007387 */ /* 0x0009e20000100a00 */
[C---:B0-----:R-:W-:Y:S02]  /*3e6c0*/  IADD3 R24, P2, PT, R19.reuse, R56, RZ ;  /* 0x0000003813187210 */ /* 0x041fe40007f5e0ff */
[----:B-1----:R-:W-:-:S03]  /*3e6d0*/  IADD3 R10, P3, PT, R19, R58, RZ ;  /* 0x0000003a130a7210 */ /* 0x002fc60007f7e0ff */
[C---:B------:R-:W-:Y:S01]  /*3e6e0*/  IMAD.X R25, R29.reuse, 0x1, R57, P2 ;  /* 0x000000011d197824 */ /* 0x040fe200010e0639 */
[----:B------:R-:W-:Y:S01]  /*3e6f0*/  SHF.R.S32.HI R14, RZ, 0x1f, R41 ;  /* 0x0000001fff0e7819 */ /* 0x000fe20000011429 */
[----:B----4-:R-:W4:Y:S01]  /*3e700*/  LDL.LU.64 R4, [R1+0x17e0] ;  /* 0x0017e00001047983 */ /* 0x010f220000300a00 */
[----:B------:R-:W-:-:S03]  /*3e710*/  IMAD.X R11, R29, 0x1, R59, P3 ;  /* 0x000000011d0b7824 */ /* 0x000fc600018e063b */
[----:B------:R0:W-:Y:S01]  /*3e720*/  STL.64 [R1+0x998], R6 ;  /* 0x0009980601007387 */ /* 0x0001e20000100a00 */
[----:B------:R-:W-:-:S03]  /*3e730*/  IMAD.X R19, R29, 0x1, R61, P4 ;  /* 0x000000011d137824 */ /* 0x000fc600020e063d */
[----:B------:R1:W-:Y:S01]  /*3e740*/  STL.64 [R1+0x980], R12 ;  /* 0x0009800c01007387 */ /* 0x0003e20000100a00 */
[C---:B0-----:R-:W-:Y:S02]  /*3e750*/  IADD3 R6, P0, PT, R41.reuse, R2, RZ ;  /* 0x0000000229067210 */ /* 0x041fe40007f1e0ff */
[----:B-1----:R-:W-:-:S03]  /*3e760*/  IADD3 R12, P1, PT, R41, R48, RZ ;  /* 0x00000030290c7210 */ /* 0x002fc60007f3e0ff */
[C---:B------:R-:W-:Y:S01]  /*3e770*/  IMAD.X R7, R14.reuse, 0x1, R3, P0 ;  /* 0x000000010e077824 */ /* 0x040fe200000e0603 */
[----:B------:R0:W-:Y:S01]  /*3e780*/  STL.64 [R1+0x978], R24 ;  /* 0x0009781801007387 */ /* 0x0001e20000100a00 */
[----:B------:R-:W-:-:S03]  /*3e790*/  IMAD.X R13, R14, 0x1, R49, P1 ;  /* 0x000000010e0d7824 */ /* 0x000fc600008e0631 */
[----:B------:R1:W-:Y:S04]  /*3e7a0*/  STL.64 [R1+0x970], R10 ;  /* 0x0009700a01007387 */ /* 0x0003e80000100a00 */
[----:B------:R3:W-:Y:S01]  /*3e7b0*/  STL.64 [R1+0x968], R18 ;  /* 0x0009681201007387 */ /* 0x0007e20000100a00 */
[----:B0-----:R-:W-:-:S03]  /*3e7c0*/  IADD3 R24, P2, PT, R41, R50, RZ ;  /* 0x0000003229187210 */ /* 0x001fc60007f5e0ff */
[----:B------:R0:W-:Y:S01]  /*3e7d0*/  STL.64 [R1+0x960], R6 ;  /* 0x0009600601007387 */ /* 0x0001e20000100a00 */
[----:B-1----:R-:W-:-:S03]  /*3e7e0*/  IADD3 R10, P3, PT, R41, R52, RZ ;  /* 0x00000034290a7210 */ /* 0x002fc60007f7e0ff */
[----:B------:R1:W-:Y:S01]  /*3e7f0*/  STL.64 [R1+0x958], R12 ;  /* 0x0009580c01007387 */ /* 0x0003e20000100a00 */
[C---:B---3--:R-:W-:Y:S01]  /*3e800*/  IADD3 R18, P4, PT, R41.reuse, R53, RZ ;  /* 0x0000003529127210 */ /* 0x048fe20007f9e0ff */
[C---:B------:R-:W-:Y:S02]  /*3e810*/  IMAD.X R25, R14.reuse, 0x1, R51, P2 ;  /* 0x000000010e197824 */ /* 0x040fe400010e0633 */
[C---:B------:R-:W-:Y:S01]  /*3e820*/  IMAD.X R11, R14.reuse, 0x1, R54, P3 ;  /* 0x000000010e0b7824 */ /* 0x040fe200018e0636 */
[C---:B0-----:R-:W-:Y:S01]  /*3e830*/  IADD3 R6, P0, PT, R41.reuse, R56, RZ ;  /* 0x0000003829067210 */ /* 0x041fe20007f1e0ff */
[----:B------:R-:W-:Y:S01]  /*3e840*/  IMAD.X R19, R14, 0x1, R55, P4 ;  /* 0x000000010e137824 */ /* 0x000fe200020e0637 */
[----:B-1----:R-:W-:-:S03]  /*3e850*/  IADD3 R12, P1, PT, R41, R58, RZ ;  /* 0x0000003a290c7210 */ /* 0x002fc60007f3e0ff */
[C---:B------:R-:W-:Y:S01]  /*3e860*/  IMAD.X R7, R14.reuse, 0x1, R57, P0 ;  /* 0x000000010e077824 */ /* 0x040fe200000e0639 */
[----:B------:R0:W-:Y:S01]  /*3e870*/  STL.64 [R1+0x950], R24 ;  /* 0x0009501801007387 */ /* 0x0001e20000100a00 */
[----:B------:R-:W-:Y:S01]  /*3e880*/  IADD3 R28, P2, PT, R41, R60, RZ ;  /* 0x0000003c291c7210 */ /* 0x000fe20007f5e0ff */
[----:B------:R-:W-:Y:S02]  /*3e890*/  IMAD.X R13, R14, 0x1, R59, P1 ;  /* 0x000000010e0d7824 */ /* 0x000fe400008e063b */
[----:B------:R1:W-:Y:S04]  /*3e8a0*/  STL.64 [R1+0x948], R10 ;  /* 0x0009480a01007387 */ /* 0x0003e80000100a00 */
[----:B------:R3:W-:Y:S01]  /*3e8b0*/  STL.64 [R1+0x930], R18 ;  /* 0x0009301201007387 */ /* 0x0007e20000100a00 */
[----:B0-----:R-:W-:-:S03]  /*3e8c0*/  SHF.R.S32.HI R24, RZ, 0x1f, R31 ;  /* 0x0000001fff187819 */ /* 0x001fc6000001141f */
[----:B------:R0:W-:Y:S01]  /*3e8d0*/  STL.64 [R1+0x928], R6 ;  /* 0x0009280601007387 */ /* 0x0001e20000100a00 */
[----:B-1----:R-:W-:-:S03]  /*3e8e0*/  IADD3 R10, P3, PT, R31, R2, RZ ;  /* 0x000000021f0a7210 */ /* 0x002fc60007f7e0ff */
[----:B------:R1:W-:Y:S01]  /*3e8f0*/  STL.64 [R1+0x920], R12 ;  /* 0x0009200c01007387 */ /* 0x0003e20000100a00 */
[C---:B---3--:R-:W-:Y:S01]  /*3e900*/  IADD3 R18, P4, PT, R31.reuse, R48, RZ ;  /* 0x000000301f127210 */ /* 0x048fe20007f9e0ff */
[----:B------:R-:W-:Y:S02]  /*3e910*/  IMAD.X R29, R14, 0x1, R61, P2 ;  /* 0x000000010e1d7824 */ /* 0x000fe400010e063d */
[C---:B------:R-:W-:Y:S01]  /*3e920*/  IMAD.X R11, R24.reuse, 0x1, R3, P3 ;  /* 0x00000001180b7824 */ /* 0x040fe200018e0603 */
[C---:B0-----:R-:W-:Y:S01]  /*3e930*/  IADD3 R6, P0, PT, R31.reuse, R50, RZ ;  /* 0x000000321f067210 */ /* 0x041fe20007f1e0ff */
[----:B------:R-:W-:Y:S01]  /*3e940*/  IMAD.X R19, R24, 0x1, R49, P4 ;  /* 0x0000000118137824 */ /* 0x000fe200020e0631 */
        /* <DEDUP_REMOVED lines=11> */
[C---:B------:R-:W-:Y:S01]  /*3ea00*/  IMAD.X R29, R24.reuse, 0x1, R55, P2 ;  /* 0x00000001181d7824 */ /* 0x040fe200010e0637 */
[----:B------:R-:W-:Y:S01]  /*3ea10*/  SHF.R.S32.HI R14, RZ, 0x1f, R40 ;  /* 0x0000001fff0e7819 */ /* 0x000fe20000011428 */
[C---:B------:R-:W-:Y:S01]  /*3ea20*/  IMAD.X R11, R24.reuse, 0x1, R57, P3 ;  /* 0x00000001180b7824 */ /* 0x040fe200018e0639 */
[----:B0-----:R-:W-:Y:S01]  /*3ea30*/  IADD3 R6, P0, PT, R31, R60, RZ ;  /* 0x0000003c1f067210 */ /* 0x001fe20007f1e0ff */
[----:B------:R-:W-:Y:S01]  /*3ea40*/  IMAD.X R19, R24, 0x1, R59, P4 ;  /* 0x0000000118137824 */ /* 0x000fe200020e063b */
[----:B-1----:R-:W-:Y:S01]  /*3ea50*/  IADD3 R12, P1, PT, R40, R2, RZ ;  /* 0x00000002280c7210 */ /* 0x002fe20007f3e0ff */
[----:B------:R-:W-:Y:S01]  /*3ea60*/  IMAD.MOV.U32 R41, RZ, RZ, R43 ;  /* 0x000000ffff297224 */ /* 0x000fe200078e002b */
[----:B------:R-:W-:Y:S01]  /*3ea70*/  STL.64 [R1+0x8d8], R28 ;  /* 0x0008d81c01007387 */ /* 0x000fe20000100a00 */
[----:B------:R-:W-:-:S02]  /*3ea80*/  IMAD.MOV.U32 R43, RZ, RZ, R23 ;  /* 0x000000ffff2b7224 */ /* 0x000fc400078e0017 */
[----:B------:R-:W-:Y:S01]  /*3ea90*/  IMAD.X R7, R24, 0x1, R61, P0 ;  /* 0x0000000118077824 */ /* 0x000fe200000e063d */
[----:B------:R0:W-:Y:S01]  /*3eaa0*/  STL.64 [R1+0x8d0], R10 ;  /* 0x0008d00a01007387 */ /* 0x0001e20000100a00 */
[----:B------:R-:W-:Y:S02]  /*3eab0*/  IMAD.MOV.U32 R23, RZ, RZ, R20 ;  /* 0x000000ffff177224 */ /* 0x000fe400078e0014 */
[----:B------:R-:W-:Y:S01]  /*3eac0*/  IMAD.MOV.U32 R20, RZ, RZ, R30 ;  /* 0x000000ffff147224 */ /* 0x000fe200078e001e */
[----:B------:R-:W-:Y:S01]  /*3ead0*/  IADD3 R30, P2, PT, R40, R48, RZ ;  /* 0x00000030281e7210 */ /* 0x000fe20007f5e0ff */
[----:B------:R-:W-:Y:S01]  /*3eae0*/  IMAD.X R13, R14, 0x1, R3, P1 ;  /* 0x000000010e0d7824 */ /* 0x000fe200008e0603 */
[----:B------:R1:W-:Y:S04]  /*3eaf0*/  STL.64 [R1+0x8c8], R18 ;  /* 0x0008c81201007387 */ /* 0x0003e80000100a00 */
[----:B------:R3:W-:Y:S01]  /*3eb00*/  STL.64 [R1+0x8b8], R6 ;  /* 0x0008b80601007387 */ /* 0x0007e20000100a00 */
[----:B0-----:R-:W-:Y:S01]  /*3eb10*/  IADD3 R10, P3, PT, R40, R50, RZ ;  /* 0x00000032280a7210 */ /* 0x001fe20007f7e0ff */
[----:B------:R-:W-:-:S02]  /*3eb20*/  IMAD.X R31, R14, 0x1, R49, P2 ;  /* 0x000000010e1f7824 */ /* 0x000fc400010e0631 */
[----:B------:R0:W-:Y:S01]  /*3eb30*/  STL.64 [R1+0x8b0], R12 ;  /* 0x0008b00c01007387 */ /* 0x0001e20000100a00 */
[----:B-1----:R-:W-:Y:S01]  /*3eb40*/  IADD3 R18, P4, PT, R40, R52, RZ ;  /* 0x0000003428127210 */ /* 0x002fe20007f9e0ff */
[----:B------:R-:W-:Y:S01]  /*3eb50*/  IMAD.X R11, R14, 0x1, R51, P3 ;  /* 0x000000010e0b7824 */ /* 0x000fe200018e0633 */
[----:B---3--:R-:W-:-:S03]  /*3eb60*/  IADD3 R6, P0, PT, R40, R53, RZ ;  /* 0x0000003528067210 */ /* 0x008fc60007f1e0ff */
[----:B------:R-:W-:Y:S01]  /*3eb70*/  IMAD.X R19, R14, 0x1, R54, P4 ;  /* 0x000000010e137824 */ /* 0x000fe200020e0636 */
[C---:B------:R-:W-:Y:S02]  /*3eb80*/  IADD3 R24, P2, PT, R40.reuse, R58, RZ ;  /* 0x0000003a28187210 */ /* 0x040fe40007f5e0ff */
[----:B0-----:R-:W-:Y:S01]  /*3eb90*/  IADD3 R12, P1, PT, R40, R56, RZ ;  /* 0x00000038280c7210 */ /* 0x001fe20007f3e0ff */
[C---:B------:R-:W-:Y:S01]  /*3eba0*/  IMAD.X R7, R14.reuse, 0x1, R55, P0 ;  /* 0x000000010e077824 */ /* 0x040fe200000e0637 */
[----:B------:R0:W-:Y:S01]  /*3ebb0*/  STL.64 [R1+0x8a0], R10 ;  /* 0x0008a00a01007387 */ /* 0x0001e20000100a00 */
[C---:B------:R-:W-:Y:S02]  /*3ebc0*/  IMAD.X R25, R14.reuse, 0x1, R59, P2 ;  /* 0x000000010e197824 */ /* 0x040fe400010e063b */
[----:B------:R-:W-:Y:S01]  /*3ebd0*/  IMAD.X R13, R14, 0x1, R57, P1 ;  /* 0x000000010e0d7824 */ /* 0x000fe200008e0639 */
[----:B------:R1:W-:Y:S01]  /*3ebe0*/  STL.64 [R1+0x898], R18 ;  /* 0x0008981201007387 */ /* 0x0003e20000100a00 */
[----:B------:R-:W-:-:S03]  /*3ebf0*/  SHF.R.S32.HI R28, RZ, 0x1f, R41 ;  /* 0x0000001fff1c7819 */ /* 0x000fc60000011429 */
[----:B------:R3:W-:Y:S01]  /*3ec00*/  STL.64 [R1+0x890], R6 ;  /* 0x0008900601007387 */ /* 0x0007e20000100a00 */
[----:B0-----:R-:W-:-:S03]  /*3ec10*/  IADD3 R10, P3, PT, R40, R60, RZ ;  /* 0x0000003c280a7210 */ /* 0x001fc60007f7e0ff */
[----:B------:R0:W-:Y:S01]  /*3ec20*/  STL.64 [R1+0x888], R12 ;  /* 0x0008880c01007387 */ /* 0x0001e20000100a00 */
[----:B-1----:R-:W-:-:S03]  /*3ec30*/  IADD3 R18, P4, PT, R41, R2, RZ ;  /* 0x0000000229127210 */ /* 0x002fc60007f9e0ff */
[----:B------:R1:W-:Y:S01]  /*3ec40*/  STL.64 [R1+0x880], R24 ;  /* 0x0008801801007387 */ /* 0x0003e20000100a00 */
[----:B------:R-:W-:Y:S01]  /*3ec50*/  IMAD.X R11, R14, 0x1, R61, P3 ;  /* 0x000000010e0b7824 */ /* 0x000fe200018e063d */
[C---:B---3--:R-:W-:Y:S01]  /*3ec60*/  IADD3 R6, P0, PT, R41.reuse, R48, RZ ;  /* 0x0000003029067210 */ /* 0x048fe20007f1e0ff */
[----:B------:R-:W-:Y:S01]  /*3ec70*/  IMAD.X R19, R28, 0x1, R3, P4 ;  /* 0x000000011c137824 */ /* 0x000fe200020e0603 */
[----:B0-----:R-:W-:-:S03]  /*3ec80*/  IADD3 R12, P1, PT, R41, R50, RZ ;  /* 0x00000032290c7210 */ /* 0x001fc60007f3e0ff */
[C---:B------:R-:W-:Y:S01]  /*3ec90*/  IMAD.X R7, R28.reuse, 0x1, R49, P0 ;  /* 0x000000011c077824 */ /* 0x040fe200000e0631 */
[----:B-1----:R-:W-:Y:S01]  /*3eca0*/  IADD3 R24, P2, PT, R41, R52, RZ ;  /* 0x0000003429187210 */ /* 0x002fe20007f5e0ff */
[----:B------:R0:W-:Y:S01]  /*3ecb0*/  STL.64 [R1+0x860], R10 ;  /* 0x0008600a01007387 */ /* 0x0001e20000100a00 */
[----:B------:R-:W-:-:S03]  /*3ecc0*/  IMAD.X R13, R28, 0x1, R51, P1 ;  /* 0x000000011c0d7824 */ /* 0x000fc600008e0633 */
[----:B------:R1:W-:Y:S01]  /*3ecd0*/  STL.64 [R1+0x858], R18 ;  /* 0x0008581201007387 */ /* 0x0003e20000100a00 */
[----:B------:R-:W-:-:S03]  /*3ece0*/  IMAD.X R25, R28, 0x1, R54, P2 ;  /* 0x000000011c197824 */ /* 0x000fc600010e0636 */
[----:B------:R3:W-:Y:S01]  /*3ecf0*/  STL.64 [R1+0x850], R6 ;  /* 0x0008500601007387 */ /* 0x0007e20000100a00 */
[----:B0-----:R-:W-:-:S03]  /*3ed00*/  IADD3 R10, P3, PT, R41, R53, RZ ;  /* 0x00000035290a7210 */ /* 0x001fc60007f7e0ff */
[----:B------:R0:W-:Y:S01]  /*3ed10*/  STL.64 [R1+0x848], R12 ;  /* 0x0008480c01007387 */ /* 0x0001e20000100a00 */
[----:B-1----:R-:W-:-:S03]  /*3ed20*/  IADD3 R18, P4, PT, R41, R56, RZ ;  /* 0x0000003829127210 */ /* 0x002fc60007f9e0ff */
[----:B------:R1:W-:Y:S01]  /*3ed30*/  STL.64 [R1+0x840], R24 ;  /* 0x0008401801007387 */ /* 0x0003e20000100a00 */
[C---:B------:R-:W-:Y:S01]  /*3ed40*/  IMAD.X R11, R28.reuse, 0x1, R55, P3 ;  /* 0x000000011c0b7824 */ /* 0x040fe200018e0637 */
[C---:B---3--:R-:W-:Y:S01]  /*3ed50*/  IADD3 R6, P0, PT, R41.reuse, R58, RZ ;  /* 0x0000003a29067210 */ /* 0x048fe20007f1e0ff */
[C---:B------:R-:W-:Y:S01]  /*3ed60*/  IMAD.X R19, R28.reuse, 0x1, R57, P4 ;  /* 0x000000011c137824 */ /* 0x040fe200020e0639 */
[----:B------:R-:W-:Y:S02]  /*3ed70*/  SHF.R.S32.HI R14, RZ, 0x1f, R42 ;  /* 0x0000001fff0e7819 */ /* 0x000fe4000001142a */
[----:B0-----:R-:W-:Y:S01]  /*3ed80*/  IADD3 R12, P1, PT, R41, R60, RZ ;  /* 0x0000003c290c7210 */ /* 0x001fe20007f3e0ff */
[----:B------:R-:W-:Y:S01]  /*3ed90*/  IMAD.X R7, R28, 0x1, R59, P0 ;  /* 0x000000011c077824 */ /* 0x000fe200000e063b */
[----:B-1----:R-:W-:Y:S01]  /*3eda0*/  IADD3 R24, P2, PT, R42, R2, RZ ;  /* 0x000000022a187210 */ /* 0x002fe20007f5e0ff */
[----:B------:R0:W-:Y:S02]  /*3edb0*/  STL.64 [R1+0x838], R10 ;  /* 0x0008380a01007387 */ /* 0x0001e40000100a00 */
[----:B------:R-:W-:-:S02]  /*3edc0*/  IMAD.X R13, R28, 0x1, R61, P1 ;  /* 0x000000011c0d7824 */ /* 0x000fc400008e063d */
[----:B------:R1:W-:Y:S01]  /*3edd0*/  STL.64 [R1+0x830], R18 ;  /* 0x0008301201007387 */ /* 0x0003e20000100a00 */
[----:B------:R-:W-:-:S03]  /*3ede0*/  IMAD.X R25, R14, 0x1, R3, P2 ;  /* 0x000000010e197824 */ /* 0x000fc600010e0603 */
[----:B------:R3:W-:Y:S01]  /*3edf0*/  STL.64 [R1+0x828], R6 ;  /* 0x0008280601007387 */ /* 0x0007e20000100a00 */
[----:B0-----:R-:W-:-:S03]  /*3ee00*/  IADD3 R10, P3, PT, R42, R48, RZ ;  /* 0x000000302a0a7210 */ /* 0x001fc60007f7e0ff */
[----:B------:R0:W-:Y:S01]  /*3ee10*/  STL.64 [R1+0x810], R12 ;  /* 0x0008100c01007387 */ /* 0x0001e20000100a00 */
[----:B-1----:R-:W-:-:S03]  /*3ee20*/  IADD3 R18, P4, PT, R42, R50, RZ ;  /* 0x000000322a127210 */ /* 0x002fc60007f9e0ff */
[----:B------:R1:W-:Y:S01]  /*3ee30*/  STL.64 [R1+0x808], R24 ;  /* 0x0008081801007387 */ /* 0x0003e20000100a00 */
[----:B------:R-:W-:Y:S01]  /*3ee40*/  IMAD.X R11, R14, 0x1, R49, P3 ;  /* 0x000000010e0b7824 */ /* 0x000fe200018e0631 */
[----:B---3--:R-:W-:Y:S01]  /*3ee50*/  IADD3 R6, P0, PT, R42, R52, RZ ;  /* 0x000000342a067210 */ /* 0x008fe20007f1e0ff */
[----:B------:R-:W-:Y:S01]  /*3ee60*/  IMAD.X R19, R14, 0x1, R51, P4 ;  /* 0x000000010e137824 */ /* 0x000fe200020e0633 */
[----:B0-----:R-:W-:-:S03]  /*3ee70*/  IADD3 R12, P1, PT, R42, R53, RZ ;  /* 0x000000352a0c7210 */ /* 0x001fc60007f3e0ff */
[----:B------:R-:W-:Y:S01]  /*3ee80*/  IMAD.X R7, R14, 0x1, R54, P0 ;  /* 0x000000010e077824 */ /* 0x000fe200000e0636 */
[----:B-1----:R-:W-:Y:S01]  /*3ee90*/  IADD3 R24, P2, PT, R42, R56, RZ ;  /* 0x000000382a187210 */ /* 0x002fe20007f5e0ff */
[----:B------:R0:W-:Y:S01]  /*3eea0*/  STL.64 [R1+0x800], R10 ;  /* 0x0008000a01007387 */ /* 0x0001e20000100a00 */
[----:B------:R-:W-:-:S03]  /*3eeb0*/  IMAD.X R13, R14, 0x1, R55, P1 ;  /* 0x000000010e0d7824 */ /* 0x000fc600008e0637 */
[----:B------:R1:W-:Y:S01]  /*3eec0*/  STL.64 [R1+0x7f8], R18 ;  /* 0x0007f81201007387 */ /* 0x0003e20000100a00 */
[----:B------:R-:W-:Y:S01]  /*3eed0*/  IMAD.X R25, R14, 0x1, R57, P2 ;  /* 0x000000010e197824 */ /* 0x000fe200010e0639 */
[----:B------:R-:W-:Y:S02]  /*3eee0*/  SHF.R.S32.HI R28, RZ, 0x1f, R20 ;  /* 0x0000001fff1c7819 */ /* 0x000fe40000011414 */
        /* <DEDUP_REMOVED lines=27> */
[C---:B------:R-:W-:Y:S01]  /*3f0a0*/  IMAD.X R13, R28.reuse, 0x1, R59, P1 ;  /* 0x000000011c0d7824 */ /* 0x040fe200008e063b */
[----:B------:R-:W-:Y:S01]  /*3f0b0*/  SHF.R.S32.HI R14, RZ, 0x1f, R43 ;  /* 0x0000001fff0e7819 */ /* 0x000fe2000001142b */
[----:B------:R-:W-:Y:S01]  /*3f0c0*/  IMAD.MOV.U32 R20, RZ, RZ, R16 ;  /* 0x000000ffff147224 */ /* 0x000fe200078e0010 */
[----:B------:R1:W-:Y:S01]  /*3f0d0*/  STL.64 [R1+0x790], R18 ;  /* 0x0007901201007387 */ /* 0x0003e20000100a00 */
[----:B------:R-:W-:Y:S01]  /*3f0e0*/  IMAD.X R25, R28, 0x1, R61, P2 ;  /* 0x000000011c197824 */ /* 0x000fe200010e063d */
[C---:B------:R-:W-:Y:S01]  /*3f0f0*/  IADD3 R16, P4, PT, R43.reuse, R48, RZ ;  /* 0x000000302b107210 */ /* 0x040fe20007f9e0ff */
[----:B------:R-:W-:Y:S01]  /*3f100*/  IMAD.MOV.U32 R41, RZ, RZ, R45 ;  /* 0x000000ffff297224 */ /* 0x000fe200078e002d */
[----:B0-----:R-:W-:Y:S01]  /*3f110*/  IADD3 R10, P3, PT, R43, R2, RZ ;  /* 0x000000022b0a7210 */ /* 0x001fe20007f7e0ff */
[----:B-1----:R-:W3:Y:S04]  /*3f120*/  LDL.LU.64 R18, [R1+0x17d8] ;  /* 0x0017d80001127983 */ /* 0x002ee80000300a00 */
[----:B------:R0:W-:Y:S01]  /*3f130*/  STL.64 [R1+0x788], R6 ;  /* 0x0007880601007387 */ /* 0x0001e20000100a00 */
[----:B------:R-:W-:-:S03]  /*3f140*/  IMAD.MOV.U32 R45, RZ, RZ, R17 ;  /* 0x000000ffff2d7224 */ /* 0x000fc600078e0011 */
[----:B------:R1:W-:Y:S01]  /*3f150*/  STL.64 [R1+0x780], R12 ;  /* 0x0007800c01007387 */ /* 0x0003e20000100a00 */
[----:B------:R-:W-:-:S03]  /*3f160*/  IMAD.X R11, R14, 0x1, R3, P3 ;  /* 0x000000010e0b7824 */ /* 0x000fc600018e0603 */
[----:B------:R2:W-:Y:S01]  /*3f170*/  STL.64 [R1+0x768], R24 ;  /* 0x0007681801007387 */ /* 0x0005e20000100a00 */
[C---:B0-----:R-:W-:Y:S01]  /*3f180*/  IADD3 R6, P0, PT, R43.reuse, R50, RZ ;  /* 0x000000322b067210 */ /* 0x041fe20007f1e0ff */
[----:B------:R-:W-:Y:S01]  /*3f190*/  IMAD.X R17, R14, 0x1, R49, P4 ;  /* 0x000000010e117824 */ /* 0x000fe200020e0631 */
[----:B-1----:R-:W-:-:S03]  /*3f1a0*/  IADD3 R12, P1, PT, R43, R52, RZ ;  /* 0x000000342b0c7210 */ /* 0x002fc60007f3e0ff */
[C---:B------:R-:W-:Y:S01]  /*3f1b0*/  IMAD.X R7, R14.reuse, 0x1, R51, P0 ;  /* 0x000000010e077824 */ /* 0x040fe200000e0633 */
[C---:B--2---:R-:W-:Y:S01]  /*3f1c0*/  IADD3 R24, P2, PT, R43.reuse, R53, RZ ;  /* 0x000000352b187210 */ /* 0x044fe20007f5e0ff */
[C---:B------:R-:W-:Y:S01]  /*3f1d0*/  IMAD.X R13, R14.reuse, 0x1, R54, P1 ;  /* 0x000000010e0d7824 */ /* 0x040fe200008e0636 */
[----:B------:R0:W-:Y:S03]  /*3f1e0*/  STL.64 [R1+0x760], R10 ;  /* 0x0007600a01007387 */ /* 0x0001e60000100a00 */
[----:B------:R-:W-:Y:S01]  /*3f1f0*/  IMAD.X R25, R14, 0x1, R55, P2 ;  /* 0x000000010e197824 */ /* 0x000fe200010e0637 */
[----:B------:R1:W-:Y:S01]  /*3f200*/  STL.64 [R1+0x1730], R16 ;  /* 0x0017301001007387 */ /* 0x0003e20000100a00 */
[----:B------:R-:W-:-:S03]  /*3f210*/  IADD3 R28, P4, PT, R43, R58, RZ ;  /* 0x0000003a2b1c7210 */ /* 0x000fc60007f9e0ff */
[----:B------:R2:W-:Y:S01]  /*3f220*/  STL.64 [R1+0x750], R6 ;  /* 0x0007500601007387 */ /* 0x0005e20000100a00 */
[C---:B------:R-:W-:Y:S02]  /*3f230*/  IADD3 R42, P0, PT, R43.reuse, R60, RZ ;  /* 0x0000003c2b2a7210 */ /* 0x040fe40007f1e0ff */
[----:B0-----:R-:W-:Y:S01]  /*3f240*/  IADD3 R10, P3, PT, R43, R56, RZ ;  /* 0x000000382b0a7210 */ /* 0x001fe20007f7e0ff */
[----:B------:R-:W-:Y:S01]  /*3f250*/  IMAD.X R29, R14, 0x1, R59, P4 ;  /* 0x000000010e1d7824 */ /* 0x000fe200020e063b */
[----:B-1----:R-:W-:-:S03]  /*3f260*/  SHF.R.S32.HI R16, RZ, 0x1f, R41 ;  /* 0x0000001fff107819 */ /* 0x002fc60000011429 */
[C---:B------:R-:W-:Y:S01]  /*3f270*/  IMAD.X R11, R14.reuse, 0x1, R57, P3 ;  /* 0x000000010e0b7824 */ /* 0x040fe200018e0639 */
[----:B--2---:R-:W2:Y:S04]  /*3f280*/  LDL.LU.64 R6, [R1+0x17d0] ;  /* 0x0017d00001067983 */ /* 0x004ea80000300a00 */
[----:B------:R0:W-:Y:S04]  /*3f290*/  STL.64 [R1+0x748], R12 ;  /* 0x0007480c01007387 */ /* 0x0001e80000100a00 */
[----:B------:R1:W-:Y:S01]  /*3f2a0*/  STL.64 [R1+0x740], R24 ;  /* 0x0007401801007387 */ /* 0x0003e20000100a00 */
[----:B------:R-:W-:Y:S01]  /*3f2b0*/  IMAD.X R43, R14, 0x1, R61, P0 ;  /* 0x000000010e2b7824 */ /* 0x000fe200000e063d */
[----:B0-----:R-:W-:-:S02]  /*3f2c0*/  IADD3 R12, P1, PT, R41, R2, RZ ;  /* 0x00000002290c7210 */ /* 0x001fc40007f3e0ff */
        /* <DEDUP_REMOVED lines=10> */
[C---:B------:R-:W-:Y:S01]  /*3f370*/  IMAD.X R11, R16.reuse, 0x1, R51, P3 ;  /* 0x00000001100b7824 */ /* 0x040fe200018e0633 */
[C---:B----4-:R-:W-:Y:S01]  /*3f380*/  IADD3 R42, P0, PT, R41.reuse, R53, RZ ;  /* 0x00000035292a7210 */ /* 0x050fe20007f1e0ff */
[----:B------:R-:W-:Y:S01]  /*3f390*/  IMAD.X R29, R16, 0x1, R54, P4 ;  /* 0x00000001101d7824 */ /* 0x000fe200020e0636 */
[----:B0-----:R-:W-:-:S03]  /*3f3a0*/  IADD3 R12, P1, PT, R41, R56, RZ ;  /* 0x00000038290c7210 */ /* 0x001fc60007f3e0ff */
[C---:B------:R-:W-:Y:S01]  /*3f3b0*/  IMAD.X R43, R16.reuse, 0x1, R55, P0 ;  /* 0x00000001102b7824 */ /* 0x040fe200000e0637 */
[C---:B-1----:R-:W-:Y:S01]  /*3f3c0*/  IADD3 R24, P2, PT, R41.reuse, R58, RZ ;  /* 0x0000003a29187210 */ /* 0x042fe20007f5e0ff */
[C---:B------:R-:W-:Y:S01]  /*3f3d0*/  IMAD.X R13, R16.reuse, 0x1, R57, P1 ;  /* 0x00000001100d7824 */ /* 0x040fe200008e0639 */
[----:B------:R0:W-:Y:S01]  /*3f3e0*/  STL.64 [R1+0x700], R10 ;  /* 0x0007000a01007387 */ /* 0x0001e20000100a00 */
[----:B------:R-:W-:Y:S02]  /*3f3f0*/  IADD3 R40, P3, PT, R41, R60, RZ ;  /* 0x0000003c29287210 */ /* 0x000fe40007f7e0ff */
[C---:B------:R-:W-:Y:S01]  /*3f400*/  IMAD.X R25, R16.reuse, 0x1, R59, P2 ;  /* 0x0000000110197824 */ /* 0x040fe200010e063b */
[----:B------:R-:W-:Y:S02]  /*3f410*/  SHF.R.S32.HI R14, RZ, 0x1f, R39 ;  /* 0x0000001fff0e7819 */ /* 0x000fe40000011427 */
[----:B------:R-:W-:Y:S01]  /*3f420*/  IMAD.X R41, R16, 0x1, R61, P3 ;  /* 0x0000000110297824 */ /* 0x000fe200018e063d */
[----:B0-----:R-:W4:Y:S04]  /*3f430*/  LDL.LU.64 R10, [R1+0x17c8] ;  /* 0x0017c800010a7983 */ /* 0x001f280000300a00 */
[----:B------:R0:W-:Y:S04]  /*3f440*/  STL.64 [R1+0x6f8], R28 ;  /* 0x0006f81c01007387 */ /* 0x0001e80000100a00 */
[----:B------:R1:W-:Y:S04]  /*3f450*/  STL.64 [R1+0x6d8], R42 ;  /* 0x0006d82a01007387 */ /* 0x0003e80000100a00 */
[----:B------:R1:W-:Y:S01]  /*3f460*/  STL.64 [R1+0x6d0], R12 ;  /* 0x0006d00c01007387 */ /* 0x0003e20000100a00 */
[----:B0-----:R-:W-:-:S03]  /*3f470*/  IADD3 R28, P4, PT, R39, R2, RZ ;  /* 0x00000002271c7210 */ /* 0x001fc60007f9e0ff */
[----:B------:R0:W-:Y:S01]  /*3f480*/  STL.64 [R1+0x6c8], R24 ;  /* 0x0006c81801007387 */ /* 0x0001e20000100a00 */
[C---:B-1----:R-:W-:Y:S01]  /*3f490*/  IADD3 R42, P0, PT, R39.reuse, R48, RZ ;  /* 0x00000030272a7210 */ /* 0x042fe20007f1e0ff */
[----:B------:R-:W-:Y:S01]  /*3f4a0*/  IMAD.X R29, R14, 0x1, R3, P4 ;  /* 0x000000010e1d7824 */ /* 0x000fe200020e0603 */
[----:B------:R-:W-:-:S03]  /*3f4b0*/  IADD3 R12, P1, PT, R39, R50, RZ ;  /* 0x00000032270c7210 */ /* 0x000fc60007f3e0ff */
[C---:B------:R-:W-:Y:S01]  /*3f4c0*/  IMAD.X R43, R14.reuse, 0x1, R49, P0 ;  /* 0x000000010e2b7824 */ /* 0x040fe200000e0631 */
[----:B0-----:R-:W-:Y:S01]  /*3f4d0*/  IADD3 R24, P2, PT, R39, R52, RZ ;  /* 0x0000003427187210 */ /* 0x001fe20007f5e0ff */
[C---:B------:R-:W-:Y:S01]  /*3f4e0*/  IMAD.X R13, R14.reuse, 0x1, R51, P1 ;  /* 0x000000010e0d7824 */ /* 0x040fe200008e0633 */
[----:B------:R0:W-:Y:S03]  /*3f4f0*/  STL.64 [R1+0x6b8], R40 ;  /* 0x0006b82801007387 */ /* 0x0001e60000100a00 */
        /* <DEDUP_REMOVED lines=8> */
[C---:B------:R-:W-:Y:S01]  /*3f580*/  IADD3 R42, P0, PT, R39.reuse, R58, RZ ;  /* 0x0000003a272a7210 */ /* 0x040fe20007f1e0ff */
[C---:B------:R-:W-:Y:S01]  /*3f590*/  IMAD.X R41, R14.reuse, 0x1, R55, P3 ;  /* 0x000000010e297824 */ /* 0x040fe200018e0637 */
[----:B0-----:R-:W-:Y:S01]  /*3f5a0*/  IADD3 R12, P1, PT, R39, R60, RZ ;  /* 0x0000003c270c7210 */ /* 0x001fe20007f3e0ff */
[C---:B------:R-:W-:Y:S01]  /*3f5b0*/  IMAD.X R29, R14.reuse, 0x1, R57, P4 ;  /* 0x000000010e1d7824 */ /* 0x040fe200020e0639 */
[----:B-1----:R-:W-:Y:S01]  /*3f5c0*/  IADD3 R24, P2, PT, R45, R2, RZ ;  /* 0x000000022d187210 */ /* 0x002fe20007f5e0ff */
[C---:B------:R-:W-:Y:S02]  /*3f5d0*/  IMAD.X R43, R14.reuse, 0x1, R59, P0 ;  /* 0x000000010e2b7824 */ /* 0x040fe400000e063b */
[----:B------:R-:W-:Y:S01]  /*3f5e0*/  IMAD.X R13, R14, 0x1, R61, P1 ;  /* 0x000000010e0d7824 */ /* 0x000fe200008e063d */
        /* <DEDUP_REMOVED lines=8> */
[C---:B------:R-:W-:Y:S01]  /*3f670*/  IADD3 R42, P0, PT, R45.reuse, R52, RZ ;  /* 0x000000342d2a7210 */ /* 0x040fe20007f1e0ff */
[C---:B------:R-:W-:Y:S01]  /*3f680*/  IMAD.X R41, R16.reuse, 0x1, R49, P3 ;  /* 0x0000000110297824 */ /* 0x040fe200018e0631 */
[C---:B0-----:R-:W-:Y:S01]  /*3f690*/  IADD3 R12, P1, PT, R45.reuse, R53, RZ ;  /* 0x000000352d0c7210 */ /* 0x041fe20007f3e0ff */
[C---:B------:R-:W-:Y:S01]  /*3f6a0*/  IMAD.X R29, R16.reuse, 0x1, R51, P4 ;  /* 0x00000001101d7824 */ /* 0x040fe200020e0633 */
[----:B-1----:R-:W-:Y:S01]  /*3f6b0*/  IADD3 R24, P2, PT, R45, R56, RZ ;  /* 0x000000382d187210 */ /* 0x002fe20007f5e0ff */
[C---:B------:R-:W-:Y:S02]  /*3f6c0*/  IMAD.X R43, R16.reuse, 0x1, R54, P0 ;  /* 0x00000001102b7824 */ /* 0x040fe400000e0636 */
[C---:B------:R-:W-:Y:S01]  /*3f6d0*/  IMAD.X R13, R16.reuse, 0x1, R55, P1 ;  /* 0x00000001100d7824 */ /* 0x040fe200008e0637 */
[----:B------:R0:W-:Y:S01]  /*3f6e0*/  STL.64 [R1+0x650], R40 ;  /* 0x0006502801007387 */ /* 0x0001e20000100a00 */
[----:B------:R-:W-:Y:S01]  /*3f6f0*/  IMAD.X R25, R16, 0x1, R57, P2 ;  /* 0x0000000110197824 */ /* 0x000fe200010e0639 */
[----:B------:R-:W-:-:S02]  /*3f700*/  SHF.R.S32.HI R14, RZ, 0x1f, R44 ;  /* 0x0000001fff0e7819 */ /* 0x000fc4000001142c */
[----:B------:R1:W-:Y:S04]  /*3f710*/  STL.64 [R1+0x648], R28 ;  /* 0x0006481c01007387 */ /* 0x0003e80000100a00 */
[----:B------:R1:W-:Y:S01]  /*3f720*/  STL.64 [R1+0x640], R42 ;  /* 0x0006402a01007387 */ /* 0x0003e20000100a00 */
[----:B0-----:R-:W-:-:S03]  /*3f730*/  IADD3 R40, P3, PT, R45, R58, RZ ;  /* 0x0000003a2d287210 */ /* 0x001fc60007f7e0ff */
[----:B------:R0:W-:Y:S01]  /*3f740*/  STL.64 [R1+0x638], R12 ;  /* 0x0006380c01007387 */ /* 0x0001e20000100a00 */
[----:B-1----:R-:W-:-:S03]  /*3f750*/  IADD3 R28, P4, PT, R45, R60, RZ ;  /* 0x0000003c2d1c7210 */ /* 0x002fc60007f9e0ff */
[----:B------:R1:W-:Y:S01]  /*3f760*/  STL.64 [R1+0x630], R24 ;  /* 0x0006301801007387 */ /* 0x0003e20000100a00 */
[----:B------:R-:W-:Y:S01]  /*3f770*/  IADD3 R42, P0, PT, R44, R2, RZ ;  /* 0x000000022c2a7210 */ /* 0x000fe20007f1e0ff */
[----:B------:R-:W-:Y:S01]  /*3f780*/  IMAD.X R41, R16, 0x1, R59, P3 ;  /* 0x0000000110297824 */ /* 0x000fe200018e063b */
[----:B0-----:R-:W-:Y:S01]  /*3f790*/  IADD3 R12, P1, PT, R44, R48, RZ ;  /* 0x000000302c0c7210 */ /* 0x001fe20007f3e0ff */
[----:B------:R-:W-:Y:S01]  /*3f7a0*/  IMAD.X R29, R16, 0x1, R61, P4 ;  /* 0x00000001101d7824 */ /* 0x000fe200020e063d */
[----:B-1----:R-:W-:Y:S01]  /*3f7b0*/  IADD3 R24, P2, PT, R44, R50, RZ ;  /* 0x000000322c187210 */ /* 0x002fe20007f5e0ff */
[C---:B------:R-:W-:Y:S02]  /*3f7c0*/  IMAD.X R43, R14.reuse, 0x1, R3, P0 ;  /* 0x000000010e2b7824 */ /* 0x040fe400000e0603 */
        /* <DEDUP_REMOVED lines=16> */
[----:B------:R-:W-:Y:S01]  /*3f8d0*/  SHF.R.S32.HI R16, RZ, 0x1f, R38 ;  /* 0x0000001fff107819 */ /* 0x000fe20000011426 */
[----:B------:R-:W-:Y:S01]  /*3f8e0*/  IMAD.X R25, R14, 0x1, R61, P2 ;  /* 0x000000010e197824 */ /* 0x000fe200010e063d */
[----:B------:R-:W-:Y:S01]  /*3f8f0*/  IADD3 R44, P3, PT, R38, R2, RZ ;  /* 0x00000002262c7210 */ /* 0x000fe20007f7e0ff */
[----:B------:R-:W-:Y:S04]  /*3f900*/  STL.64 [R1+0x600], R40 ;  /* 0x0006002801007387 */ /* 0x000fe80000100a00 */
[----:B------:R0:W-:Y:S01]  /*3f910*/  STL.64 [R1+0x5e0], R28 ;  /* 0x0005e01c01007387 */ /* 0x0001e20000100a00 */
[----:B------:R-:W-:-:S03]  /*3f920*/  IMAD.X R45, R16, 0x1, R3, P3 ;  /* 0x00000001102d7824 */ /* 0x000fc600018e0603 */
[----:B------:R1:W-:Y:S04]  /*3f930*/  STL.64 [R1+0x5d8], R42 ;  /* 0x0005d82a01007387 */ /* 0x0003e80000100a00 */
[----:B------:R3:W-:Y:S01]  /*3f940*/  STL.64 [R1+0x5d0], R12 ;  /* 0x0005d00c01007387 */ /* 0x0007e20000100a00 */
[----:B0-----:R-:W-:-:S03]  /*3f950*/  IADD3 R28, P4, PT, R38, R48, RZ ;  /* 0x00000030261c7210 */ /* 0x001fc60007f9e0ff */
[----:B------:R0:W-:Y:S01]  /*3f960*/  STL.64 [R1+0x5c8], R24 ;  /* 0x0005c81801007387 */ /* 0x0001e20000100a00 */
[----:B-1----:R-:W-:Y:S01]  /*3f970*/  IADD3 R42, P0, PT, R38, R50, RZ ;  /* 0x00000032262a7210 */ /* 0x002fe20007f1e0ff */
[----:B------:R-:W-:Y:S01]  /*3f980*/  IMAD.X R29, R16, 0x1, R49, P4 ;  /* 0x00000001101d7824 */ /* 0x000fe200020e0631 */
[----:B---3--:R-:W-:-:S03]  /*3f990*/  IADD3 R12, P1, PT, R38, R52, RZ ;  /* 0x00000034260c7210 */ /* 0x008fc60007f3e0ff */
[----:B------:R-:W-:Y:S01]  /*3f9a0*/  IMAD.X R43, R16, 0x1, R51, P0 ;  /* 0x00000001102b7824 */ /* 0x000fe200000e0633 */
[----:B0-----:R-:W-:Y:S01]  /*3f9b0*/  IADD3 R24, P2, PT, R38, R53, RZ ;  /* 0x0000003526187210 */ /* 0x001fe20007f5e0ff */
[----:B------:R-:W-:Y:S01]  /*3f9c0*/  IMAD.X R13, R16, 0x1, R54, P1 ;  /* 0x00000001100d7824 */ /* 0x000fe200008e0636 */
[----:B------:R0:W-:Y:S01]  /*3f9d0*/  STL.64 [R1+0x5c0], R44 ;  /* 0x0005c02c01007387 */ /* 0x0001e20000100a00 */
[----:B------:R-:W-:Y:S01]  /*3f9e0*/  IMAD.MOV.U32 R41, RZ, RZ, R22 ;  /* 0x000000ffff297224 */ /* 0x000fe200078e0016 */
[----:B------:R-:W-:Y:S01]  /*3f9f0*/  IADD3 R22, P3, PT, R38, R56, RZ ;  /* 0x0000003826167210 */ /* 0x000fe20007f7e0ff */
[----:B------:R-:W-:Y:S01]  /*3fa00*/  IMAD.X R25, R16, 0x1, R55, P2 ;  /* 0x0000000110197824 */ /* 0x000fe200010e0637 */
[----:B------:R-:W-:Y:S01]  /*3fa10*/  SHF.R.S32.HI R14, RZ, 0x1f, R21 ;  /* 0x0000001fff0e7819 */ /* 0x000fe20000011415 */
[----:B0-----:R-:W3:Y:S01]  /*3fa20*/  LDL.LU R45, [R1+0x17c0] ;  /* 0x0017c000012d7983 */ /* 0x001ee20000300800 */
[----:B------:R-:W-:-:S03]  /*3fa30*/  IMAD.MOV.U32 R44, RZ, RZ, R23 ;  /* 0x000000ffff2c7224 */ /* 0x000fc600078e0017 */
[----:B------:R0:W-:Y:S01]  /*3fa40*/  STL.64 [R1+0x5b8], R28 ;  /* 0x0005b81c01007387 */ /* 0x0001e20000100a00 */
[----:B------:R-:W-:-:S03]  /*3fa50*/  IMAD.X R23, R16, 0x1, R57, P3 ;  /* 0x0000000110177824 */ /* 0x000fc600018e0639 */
[----:B------:R-:W-:Y:S04]  /*3fa60*/  STL.64 [R1+0x5b0], R42 ;  /* 0x0005b02a01007387 */ /* 0x000fe80000100a00 */
[----:B------:R1:W-:Y:S01]  /*3fa70*/  STL.64 [R1+0x5a8], R12 ;  /* 0x0005a80c01007387 */ /* 0x0003e20000100a00 */
[----:B0-----:R-:W-:-:S03]  /*3fa80*/  IADD3 R28, P4, PT, R38, R58, RZ ;  /* 0x0000003a261c7210 */ /* 0x001fc60007f9e0ff */
[----:B------:R0:W-:Y:S01]  /*3fa90*/  STL.64 [R1+0x5a0], R24 ;  /* 0x0005a01801007387 */ /* 0x0001e20000100a00 */
[----:B------:R-:W-:Y:S01]  /*3faa0*/  IADD3 R38, P0, PT, R38, R60, RZ ;  /* 0x0000003c26267210 */ /* 0x000fe20007f1e0ff */
[----:B------:R-:W-:Y:S01]  /*3fab0*/  IMAD.X R29, R16, 0x1, R59, P4 ;  /* 0x00000001101d7824 */ /* 0x000fe200020e063b */
[----:B-1----:R-:W-:-:S03]  /*3fac0*/  IADD3 R12, P1, PT, R21, R2, RZ ;  /* 0x00000002150c7210 */ /* 0x002fc60007f3e0ff */
[----:B------:R-:W-:Y:S01]  /*3fad0*/  IMAD.X R39, R16, 0x1, R61, P0 ;  /* 0x0000000110277824 */ /* 0x000fe200000e063d */
[----:B0-----:R-:W-:Y:S01]  /*3fae0*/  IADD3 R24, P2, PT, R21, R48, RZ ;  /* 0x0000003015187210 */ /* 0x001fe20007f5e0ff */
[C---:B------:R-:W-:Y:S01]  /*3faf0*/  IMAD.X R13, R14.reuse, 0x1, R3, P1 ;  /* 0x000000010e0d7824 */ /* 0x040fe200008e0603 */
[----:B------:R0:W-:Y:S03]  /*3fb00*/  STL.64 [R1+0x598], R22 ;  /* 0x0005981601007387 */ /* 0x0001e60000100a00 */
[----:B------:R-:W-:Y:S01]  /*3fb10*/  IMAD.X R25, R14, 0x1, R49, P2 ;  /* 0x000000010e197824 */ /* 0x000fe200010e0631 */
[----:B------:R1:W-:Y:S01]  /*3fb20*/  STL.64 [R1+0x590], R28 ;  /* 0x0005901c01007387 */ /* 0x0003e20000100a00 */
[----:B------:R-:W-:-:S03]  /*3fb30*/  IMAD.MOV.U32 R42, RZ, RZ, R20 ;  /* 0x000000ffff2a7224 */ /* 0x000fc600078e0014 */
[----:B------:R2:W-:Y:S01]  /*3fb40*/  STL.64 [R1+0x578], R38 ;  /* 0x0005782601007387 */ /* 0x0005e20000100a00 */
[----:B0-----:R-:W-:-:S03]  /*3fb50*/  IADD3 R22, P3, PT, R21, R50, RZ ;  /* 0x0000003215167210 */ /* 0x001fc60007f7e0ff */
[----:B------:R0:W-:Y:S01]  /*3fb60*/  STL.64 [R1+0x570], R12 ;  /* 0x0005700c01007387 */ /* 0x0001e20000100a00 */
[----:B-1----:R-:W-:-:S03]  /*3fb70*/  IADD3 R28, P4, PT, R21, R52, RZ ;  /* 0x00000034151c7210 */ /* 0x002fc60007f9e0ff */
[----:B------:R1:W-:Y:S01]  /*3fb80*/  STL.64 [R1+0x568], R24 ;  /* 0x0005681801007387 */ /* 0x0003e20000100a00 */
[C---:B------:R-:W-:Y:S01]  /*3fb90*/  IMAD.X R23, R14.reuse, 0x1, R51, P3 ;  /* 0x000000010e177824 */ /* 0x040fe200018e0633 */
[C---:B--2---:R-:W-:Y:S01]  /*3fba0*/  IADD3 R38, P0, PT, R21.reuse, R53, RZ ;  /* 0x0000003515267210 */ /* 0x044fe20007f1e0ff */
[C---:B------:R-:W-:Y:S01]  /*3fbb0*/  IMAD.X R29, R14.reuse, 0x1, R54, P4 ;  /* 0x000000010e1d7824 */ /* 0x040fe200020e0636 */
[C---:B------:R-:W-:Y:S02]  /*3fbc0*/  IADD3 R20, P3, PT, R21.reuse, R60, RZ ;  /* 0x0000003c15147210 */ /* 0x040fe40007f7e0ff */
[C---:B0-----:R-:W-:Y:S01]  /*3fbd0*/  IADD3 R12, P1, PT, R21.reuse, R56, RZ ;  /* 0x00000038150c7210 */ /* 0x041fe20007f3e0ff */
[----:B------:R-:W-:Y:S01]  /*3fbe0*/  IMAD.X R39, R14, 0x1, R55, P0 ;  /* 0x000000010e277824 */ /* 0x000fe200000e0637 */
[----:B-1----:R-:W-:-:S03]  /*3fbf0*/  IADD3 R24, P2, PT, R21, R58, RZ ;  /* 0x0000003a15187210 */ /* 0x002fc60007f5e0ff */
[C---:B------:R-:W-:Y:S01]  /*3fc00*/  IMAD.X R13, R14.reuse, 0x1, R57, P1 ;  /* 0x000000010e0d7824 */ /* 0x040fe200008e0639 */
[----:B------:R0:W-:Y:S01]  /*3fc10*/  STL.64 [R1+0x560], R22 ;  /* 0x0005601601007387 */ /* 0x0001e20000100a00 */
[C---:B------:R-:W-:Y:S02]  /*3fc20*/  IMAD.X R21, R14.reuse, 0x1, R61, P3 ;  /* 0x000000010e157824 */ /* 0x040fe400018e063d */
[----:B------:R-:W-:Y:S01]  /*3fc30*/  IMAD.X R25, R14, 0x1, R59, P2 ;  /* 0x000000010e197824 */ /* 0x000fe200010e063b */
[----:B0-----:R-:W2:Y:S04]  /*3fc40*/  LDL.LU.64 R22, [R1+0x17b8] ;  /* 0x0017b80001167983 */ /* 0x001ea80000300a00 */
[----:B------:R-:W-:Y:S04]  /*3fc50*/  STL.64 [R1+0x558], R28 ;  /* 0x0005581c01007387 */ /* 0x000fe80000100a00 */
[----:B------:R-:W-:Y:S04]  /*3fc60*/  STL.64 [R1+0x538], R38 ;  /* 0x0005382601007387 */ /* 0x000fe80000100a00 */
[----:B------:R-:W-:Y:S04]  /*3fc70*/  STL.64 [R1+0x530], R12 ;  /* 0x0005300c01007387 */ /* 0x000fe80000100a00 */
[----:B------:R-:W-:Y:S04]  /*3fc80*/  STL.64 [R1+0x528], R24 ;  /* 0x0005281801007387 */ /* 0x000fe80000100a00 */
[----:B------:R0:W-:Y:S04]  /*3fc90*/  STL.64 [R1+0x510], R20 ;  /* 0x0005101401007387 */ /* 0x0001e80000100a00 */
[----:B0-----:R-:W2:Y:S01]  /*3fca0*/  LDL.LU R20, [R1+0x17b0] ;  /* 0x0017b00001147983 */ /* 0x001ea20000300800 */
[----:B------:R-:W-:-:S02]  /*3fcb0*/  SHF.R.S32.HI R16, RZ, 0x1f, R41 ;  /* 0x0000001fff107819 */ /* 0x000fc40000011429 */
[C---:B------:R-:W-:Y:S02]  /*3fcc0*/  IADD3 R28, P4, PT, R41.reuse, R2, RZ ;  /* 0x00000002291c7210 */ /* 0x040fe40007f9e0ff */
[----:B------:R-:W-:-:S03]  /*3fcd0*/  IADD3 R38, P0, PT, R41, R48, RZ ;  /* 0x0000003029267210 */ /* 0x000fc60007f1e0ff */
[C---:B------:R-:W-:Y:S01]  /*3fce0*/  IMAD.X R29, R16.reuse, 0x1, R3, P4 ;  /* 0x00000001101d7824 */ /* 0x040fe200020e0603 */
[C---:B------:R-:W-:Y:S01]  /*3fcf0*/  IADD3 R12, P1, PT, R41.reuse, R50, RZ ;  /* 0x00000032290c7210 */ /* 0x040fe20007f3e0ff */
[C---:B------:R-:W-:Y:S01]  /*3fd00*/  IMAD.X R39, R16.reuse, 0x1, R49, P0 ;  /* 0x0000000110277824 */ /* 0x040fe200000e0631 */
[----:B------:R-:W-:Y:S01]  /*3fd10*/  IADD3 R24, P2, PT, R41, R52, RZ ;  /* 0x0000003429187210 */ /* 0x000fe20007f5e0ff */
[----:B------:R-:W-:Y:S01]  /*3fd20*/  IMAD.MOV.U32 R43, RZ, RZ, R44 ;  /* 0x000000ffff2b7224 */ /* 0x000fe200078e002c */
[----:B------:R0:W-:Y:S01]  /*3fd30*/  STL.64 [R1+0x508], R28 ;  /* 0x0005081c01007387 */ /* 0x0001e20000100a00 */
[----:B------:R-:W-:-:S03]  /*3fd40*/  IMAD.X R13, R16, 0x1, R51, P1 ;  /* 0x00000001100d7824 */ /* 0x000fc600008e0633 */
[----:B------:R1:W-:Y:S01]  /*3fd50*/  STL.64 [R1+0x500], R38 ;  /* 0x0005002601007387 */ /* 0x0003e20000100a00 */
[----:B------:R-:W-:Y:S01]  /*3fd60*/  IMAD.X R25, R16, 0x1, R54, P2 ;  /* 0x0000000110197824 */ /* 0x000fe200010e0636 */
[C---:B0-----:R-:W-:Y:S02]  /*3fd70*/  IADD3 R28, P4, PT, R41.reuse, R56, RZ ;  /* 0x00000038291c7210 */ /* 0x041fe40007f9e0ff */
[----:B-1----:R-:W-:-:S03]  /*3fd80*/  IADD3 R38, P0, PT, R41, R58, RZ ;  /* 0x0000003a29267210 */ /* 0x002fc60007f1e0ff */
[C---:B------:R-:W-:Y:S01]  /*3fd90*/  IMAD.X R29, R16.reuse, 0x1, R57, P4 ;  /* 0x00000001101d7824 */ /* 0x040fe200020e0639 */
[----:B------:R0:W-:Y:S01]  /*3fda0*/  STL.64 [R1+0x4f8], R12 ;  /* 0x0004f80c01007387 */ /* 0x0001e20000100a00 */
[----:B------:R-:W-:-:S03]  /*3fdb0*/  IMAD.X R39, R16, 0x1, R59, P0 ;  /* 0x0000000110277824 */ /* 0x000fc600000e063b */
[----:B0-----:R-:W3:Y:S04]  /*3fdc0*/  LDL.LU.64 R12, [R1+0x17a8] ;  /* 0x0017a800010c7983 */ /* 0x001ee80000300a00 */
[----:B------:R-:W-:Y:S01]  /*3fdd0*/  STL.64 [R1+0x4f0], R24 ;  /* 0x0004f01801007387 */ /* 0x000fe20000100a00 */
[----:B--2---:R-:W-:Y:S01]  /*3fde0*/  IMAD.MOV.U32 R44, RZ, RZ, R20 ;  /* 0x000000ffff2c7224 */ /* 0x004fe200078e0014 */
[----:B------:R-:W-:-:S05]  /*3fdf0*/  IADD3 R20, P3, PT, R41, R53, RZ ;  /* 0x0000003529147210 */ /* 0x000fca0007f7e0ff */
[----:B------:R-:W-:-:S05]  /*3fe00*/  IMAD.X R21, R16, 0x1, R55, P3 ;  /* 0x0000000110157824 */ /* 0x000fca00018e0637 */
[----:B------:R-:W-:Y:S04]  /*3fe10*/  STL.64 [R1+0x4d8], R20 ;  /* 0x0004d81401007387 */ /* 0x000fe80000100a00 */
[----:B------:R-:W-:Y:S04]  /*3fe20*/  STL.64 [R1+0x4d0], R28 ;  /* 0x0004d01c01007387 */ /* 0x000fe80000100a00 */
[----:B------:R0:W-:Y:S04]  /*3fe30*/  STL.64 [R1+0x4c8], R38 ;  /* 0x0004c82601007387 */ /* 0x0001e80000100a00 */
[----:B0-----:R-:W2:Y:S01]  /*3fe40*/  LDL.LU R39, [R1+0x17a0] ;  /* 0x0017a00001277983 */ /* 0x001ea20000300800 */
[----:B------:R-:W-:-:S02]  /*3fe50*/  IADD3 R40, P1, PT, R41, R60, RZ ;  /* 0x0000003c29287210 */ /* 0x000fc40007f3e0ff */
[----:B------:R-:W-:Y:S02]  /*3fe60*/  SHF.R.S32.HI R14, RZ, 0x1f, R42 ;  /* 0x0000001fff0e7819 */ /* 0x000fe4000001142a */
[C---:B------:R-:W-:Y:S02]  /*3fe70*/  IADD3 R24, P2, PT, R42.reuse, R2, RZ ;  /* 0x000000022a187210 */ /* 0x040fe40007f5e0ff */
[----:B------:R-:W-:Y:S01]  /*3fe80*/  IADD3 R20, P3, PT, R42, R48, RZ ;  /* 0x000000302a147210 */ /* 0x000fe20007f7e0ff */
[----:B------:R-:W-:Y:S01]  /*3fe90*/  IMAD.X R41, R16, 0x1, R61, P1 ;  /* 0x0000000110297824 */ /* 0x000fe200008e063d */
[----:B------:R-:W-:Y:S01]  /*3fea0*/  IADD3 R38, P0, PT, R42, R52, RZ ;  /* 0x000000342a267210 */ /* 0x000fe20007f1e0ff */
[----:B------:R-:W-:Y:S01]  /*3feb0*/  IMAD.X R25, R14, 0x1, R3, P2 ;  /* 0x000000010e197824 */ /* 0x000fe200010e0603 */
[----:B------:R-:W-:Y:S01]  /*3fec0*/  IADD3 R28, P4, PT, R42, R50, RZ ;  /* 0x000000322a1c7210 */ /* 0x000fe20007f9e0ff */
[C---:B------:R-:W-:Y:S01]  /*3fed0*/  IMAD.X R21, R14.reuse, 0x1, R49, P3 ;  /* 0x000000010e157824 */ /* 0x040fe200018e0631 */
[----:B------:R0:W-:Y:S04]  /*3fee0*/  STL.64 [R1+0x4b8], R40 ;  /* 0x0004b82801007387 */ /* 0x0001e80000100a00 */
[----:B------:R-:W-:Y:S01]  /*3fef0*/  STL [R1+0x498], R38 ;  /* 0x0004982601007387 */ /* 0x000fe20000100800 */
[----:B------:R-:W-:-:S03]  /*3ff00*/  IMAD.X R29, R14, 0x1, R51, P4 ;  /* 0x000000010e1d7824 */ /* 0x000fc600020e0633 */
[----:B------:R1:W-:Y:S01]  /*3ff10*/  STL.64 [R1+0x4b0], R24 ;  /* 0x0004b01801007387 */ /* 0x0003e20000100a00 */
[----:B0-----:R-:W-:-:S03]  /*3ff20*/  IADD3 R40, P1, PT, R42, R53, RZ ;  /* 0x000000352a287210 */ /* 0x001fc60007f3e0ff */
[----:B------:R0:W-:Y:S01]  /*3ff30*/  STL.64 [R1+0x1710], R20 ;  /* 0x0017101401007387 */ /* 0x0001e20000100a00 */
[----:B-1----:R-:W-:Y:S01]  /*3ff40*/  IADD3 R24, P2, PT, R42, R56, RZ ;  /* 0x000000382a187210 */ /* 0x002fe20007f5e0ff */
[----:B------:R-:W-:Y:S02]  /*3ff50*/  IMAD.X R41, R14, 0x1, R55, P1 ;  /* 0x000000010e297824 */ /* 0x000fe400008e0637 */
[----:B0-----:R-:W-:Y:S01]  /*3ff60*/  IMAD.MOV.U32 R20, RZ, RZ, R38 ;  /* 0x000000ffff147224 */ /* 0x001fe200078e0026 */
[----:B------:R-:W-:Y:S01]  /*3ff70*/  IADD3 R38, P3, PT, R42, R58, RZ ;  /* 0x0000003a2a267210 */ /* 0x000fe20007f7e0ff */
[----:B------:R-:W-:Y:S01]  /*3ff80*/  IMAD.X R25, R14, 0x1, R57, P2 ;  /* 0x000000010e197824 */ /* 0x000fe200010e0639 */
[----:B------:R0:W-:Y:S01]  /*3ff90*/  STL.64 [R1+0x4a0], R28 ;  /* 0x0004a01c01007387 */ /* 0x0001e20000100a00 */
[----:B------:R-:W-:Y:S02]  /*3ffa0*/  SHF.R.S32.HI R16, RZ, 0x1f, R43 ;  /* 0x0000001fff107819 */ /* 0x000fe4000001142b */
[----:B0-----:R-:W-:-:S05]  /*3ffb0*/  IADD3 R28, P4, PT, R42, R60, RZ ;  /* 0x0000003c2a1c7210 */ /* 0x001fca0007f9e0ff */
[C---:B------:R-:W-:Y:S02]  /*3ffc0*/  IMAD.X R29, R14.reuse, 0x1, R61, P4 ;  /* 0x000000010e1d7824 */ /* 0x040fe400020e063d */
[----:B--2---:R-:W-:Y:S02]  /*3ffd0*/  IMAD.MOV.U32 R21, RZ, RZ, R39 ;  /* 0x000000ffff157224 */ /* 0x004fe400078e0027 */
[C---:B------:R-:W-:Y:S01]  /*3ffe0*/  IMAD.X R21, R14.reuse, 0x1, R54, P0 ;  /* 0x000000010e157824 */ /* 0x040fe200000e0636 */
[----:B------:R-:W-:Y:S01]  /*3fff0*/  IADD3 R20, P0, PT, R43, R2, RZ ;  /* 0x000000022b147210 */ /* 0x000fe20007f1e0ff */
[----:B------:R-:W-:-:S03]  /*40000*/  IMAD.X R39, R14, 0x1, R59, P3 ;  /* 0x000000010e277824 */ /* 0x000fc600018e063b */
[----:B------:R0:W-:Y:S04]  /*40010*/  STL [R1+0x49c], R21 ;  /* 0x00049c1501007387 */ /* 0x0001e80000100800 */
[----:B------:R1:W-:Y:S04]  /*40020*/  STL.64 [R1+0x490], R40 ;  /* 0x0004902801007387 */ /* 0x0003e80000100a00 */
[----:B------:R2:W-:Y:S01]  /*40030*/  STL.64 [R1+0x488], R24 ;  /* 0x0004881801007387 */ /* 0x0005e20000100a00 */
[----:B0-----:R-:W-:-:S03]  /*40040*/  IMAD.X R21, R16, 0x1, R3, P0 ;  /* 0x0000000110157824 */ /* 0x001fc600000e0603 */
[----:B------:R0:W-:Y:S01]  /*40050*/  STL.64 [R1+0x480], R38 ;  /* 0x0004802601007387 */ /* 0x0001e20000100a00 */
[C---:B-1----:R-:W-:Y:S02]  /*40060*/  IADD3 R40, P1, PT, R43.reuse, R48, RZ ;  /* 0x000000302b287210 */ /* 0x042fe40007f3e0ff */
[----:B--2---:R-:W-:-:S03]  /*40070*/  IADD3 R24, P2, PT, R43, R50, RZ ;  /* 0x000000322b187210 */ /* 0x004fc60007f5e0ff */
[C---:B------:R-:W-:Y:S01]  /*40080*/  IMAD.X R41, R16.reuse, 0x1, R49, P1 ;  /* 0x0000000110297824 */ /* 0x040fe200008e0631 */
[C---:B0-----:R-:W-:Y:S01]  /*40090*/  IADD3 R38, P3, PT, R43.reuse, R52, RZ ;  /* 0x000000342b267210 */ /* 0x041fe20007f7e0ff */
[C---:B------:R-:W-:Y:S01]  /*400a0*/  IMAD.X R25, R16.reuse, 0x1, R51, P2 ;  /* 0x0000000110197824 */ /* 0x040fe200010e0633 */
[----:B------:R0:W-:Y:S03]  /*400b0*/  STL.64 [R1+0x478], R28 ;  /* 0x0004781c01007387 */ /* 0x0001e60000100a00 */
[----:B------:R-:W-:Y:S01]  /*400c0*/  IMAD.X R39, R16, 0x1, R54, P3 ;  /* 0x0000000110277824 */ /* 0x000fe200018e0636 */
[----:B------:R1:W-:Y:S01]  /*400d0*/  STL.64 [R1+0x470], R20 ;  /* 0x0004701401007387 */ /* 0x0003e20000100a00 */
[----:B------:R-:W-:-:S03]  /*400e0*/  IADD3 R42, P2, PT, R43, R60, RZ ;  /* 0x0000003c2b2a7210 */ /* 0x000fc60007f5e0ff */
[----:B------:R2:W-:Y:S01]  /*400f0*/  STL.64 [R1+0x468], R40 ;  /* 0x0004682801007387 */ /* 0x0005e20000100a00 */
[----:B0-----:R-:W-:-:S03]  /*40100*/  IADD3 R28, P4, PT, R43, R53, RZ ;  /* 0x000000352b1c7210 */ /* 0x001fc60007f9e0ff */
[----:B------:R0:W-:Y:S01]  /*40110*/  STL.64 [R1+0x460], R24 ;  /* 0x0004601801007387 */ /* 0x0001e20000100a00 */
[C---:B-1----:R-:W-:Y:S01]  /*40120*/  IADD3 R20, P0, PT, R43.reuse, R56, RZ ;  /* 0x000000382b147210 */ /* 0x042fe20007f1e0ff */
[----:B------:R-:W-:Y:S01]  /*40130*/  IMAD.X R29, R16, 0x1, R55, P4 ;  /* 0x00000001101d7824 */ /* 0x000fe200020e0637 */
[----:B--2---:R-:W-:-:S03]  /*40140*/  IADD3 R40, P1, PT, R43, R58, RZ ;  /* 0x0000003a2b287210 */ /* 0x004fc60007f3e0ff */
[C---:B------:R-:W-:Y:S01]  /*40150*/  IMAD.X R21, R16.reuse, 0x1, R57, P0 ;  /* 0x0000000110157824 */ /* 0x040fe200000e0639 */
[----:B------:R-:W-:Y:S01]  /*40160*/  SHF.R.S32.HI R14, RZ, 0x1f, R23 ;  /* 0x0000001fff0e7819 */ /* 0x000fe20000011417 */
[----:B0-----:R-:W2:Y:S01]  /*40170*/  LDL.LU.64 R24, [R1+0x1798] ;  /* 0x0017980001187983 */ /* 0x001ea20000300a00 */
[----:B------:R-:W-:-:S03]  /*40180*/  IMAD.X R41, R16, 0x1, R59, P1 ;  /* 0x0000000110297824 */ /* 0x000fc600008e063b */
[----:B------:R0:W-:Y:S01]  /*40190*/  STL.64 [R1+0x458], R38 ;  /* 0x0004582601007387 */ /* 0x0001e20000100a00 */
[----:B------:R-:W-:-:S03]  /*401a0*/  IMAD.X R43, R16, 0x1, R61, P2 ;  /* 0x00000001102b7824 */ /* 0x000fc600010e063d */
[----:B------:R1:W-:Y:S01]  /*401b0*/  STL.64 [R1+0x450], R28 ;  /* 0x0004501c01007387 */ /* 0x0003e20000100a00 */
[----:B0-----:R-:W-:-:S03]  /*401c0*/  IADD3 R38, P3, PT, R23, R2, RZ ;  /* 0x0000000217267210 */ /* 0x001fc60007f7e0ff */
[----:B------:R0:W-:Y:S01]  /*401d0*/  STL.64 [R1+0x448], R20 ;  /* 0x0004481401007387 */ /* 0x0001e20000100a00 */
[C---:B-1----:R-:W-:Y:S01]  /*401e0*/  IADD3 R28, P4, PT, R23.reuse, R48, RZ ;  /* 0x00000030171c7210 */ /* 0x042fe20007f9e0ff */
[C---:B------:R-:W-:Y:S02]  /*401f0*/  IMAD.X R39, R14.reuse, 0x1, R3, P3 ;  /* 0x000000010e277824 */ /* 0x040fe400018e0603 */
[----:B------:R1:W-:Y:S02]  /*40200*/  STL.64 [R1+0x440], R40 ;  /* 0x0004402801007387 */ /* 0x0003e40000100a00 */
[----:B------:R-:W-:Y:S02]  /*40210*/  IMAD.X R29, R14, 0x1, R49, P4 ;  /* 0x000000010e1d7824 */ /* 0x000fe400020e0631 */
[----:B------:R3:W-:Y:S01]  /*40220*/  STL.64 [R1+0x438], R42 ;  /* 0x0004382a01007387 */ /* 0x0007e20000100a00 */
[----:B0-----:R-:W-:-:S03]  /*40230*/  IADD3 R20, P0, PT, R23, R50, RZ ;  /* 0x0000003217147210 */ /* 0x001fc60007f1e0ff */
[----:B------:R0:W-:Y:S01]  /*40240*/  STL.64 [R1+0x430], R38 ;  /* 0x0004302601007387 */ /* 0x0001e20000100a00 */
[C---:B-1----:R-:W-:Y:S01]  /*40250*/  IADD3 R40, P1, PT, R23.reuse, R52, RZ ;  /* 0x0000003417287210 */ /* 0x042fe20007f3e0ff */
[----:B------:R-:W-:Y:S01]  /*40260*/  IMAD.X R21, R14, 0x1, R51, P0 ;  /* 0x000000010e157824 */ /* 0x000fe200000e0633 */
[----:B---3--:R-:W-:-:S03]  /*40270*/  IADD3 R42, P2, PT, R23, R53, RZ ;  /* 0x00000035172a7210 */ /* 0x008fc60007f5e0ff */
[C---:B------:R-:W-:Y:S01]  /*40280*/  IMAD.X R41, R14.reuse, 0x1, R54, P1 ;  /* 0x000000010e297824 */ /* 0x040fe200008e0636 */
[----:B0-----:R-:W-:Y:S01]  /*40290*/  IADD3 R38, P3, PT, R23, R56, RZ ;  /* 0x0000003817267210 */ /* 0x001fe20007f7e0ff */
        /* <DEDUP_REMOVED lines=23> */
[----:B-1----:R-:W-:Y:S01]  /*40410*/  IMAD.MOV.U32 R21, RZ, RZ, R22 ;  /* 0x000000ffff157224 */ /* 0x002fe200078e0016 */
[C---:B------:R-:W-:Y:S02]  /*40420*/  IADD3 R22, P0, PT, R44.reuse, R53, RZ ;  /* 0x000000352c167210 */ /* 0x040fe40007f1e0ff */
[----:B------:R1:W-:Y:S01]  /*40430*/  STL.64 [R1+0x3d0], R38 ;  /* 0x0003d02601007387 */ /* 0x0003e20000100a00 */
[----:B---3--:R-:W-:Y:S01]  /*40440*/  IADD3 R40, P1, PT, R44, R56, RZ ;  /* 0x000000382c287210 */ /* 0x008fe20007f3e0ff */
[C---:B------:R-:W-:Y:S02]  /*40450*/  IMAD.X R29, R16.reuse, 0x1, R54, P4 ;  /* 0x00000001101d7824 */ /* 0x040fe400020e0636 */
[----:B------:R-:W-:Y:S01]  /*40460*/  IMAD.X R23, R16, 0x1, R55, P0 ;  /* 0x0000000110177824 */ /* 0x000fe200000e0637 */
[----:B0-----:R-:W-:Y:S01]  /*40470*/  IADD3 R42, P2, PT, R44, R58, RZ ;  /* 0x0000003a2c2a7210 */ /* 0x001fe20007f5e0ff */
[----:B------:R-:W-:Y:S01]  /*40480*/  IMAD.X R41, R16, 0x1, R57, P1 ;  /* 0x0000000110297824 */ /* 0x000fe200008e0639 */
[----:B-1----:R-:W-:Y:S01]  /*40490*/  IADD3 R38, P3, PT, R44, R60, RZ ;  /* 0x0000003c2c267210 */ /* 0x002fe20007f7e0ff */
[----:B------:R0:W-:Y:S02]  /*404a0*/  STL.64 [R1+0x3c8], R28 ;  /* 0x0003c81c01007387 */ /* 0x0001e40000100a00 */
[C---:B------:R-:W-:Y:S01]  /*404b0*/  IMAD.X R43, R16.reuse, 0x1, R59, P2 ;  /* 0x00000001102b7824 */ /* 0x040fe200010e063b */
[----:B------:R-:W-:Y:S01]  /*404c0*/  SHF.R.S32.HI R14, RZ, 0x1f, R45 ;  /* 0x0000001fff0e7819 */ /* 0x000fe2000001142d */
[----:B------:R-:W-:Y:S01]  /*404d0*/  IMAD.X R39, R16, 0x1, R61, P3 ;  /* 0x0000000110277824 */ /* 0x000fe200018e063d */
[----:B------:R1:W-:Y:S04]  /*404e0*/  STL.64 [R1+0x3b0], R22 ;  /* 0x0003b01601007387 */ /* 0x0003e80000100a00 */
[----:B------:R3:W-:Y:S01]  /*404f0*/  STL.64 [R1+0x3a8], R40 ;  /* 0x0003a82801007387 */ /* 0x0007e20000100a00 */
[----:B0-----:R-:W-:-:S03]  /*40500*/  IADD3 R28, P4, PT, R45, R2, RZ ;  /* 0x000000022d1c7210 */ /* 0x001fc60007f9e0ff */
[----:B------:R-:W-:Y:S01]  /*40510*/  STL.64 [R1+0x3a0], R42 ;  /* 0x0003a02a01007387 */ /* 0x000fe20000100a00 */
[----:B-1----:R-:W-:-:S03]  /*40520*/  IADD3 R22, P0, PT, R45, R48, RZ ;  /* 0x000000302d167210 */ /* 0x002fc60007f1e0ff */
[----:B------:R0:W-:Y:S01]  /*40530*/  STL.64 [R1+0x398], R38 ;  /* 0x0003982601007387 */ /* 0x0001e20000100a00 */
[C---:B------:R-:W-:Y:S01]  /*40540*/  IMAD.X R29, R14.reuse, 0x1, R3, P4 ;  /* 0x000000010e1d7824 */ /* 0x040fe200020e0603 */
[----:B---3--:R-:W-:Y:S01]  /*40550*/  IADD3 R40, P1, PT, R45, R50, RZ ;  /* 0x000000322d287210 */ /* 0x008fe20007f3e0ff */
[----:B------:R-:W-:-:S04]  /*40560*/  IMAD.X R23, R14, 0x1, R49, P0 ;  /* 0x000000010e177824 */ /* 0x000fc800000e0631 */
[----:B------:R-:W-:Y:S01]  /*40570*/  IMAD.X R41, R14, 0x1, R51, P1 ;  /* 0x000000010e297824 */ /* 0x000fe200008e0633 */
[C---:B0-----:R-:W-:Y:S01]  /*40580*/  IADD3 R38, P3, PT, R45.reuse, R53, RZ ;  /* 0x000000352d267210 */ /* 0x041fe20007f7e0ff */
[----:B------:R-:W3:Y:S04]  /*40590*/  LDL.LU R39, [R1+0x1790] ;  /* 0x0017900001277983 */ /* 0x000ee80000300800 */
[----:B------:R-:W-:Y:S04]  /*405a0*/  STL.64 [R1+0x390], R28 ;  /* 0x0003901c01007387 */ /* 0x000fe80000100a00 */
[----:B------:R-:W-:Y:S04]  /*405b0*/  STL [R1+0x360], R38 ;  /* 0x0003602601007387 */ /* 0x000fe80000100800 */
[----:B------:R-:W-:Y:S04]  /*405c0*/  STL.64 [R1+0x1738], R22 ;  /* 0x0017381601007387 */ /* 0x000fe80000100a00 */
[----:B------:R0:W-:Y:S04]  /*405d0*/  STL.64 [R1+0x380], R40 ;  /* 0x0003802801007387 */ /* 0x0001e80000100a00 */
[----:B0-----:R-:W2:Y:S01]  /*405e0*/  LDL.LU.64 R40, [R1+0x1788] ;  /* 0x0017880001287983 */ /* 0x001ea20000300a00 */
[C---:B------:R-:W-:Y:S01]  /*405f0*/  IADD3 R42, P2, PT, R45.reuse, R52, RZ ;  /* 0x000000342d2a7210 */ /* 0x040fe20007f5e0ff */
[----:B------:R-:W-:Y:S01]  /*40600*/  IMAD.MOV.U32 R22, RZ, RZ, R38 ;  /* 0x000000ffff167224 */ /* 0x000fe200078e0026 */
[----:B------:R-:W-:-:S02]  /*40610*/  IADD3 R28, P4, PT, R45, R56, RZ ;  /* 0x000000382d1c7210 */ /* 0x000fc40007f9e0ff */
[C---:B------:R-:W-:Y:S01]  /*40620*/  IADD3 R38, P0, PT, R45.reuse, R58, RZ ;  /* 0x0000003a2d267210 */ /* 0x040fe20007f1e0ff */
[C---:B------:R-:W-:Y:S02]  /*40630*/  IMAD.X R43, R14.reuse, 0x1, R54, P2 ;  /* 0x000000010e2b7824 */ /* 0x040fe400010e0636 */
[C---:B------:R-:W-:Y:S01]  /*40640*/  IMAD.X R29, R14.reuse, 0x1, R57, P4 ;  /* 0x000000010e1d7824 */ /* 0x040fe200020e0639 */
[----:B------:R-:W-:Y:S02]  /*40650*/  IADD3 R44, P1, PT, R45, R60, RZ ;  /* 0x0000003c2d2c7210 */ /* 0x000fe40007f3e0ff */
[----:B------:R0:W-:Y:S03]  /*40660*/  STL.64 [R1+0x378], R42 ;  /* 0x0003782a01007387 */ /* 0x0001e60000100a00 */
[----:B------:R-:W-:Y:S02]  /*40670*/  IMAD.X R45, R14, 0x1, R61, P1 ;  /* 0x000000010e2d7824 */ /* 0x000fe400008e063d */
[----:B---3--:R-:W-:-:S02]  /*40680*/  IMAD.MOV.U32 R23, RZ, RZ, R39 ;  /* 0x000000ffff177224 */ /* 0x008fc400078e0027 */
[C---:B------:R-:W-:Y:S02]  /*40690*/  IMAD.X R23, R14.reuse, 0x1, R55, P3 ;  /* 0x000000010e177824 */ /* 0x040fe400018e0637 */
[----:B------:R-:W-:-:S03]  /*406a0*/  IMAD.X R39, R14, 0x1, R59, P0 ;  /* 0x000000010e277824 */ /* 0x000fc600000e063b */
[----:B------:R-:W-:Y:S04]  /*406b0*/  STL [R1+0x364], R23 ;  /* 0x0003641701007387 */ /* 0x000fe80000100800 */
[----:B------:R1:W-:Y:S04]  /*406c0*/  STL.64 [R1+0x358], R28 ;  /* 0x0003581c01007387 */ /* 0x0003e80000100a00 */
[----:B------:R3:W-:Y:S04]  /*406d0*/  STL.64 [R1+0x350], R38 ;  /* 0x0003502601007387 */ /* 0x0007e80000100a00 */
[----:B------:R1:W-:Y:S01]  /*406e0*/  STL.64 [R1+0x348], R44 ;  /* 0x0003482c01007387 */ /* 0x0003e20000100a00 */
[----:B--2---:R-:W-:-:S02]  /*406f0*/  SHF.R.S32.HI R16, RZ, 0x1f, R41 ;  /* 0x0000001fff107819 */ /* 0x004fc40000011429 */
[C---:B0-----:R-:W-:Y:S02]  /*40700*/  IADD3 R42, P2, PT, R41.reuse, R2, RZ ;  /* 0x00000002292a7210 */ /* 0x041fe40007f5e0ff */
[C---:B------:R-:W-:Y:S02]  /*40710*/  IADD3 R22, P3, PT, R41.reuse, R48, RZ ;  /* 0x0000003029167210 */ /* 0x040fe40007f7e0ff */
[C---:B-1----:R-:W-:Y:S01]  /*40720*/  IADD3 R28, P4, PT, R41.reuse, R50, RZ ;  /* 0x00000032291c7210 */ /* 0x042fe20007f9e0ff */
[C---:B------:R-:W-:Y:S01]  /*40730*/  IMAD.X R43, R16.reuse, 0x1, R3, P2 ;  /* 0x00000001102b7824 */ /* 0x040fe200010e0603 */
[C---:B---3--:R-:W-:Y:S01]  /*40740*/  IADD3 R38, P0, PT, R41.reuse, R52, RZ ;  /* 0x0000003429267210 */ /* 0x048fe20007f1e0ff */
[C---:B------:R-:W-:Y:S02]  /*40750*/  IMAD.X R23, R16.reuse, 0x1, R49, P3 ;  /* 0x0000000110177824 */ /* 0x040fe400018e0631 */
[C---:B------:R-:W-:Y:S01]  /*40760*/  IMAD.X R29, R16.reuse, 0x1, R51, P4 ;  /* 0x00000001101d7824 */ /* 0x040fe200020e0633 */
[----:B------:R-:W-:Y:S01]  /*40770*/  IADD3 R44, P1, PT, R41, R53, RZ ;  /* 0x00000035292c7210 */ /* 0x000fe20007f3e0ff */
[----:B------:R-:W-:Y:S01]  /*40780*/  IMAD.X R39, R16, 0x1, R54, P0 ;  /* 0x0000000110277824 */ /* 0x000fe200000e0636 */
[----:B------:R0:W-:Y:S01]  /*40790*/  STL.64 [R1+0x340], R42 ;  /* 0x0003402a01007387 */ /* 0x0001e20000100a00 */
[----:B------:R-:W-:-:S03]  /*407a0*/  SHF.R.S32.HI R14, RZ, 0x1f, R36 ;  /* 0x0000001fff0e7819 */ /* 0x000fc60000011424 */
[----:B------:R1:W-:Y:S01]  /*407b0*/  STL.64 [R1+0x338], R22 ;  /* 0x0003381601007387 */ /* 0x0003e20000100a00 */
[----:B------:R-:W-:-:S03]  /*407c0*/  IMAD.X R45, R16, 0x1, R55, P1 ;  /* 0x00000001102d7824 */ /* 0x000fc600008e0637 */
[----:B------:R2:W-:Y:S01]  /*407d0*/  STL.64 [R1+0x330], R28 ;  /* 0x0003301c01007387 */ /* 0x0005e20000100a00 */
[----:B0-----:R-:W-:-:S03]  /*407e0*/  IADD3 R42, P2, PT, R41, R56, RZ ;  /* 0x00000038292a7210 */ /* 0x001fc60007f5e0ff */
[----:B------:R0:W-:Y:S01]  /*407f0*/  STL.64 [R1+0x328], R38 ;  /* 0x0003282601007387 */ /* 0x0001e20000100a00 */
[C---:B-1----:R-:W-:Y:S01]  /*40800*/  IADD3 R22, P3, PT, R41.reuse, R58, RZ ;  /* 0x0000003a29167210 */ /* 0x042fe20007f7e0ff */
[----:B------:R-:W-:Y:S01]  /*40810*/  IMAD.X R43, R16, 0x1, R57, P2 ;  /* 0x00000001102b7824 */ /* 0x000fe200010e0639 */
[----:B--2---:R-:W-:-:S03]  /*40820*/  IADD3 R28, P4, PT, R41, R60, RZ ;  /* 0x0000003c291c7210 */ /* 0x004fc60007f9e0ff */
[----:B------:R-:W-:Y:S01]  /*40830*/  IMAD.X R23, R16, 0x1, R59, P3 ;  /* 0x0000000110177824 */ /* 0x000fe200018e063b */
[----:B0-----:R-:W-:Y:S01]  /*40840*/  IADD3 R38, P0, PT, R36, R2, RZ ;  /* 0x0000000224267210 */ /* 0x001fe20007f1e0ff */
[----:B------:R-:W-:Y:S01]  /*40850*/  IMAD.X R29, R16, 0x1, R61, P4 ;  /* 0x00000001101d7824 */ /* 0x000fe200020e063d */
[----:B------:R0:W-:Y:S03]  /*40860*/  STL.64 [R1+0x318], R44 ;  /* 0x0003182c01007387 */ /* 0x0001e60000100a00 */
[----:B------:R-:W-:Y:S01]  /*40870*/  IMAD.X R39, R14, 0x1, R3, P0 ;  /* 0x000000010e277824 */ /* 0x000fe200000e0603 */
[----:B------:R1:W-:Y:S04]  /*40880*/  STL.64 [R1+0x310], R42 ;  /* 0x0003102a01007387 */ /* 0x0003e80000100a00 */
[----:B------:R2:W-:Y:S01]  /*40890*/  STL.64 [R1+0x308], R22 ;  /* 0x0003081601007387 */ /* 0x0005e20000100a00 */
[----:B0-----:R-:W-:-:S03]  /*408a0*/  IADD3 R44, P1, PT, R36, R48, RZ ;  /* 0x00000030242c7210 */ /* 0x001fc60007f3e0ff */
[----:B------:R0:W-:Y:S01]  /*408b0*/  STL.64 [R1+0x2f0], R28 ;  /* 0x0002f01c01007387 */ /* 0x0001e20000100a00 */
[----:B-1----:R-:W-:-:S03]  /*408c0*/  IADD3 R42, P2, PT, R36, R50, RZ ;  /* 0x00000032242a7210 */ /* 0x002fc60007f5e0ff */
[----:B------:R1:W-:Y:S01]  /*408d0*/  STL.64 [R1+0x2e8], R38 ;  /* 0x0002e82601007387 */ /* 0x0003e20000100a00 */
[----:B------:R-:W-:Y:S01]  /*408e0*/  IMAD.X R45, R14, 0x1, R49, P1 ;  /* 0x000000010e2d7824 */ /* 0x000fe200008e0631 */
[----:B--2---:R-:W-:Y:S01]  /*408f0*/  IADD3 R22, P3, PT, R36, R52, RZ ;  /* 0x0000003424167210 */ /* 0x004fe20007f7e0ff */
[----:B------:R-:W-:Y:S01]  /*40900*/  IMAD.X R43, R14, 0x1, R51, P2 ;  /* 0x000000010e2b7824 */ /* 0x000fe200010e0633 */
[----:B0-----:R-:W-:-:S03]  /*40910*/  IADD3 R28, P4, PT, R36, R53, RZ ;  /* 0x00000035241c7210 */ /* 0x001fc60007f9e0ff */
[----:B------:R-:W-:Y:S01]  /*40920*/  IMAD.X R23, R14, 0x1, R54, P3 ;  /* 0x000000010e177824 */ /* 0x000fe200018e0636 */
[----:B-1----:R-:W-:Y:S01]  /*40930*/  IADD3 R38, P0, PT, R36, R56, RZ ;  /* 0x0000003824267210 */ /* 0x002fe20007f1e0ff */
[C---:B------:R-:W-:Y:S01]  /*40940*/  IMAD.X R29, R14.reuse, 0x1, R55, P4 ;  /* 0x000000010e1d7824 */ /* 0x040fe200020e0637 */
[----:B------:R0:W-:Y:S03]  /*40950*/  STL.64 [R1+0x2e0], R44 ;  /* 0x0002e02c01007387 */ /* 0x0001e60000100a00 */
[----:B------:R-:W-:Y:S01]  /*40960*/  IMAD.X R39, R14, 0x1, R57, P0 ;  /* 0x000000010e277824 */ /* 0x000fe200000e0639 */
[----:B------:R1:W-:Y:S01]  /*40970*/  STL.64 [R1+0x2d8], R42 ;  /* 0x0002d82a01007387 */ /* 0x0003e20000100a00 */
[----:B------:R-:W-:Y:S01]  /*40980*/  SHF.R.S32.HI R16, RZ, 0x1f, R21 ;  /* 0x0000001fff107819 */ /* 0x000fe20000011415 */
[----:B------:R-:W-:Y:S01]  /*40990*/  IMAD.MOV.U32 R41, RZ, RZ, R37 ;  /* 0x000000ffff297224 */ /* 0x000fe200078e0025 */
[----:B0-----:R-:W-:-:S02]  /*409a0*/  IADD3 R44, P1, PT, R36, R58, RZ ;  /* 0x0000003a242c7210 */ /* 0x001fc40007f3e0ff */
[----:B------:R-:W-:Y:S01]  /*409b0*/  IADD3 R36, P2, PT, R36, R60, RZ ;  /* 0x0000003c24247210 */ /* 0x000fe20007f5e0ff */
[----:B-1----:R-:W2:Y:S04]  /*409c0*/  LDL.LU.64 R42, [R1+0x1780] ;  /* 0x00178000012a7983 */ /* 0x002ea80000300a00 */
[----:B------:R0:W-:Y:S01]  /*409d0*/  STL.64 [R1+0x2d0], R22 ;  /* 0x0002d01601007387 */ /* 0x0001e20000100a00 */
[----:B------:R-:W-:-:S03]  /*409e0*/  IMAD.X R45, R14, 0x1, R59, P1 ;  /* 0x000000010e2d7824 */ /* 0x000fc600008e063b */
[----:B------:R1:W-:Y:S01]  /*409f0*/  STL.64 [R1+0x2c8], R28 ;  /* 0x0002c81c01007387 */ /* 0x0003e20000100a00 */
[----:B------:R-:W-:-:S03]  /*40a00*/  IMAD.X R37, R14, 0x1, R61, P2 ;  /* 0x000000010e257824 */ /* 0x000fc600010e063d */
[----:B------:R3:W-:Y:S01]  /*40a10*/  STL.64 [R1+0x2c0], R38 ;  /* 0x0002c02601007387 */ /* 0x0007e20000100a00 */
[C---:B0-----:R-:W-:Y:S02]  /*40a20*/  IADD3 R22, P3, PT, R21.reuse, R2, RZ ;  /* 0x0000000215167210 */ /* 0x041fe40007f7e0ff */
[----:B-1----:R-:W-:-:S03]  /*40a30*/  IADD3 R28, P4, PT, R21, R48, RZ ;  /* 0x00000030151c7210 */ /* 0x002fc60007f9e0ff */
[C---:B------:R-:W-:Y:S01]  /*40a40*/  IMAD.X R23, R16.reuse, 0x1, R3, P3 ;  /* 0x0000000110177824 */ /* 0x040fe200018e0603 */
[C---:B---3--:R-:W-:Y:S01]  /*40a50*/  IADD3 R38, P0, PT, R21.reuse, R50, RZ ;  /* 0x0000003215267210 */ /* 0x048fe20007f1e0ff */
[C---:B------:R-:W-:Y:S01]  /*40a60*/  IMAD.X R29, R16.reuse, 0x1, R49, P4 ;  /* 0x00000001101d7824 */ /* 0x040fe200020e0631 */
[----:B------:R-:W-:Y:S03]  /*40a70*/  STL.64 [R1+0x2b8], R44 ;  /* 0x0002b82c01007387 */ /* 0x000fe60000100a00 */
[----:B------:R-:W-:Y:S01]  /*40a80*/  IMAD.X R39, R16, 0x1, R51, P0 ;  /* 0x0000000110277824 */ /* 0x000fe200000e0633 */
[----:B------:R-:W-:Y:S04]  /*40a90*/  STL.64 [R1+0x2a0], R36 ;  /* 0x0002a02401007387 */ /* 0x000fe80000100a00 */
[----:B------:R-:W-:Y:S04]  /*40aa0*/  STL.64 [R1+0x298], R22 ;  /* 0x0002981601007387 */ /* 0x000fe80000100a00 */
[----:B------:R-:W-:Y:S04]  /*40ab0*/  STL.64 [R1+0x290], R28 ;  /* 0x0002901c01007387 */ /* 0x000fe80000100a00 */
[----:B------:R0:W-:Y:S04]  /*40ac0*/  STL.64 [R1+0x288], R38 ;  /* 0x0002882601007387 */ /* 0x0001e80000100a00 */
[----:B0-----:R-:W3:Y:S01]  /*40ad0*/  LDL.LU.64 R38, [R1+0x1778] ;  /* 0x0017780001267983 */ /* 0x001ee20000300a00 */
[----:B------:R-:W-:-:S02]  /*40ae0*/  IADD3 R44, P1, PT, R21, R52, RZ ;  /* 0x00000034152c7210 */ /* 0x000fc40007f3e0ff */
[----:B------:R-:W-:-:S03]  /*40af0*/  IADD3 R36, P2, PT, R21, R53, RZ ;  /* 0x0000003515247210 */ /* 0x000fc60007f5e0ff */
[C---:B------:R-:W-:Y:S01]  /*40b00*/  IMAD.X R45, R16.reuse, 0x1, R54, P1 ;  /* 0x00000001102d7824 */ /* 0x040fe200008e0636 */
[C---:B------:R-:W-:Y:S02]  /*40b10*/  IADD3 R22, P3, PT, R21.reuse, R56, RZ ;  /* 0x0000003815167210 */ /* 0x040fe40007f7e0ff */
[C---:B------:R-:W-:Y:S02]  /*40b20*/  IADD3 R28, P4, PT, R21.reuse, R58, RZ ;  /* 0x0000003a151c7210 */ /* 0x040fe40007f9e0ff */
[----:B------:R-:W-:Y:S01]  /*40b30*/  IADD3 R20, P0, PT, R21, R60, RZ ;  /* 0x0000003c15147210 */ /* 0x000fe20007f1e0ff */
[----:B------:R0:W-:Y:S01]  /*40b40*/  STL.64 [R1+0x280], R44 ;  /* 0x0002802c01007387 */ /* 0x0001e20000100a00 */
[C---:B------:R-:W-:Y:S02]  /*40b50*/  IMAD.X R37, R16.reuse, 0x1, R55, P2 ;  /* 0x0000000110257824 */ /* 0x040fe400010e0637 */
[C---:B------:R-:W-:Y:S02]  /*40b60*/  IMAD.X R23, R16.reuse, 0x1, R57, P3 ;  /* 0x0000000110177824 */ /* 0x040fe400018e0639 */
[----:B------:R-:W-:-:S02]  /*40b70*/  IMAD.X R29, R16, 0x1, R59, P4 ;  /* 0x00000001101d7824 */ /* 0x000fc400020e063b */
[----:B------:R-:W-:Y:S01]  /*40b80*/  IMAD.X R21, R16, 0x1, R61, P0 ;  /* 0x0000000110157824 */ /* 0x000fe200000e063d */
[----:B------:R-:W-:Y:S04]  /*40b90*/  STL.64 [R1+0x270], R36 ;  /* 0x0002702401007387 */ /* 0x000fe80000100a00 */
[----:B------:R-:W-:Y:S04]  /*40ba0*/  STL.64 [R1+0x268], R22 ;  /* 0x0002681601007387 */ /* 0x000fe80000100a00 */
[----:B------:R-:W-:Y:S04]  /*40bb0*/  STL.64 [R1+0x260], R28 ;  /* 0x0002601c01007387 */ /* 0x000fe80000100a00 */
[----:B------:R-:W-:Y:S01]  /*40bc0*/  STL.64 [R1+0x250], R20 ;  /* 0x0002501401007387 */ /* 0x000fe20000100a00 */
[----:B---3--:R-:W-:-:S02]  /*40bd0*/  SHF.R.S32.HI R14, RZ, 0x1f, R39 ;  /* 0x0000001fff0e7819 */ /* 0x008fc40000011427 */
[----:B0-----:R-:W-:-:S05]  /*40be0*/  IADD3 R44, P1, PT, R39, R2, RZ ;  /* 0x00000002272c7210 */ /* 0x001fca0007f3e0ff */
[----:B------:R-:W-:-:S05]  /*40bf0*/  IMAD.X R45, R14, 0x1, R3, P1 ;  /* 0x000000010e2d7824 */ /* 0x000fca00008e0603 */
[----:B------:R0:W-:Y:S04]  /*40c00*/  STL.64 [R1+0x248], R44 ;  /* 0x0002482c01007387 */ /* 0x0001e80000100a00 */
[----:B0-----:R-:W3:Y:S01]  /*40c10*/  LDL.LU R44, [R1+0x1774] ;  /* 0x00177400012c7983 */ /* 0x001ee20000300800 */
[C---:B------:R-:W-:Y:S02]  /*40c20*/  IADD3 R36, P2, PT, R39.reuse, R48, RZ ;  /* 0x0000003027247210 */ /* 0x040fe40007f5e0ff */
[C---:B------:R-:W-:Y:S02]  /*40c30*/  IADD3 R22, P3, PT, R39.reuse, R50, RZ ;  /* 0x0000003227167210 */ /* 0x040fe40007f7e0ff */
[C---:B------:R-:W-:Y:S01]  /*40c40*/  IADD3 R16, P1, PT, R39.reuse, R56, RZ ;  /* 0x0000003827107210 */ /* 0x040fe20007f3e0ff */
[C---:B------:R-:W-:Y:S01]  /*40c50*/  IMAD.X R37, R14.reuse, 0x1, R49, P2 ;  /* 0x000000010e257824 */ /* 0x040fe200010e0631 */
[C---:B------:R-:W-:Y:S01]  /*40c60*/  IADD3 R28, P4, PT, R39.reuse, R52, RZ ;  /* 0x00000034271c7210 */ /* 0x040fe20007f9e0ff */
[----:B------:R-:W-:Y:S01]  /*40c70*/  IMAD.X R23, R14, 0x1, R51, P3 ;  /* 0x000000010e177824 */ /* 0x000fe200018e0633 */
[----:B------:R-:W-:-:S02]  /*40c80*/  IADD3 R20, P0, PT, R39, R53, RZ ;  /* 0x0000003527147210 */ /* 0x000fc40007f1e0ff */
[----:B------:R0:W-:Y:S01]  /*40c90*/  STL.64 [R1+0x16d8], R36 ;  /* 0x0016d82401007387 */ /* 0x0001e20000100a00 */
[----:B------:R-:W-:-:S03]  /*40ca0*/  IMAD.X R29, R14, 0x1, R54, P4 ;  /* 0x000000010e1d7824 */ /* 0x000fc600020e0636 */
[----:B------:R1:W-:Y:S01]  /*40cb0*/  STL [R1+0x210], R16 ;  /* 0x0002101001007387 */ /* 0x0003e20000100800 */
[----:B------:R-:W-:-:S03]  /*40cc0*/  IMAD.X R21, R14, 0x1, R55, P0 ;  /* 0x000000010e157824 */ /* 0x000fc600000e0637 */
[----:B------:R2:W-:Y:S01]  /*40cd0*/  STL.64 [R1+0x238], R22 ;  /* 0x0002381601007387 */ /* 0x0005e20000100a00 */
[----:B0-----:R-:W-:Y:S01]  /*40ce0*/  IMAD.MOV.U32 R36, RZ, RZ, R16 ;  /* 0x000000ffff247224 */ /* 0x001fe200078e0010 */
[C---:B-1----:R-:W-:Y:S01]  /*40cf0*/  IADD3 R16, P2, PT, R39.reuse, R58, RZ ;  /* 0x0000003a27107210 */ /* 0x042fe20007f5e0ff */
[----:B------:R-:W-:Y:S01]  /*40d00*/  IMAD.MOV.U32 R37, RZ, RZ, R17 ;  /* 0x000000ffff257224 */ /* 0x000fe200078e0011 */
[----:B------:R0:W-:Y:S01]  /*40d10*/  STL.64 [R1+0x230], R28 ;  /* 0x0002301c01007387 */ /* 0x0001e20000100a00 */
[C---:B------:R-:W-:Y:S01]  /*40d20*/  IMAD.X R37, R14.reuse, 0x1, R57, P1 ;  /* 0x000000010e257824 */ /* 0x040fe200008e0639 */
[----:B--2---:R-:W-:Y:S01]  /*40d30*/  IADD3 R22, P3, PT, R39, R60, RZ ;  /* 0x0000003c27167210 */ /* 0x004fe20007f7e0ff */
[C---:B------:R-:W-:Y:S01]  /*40d40*/  IMAD.X R17, R14.reuse, 0x1, R59, P2 ;  /* 0x000000010e117824 */ /* 0x040fe200010e063b */
[----:B------:R1:W-:Y:S03]  /*40d50*/  STL.64 [R1+0x218], R20 ;  /* 0x0002181401007387 */ /* 0x0003e60000100a00 */
[----:B------:R-:W-:Y:S01]  /*40d60*/  IMAD.X R23, R14, 0x1, R61, P3 ;  /* 0x000000010e177824 */ /* 0x000fe200018e063d */
[----:B------:R-:W-:Y:S04]  /*40d70*/  STL [R1+0x214], R37 ;  /* 0x0002142501007387 */ /* 0x000fe80000100800 */
[----:B------:R2:W-:Y:S04]  /*40d80*/  STL.64 [R1+0x208], R16 ;  /* 0x0002081001007387 */ /* 0x0005e80000100a00 */
[----:B------:R0:W-:Y:S01]  /*40d90*/  STL.64 [R1+0x1f0], R22 ;  /* 0x0001f01601007387 */ /* 0x0001e20000100a00 */
[----:B------:R-:W-:Y:S01]  /*40da0*/  SHF.R.S32.HI R14, RZ, 0x1f, R38 ;  /* 0x0000001fff0e7819 */ /* 0x000fe20000011426 */
[----:B------:R-:W-:Y:S01]  /*40db0*/  VIADD R32, R34, UR36 ;  /* 0x0000002422207c36 */ /* 0x000fe20008000000 */
[----:B------:R-:W0:Y:S01]  /*40dc0*/  LDCU UR36, c[0x0][0x398] ;  /* 0x00007300ff2477ac */ /* 0x000e220008000800 */
[----:B---3--:R-:W-:-:S02]  /*40dd0*/  SHF.R.S32.HI R39, RZ, 0x1f, R44 ;  /* 0x0000001fff277819 */ /* 0x008fc4000001142c */
[C---:B0-----:R-:W-:Y:S02]  /*40de0*/  IADD3 R28, P4, PT, R44.reuse, R2, RZ ;  /* 0x000000022c1c7210 */ /* 0x041fe40007f9e0ff */
[C---:B-1----:R-:W-:Y:S02]  /*40df0*/  IADD3 R20, P0, PT, R44.reuse, R48, RZ ;  /* 0x000000302c147210 */ /* 0x042fe40007f1e0ff */
[C---:B------:R-:W-:Y:S01]  /*40e00*/  IADD3 R36, P1, PT, R44.reuse, R50, RZ ;  /* 0x000000322c247210 */ /* 0x040fe20007f3e0ff */
[C---:B------:R-:W-:Y:S01]  /*40e10*/  IMAD.X R29, R39.reuse, 0x1, R3, P4 ;  /* 0x00000001271d7824 */ /* 0x040fe200020e0603 */
[C---:B--2---:R-:W-:Y:S01]  /*40e20*/  IADD3 R16, P2, PT, R44.reuse, R52, RZ ;  /* 0x000000342c107210 */ /* 0x044fe20007f5e0ff */
[C---:B------:R-:W-:Y:S01]  /*40e30*/  IMAD.X R21, R39.reuse, 0x1, R49, P0 ;  /* 0x0000000127157824 */ /* 0x040fe200000e0631 */
[----:B------:R-:W-:Y:S01]  /*40e40*/  IADD3 R22, P3, PT, R44, R53, RZ ;  /* 0x000000352c167210 */ /* 0x000fe20007f7e0ff */
[C---:B------:R-:W-:Y:S01]  /*40e50*/  IMAD.X R37, R39.reuse, 0x1, R51, P1 ;  /* 0x0000000127257824 */ /* 0x040fe200008e0633 */
[----:B------:R0:W-:Y:S01]  /*40e60*/  STL.64 [R1+0x1e8], R28 ;  /* 0x0001e81c01007387 */ /* 0x0001e20000100a00 */
[----:B------:R-:W-:-:S02]  /*40e70*/  IMAD.X R17, R39, 0x1, R54, P2 ;  /* 0x0000000127117824 */ /* 0x000fc400010e0636 */
[----:B------:R-:W-:Y:S01]  /*40e80*/  IMAD.X R23, R39, 0x1, R55, P3 ;  /* 0x0000000127177824 */ /* 0x000fe200018e0637 */
[----:B------:R1:W-:Y:S04]  /*40e90*/  STL.64 [R1+0x1e0], R20 ;  /* 0x0001e01401007387 */ /* 0x0003e80000100a00 */
[----:B------:R2:W-:Y:S01]  /*40ea0*/  STL.64 [R1+0x1d8], R36 ;  /* 0x0001d82401007387 */ /* 0x0005e20000100a00 */
[----:B0-----:R-:W-:-:S03]  /*40eb0*/  IADD3 R28, P4, PT, R44, R56, RZ ;  /* 0x000000382c1c7210 */ /* 0x001fc60007f9e0ff */
[----:B------:R0:W-:Y:S01]  /*40ec0*/  STL.64 [R1+0x1d0], R16 ;  /* 0x0001d01001007387 */ /* 0x0001e20000100a00 */
[C---:B-1----:R-:W-:Y:S01]  /*40ed0*/  IADD3 R20, P0, PT, R44.reuse, R58, RZ ;  /* 0x0000003a2c147210 */ /* 0x042fe20007f1e0ff */
[C---:B------:R-:W-:Y:S02]  /*40ee0*/  IMAD.X R29, R39.reuse, 0x1, R57, P4 ;  /* 0x00000001271d7824 */ /* 0x040fe400020e0639 */
[----:B------:R1:W-:Y:S01]  /*40ef0*/  STL.64 [R1+0x1c8], R22 ;  /* 0x0001c81601007387 */ /* 0x0003e20000100a00 */
[----:B--2---:R-:W-:Y:S01]  /*40f00*/  IADD3 R36, P1, PT, R44, R60, RZ ;  /* 0x0000003c2c247210 */ /* 0x004fe20007f3e0ff */
[----:B------:R-:W-:Y:S01]  /*40f10*/  IMAD.X R21, R39, 0x1, R59, P0 ;  /* 0x0000000127157824 */ /* 0x000fe200000e063b */
[----:B0-----:R-:W-:-:S03]  /*40f20*/  IADD3 R16, P2, PT, R38, R2, RZ ;  /* 0x0000000226107210 */ /* 0x001fc60007f5e0ff */
[----:B------:R-:W-:Y:S01]  /*40f30*/  IMAD.X R37, R39, 0x1, R61, P1 ;  /* 0x0000000127257824 */ /* 0x000fe200008e063d */
[----:B------:R0:W-:Y:S01]  /*40f40*/  STL.64 [R1+0x1c0], R28 ;  /* 0x0001c01c01007387 */ /* 0x0001e20000100a00 */
[----:B-1----:R-:W-:Y:S01]  /*40f50*/  IADD3 R22, P3, PT, R38, R48, RZ ;  /* 0x0000003026167210 */ /* 0x002fe20007f7e0ff */
[C---:B------:R-:W-:Y:S02]  /*40f60*/  IMAD.X R17, R14.reuse, 0x1, R3, P2 ;  /* 0x000000010e117824 */ /* 0x040fe400010e0603 */
[----:B------:R1:W-:Y:S02]  /*40f70*/  STL.64 [R1+0x198], R20 ;  /* 0x0001981401007387 */ /* 0x0003e40000100a00 */
[----:B------:R-:W-:Y:S02]  /*40f80*/  IMAD.X R23, R14, 0x1, R49, P3 ;  /* 0x000000010e177824 */ /* 0x000fe400018e0631 */
[----:B------:R2:W-:Y:S01]  /*40f90*/  STL.64 [R1+0x190], R36 ;  /* 0x0001902401007387 */ /* 0x0005e20000100a00 */
[----:B0-----:R-:W-:-:S03]  /*40fa0*/  IADD3 R28, P4, PT, R38, R50, RZ ;  /* 0x00000032261c7210 */ /* 0x001fc60007f9e0ff */
[----:B------:R0:W-:Y:S01]  /*40fb0*/  STL.64 [R1+0x188], R16 ;  /* 0x0001881001007387 */ /* 0x0001e20000100a00 */
[----:B-1----:R-:W-:Y:S01]  /*40fc0*/  IADD3 R20, P0, PT, R38, R52, RZ ;  /* 0x0000003426147210 */ /* 0x002fe20007f1e0ff */
[----:B------:R-:W-:Y:S02]  /*40fd0*/  IMAD.X R29, R14, 0x1, R51, P4 ;  /* 0x000000010e1d7824 */ /* 0x000fe400020e0633 */
[----:B------:R1:W-:Y:S01]  /*40fe0*/  STL.64 [R1+0x180], R22 ;  /* 0x0001801601007387 */ /* 0x0003e20000100a00 */
[----:B--2---:R-:W-:Y:S01]  /*40ff0*/  IADD3 R36, P1, PT, R38, R53, RZ ;  /* 0x0000003526247210 */ /* 0x004fe20007f3e0ff */
[----:B------:R-:W-:Y:S01]  /*41000*/  IMAD.X R21, R14, 0x1, R54, P0 ;  /* 0x000000010e157824 */ /* 0x000fe200000e0636 */
[----:B0-----:R-:W-:-:S03]  /*41010*/  IADD3 R16, P2, PT, R38, R56, RZ ;  /* 0x0000003826107210 */ /* 0x001fc60007f5e0ff */
[----:B------:R-:W-:Y:S01]  /*41020*/  IMAD.X R37, R14, 0x1, R55, P1 ;  /* 0x000000010e257824 */ /* 0x000fe200008e0637 */
[----:B------:R0:W-:Y:S01]  /*41030*/  STL.64 [R1+0x178], R28 ;  /* 0x0001781c01007387 */ /* 0x0001e20000100a00 */
[C---:B-1----:R-:W-:Y:S02]  /*41040*/  IADD3 R22, P3, PT, R38.reuse, R58, RZ ;  /* 0x0000003a26167210 */ /* 0x042fe40007f7e0ff */
[----:B------:R-:W-:Y:S01]  /*41050*/  IADD3 R38, P4, PT, R38, R60, RZ ;  /* 0x0000003c26267210 */ /* 0x000fe20007f9e0ff */
[C---:B------:R-:W-:Y:S01]  /*41060*/  IMAD.X R17, R14.reuse, 0x1, R57, P2 ;  /* 0x000000010e117824 */ /* 0x040fe200010e0639 */
[----:B------:R1:W-:Y:S01]  /*41070*/  STL.64 [R1+0x170], R20 ;  /* 0x0001701401007387 */ /* 0x0003e20000100a00 */
[C---:B------:R-:W-:Y:S02]  /*41080*/  IMAD.X R23, R14.reuse, 0x1, R59, P3 ;  /* 0x000000010e177824 */ /* 0x040fe400018e063b */
[----:B------:R-:W-:Y:S01]  /*41090*/  IMAD.X R39, R14, 0x1, R61, P4 ;  /* 0x000000010e277824 */ /* 0x000fe200020e063d */
[----:B0-----:R-:W-:Y:S01]  /*410a0*/  SHF.R.S32.HI R28, RZ, 0x1f, R43 ;  /* 0x0000001fff1c7819 */ /* 0x001fe2000001142b */
[----:B------:R0:W-:Y:S04]  /*410b0*/  STL.64 [R1+0x158], R36 ;  /* 0x0001582401007387 */ /* 0x0001e80000100a00 */
[----:B------:R2:W-:Y:S01]  /*410c0*/  STL.64 [R1+0x150], R16 ;  /* 0x0001501001007387 */ /* 0x0005e20000100a00 */
[----:B-1----:R-:W-:-:S03]  /*410d0*/  IADD3 R20, P0, PT, R43, R2, RZ ;  /* 0x000000022b147210 */ /* 0x002fc60007f1e0ff */
[----:B------:R1:W-:Y:S01]  /*410e0*/  STL.64 [R1+0x148], R22 ;  /* 0x0001481601007387 */ /* 0x0003e20000100a00 */
[C---:B0-----:R-:W-:Y:S01]  /*410f0*/  IADD3 R36, P1, PT, R43.reuse, R48, RZ ;  /* 0x000000302b247210 */ /* 0x041fe20007f3e0ff */
[C---:B------:R-:W-:Y:S02]  /*41100*/  IMAD.X R21, R28.reuse, 0x1, R3, P0 ;  /* 0x000000011c157824 */ /* 0x040fe400000e0603 */
[----:B------:R0:W-:Y:S01]  /*41110*/  STL.64 [R1+0x140], R38 ;  /* 0x0001402601007387 */ /* 0x0001e20000100a00 */
[C---:B--2---:R-:W-:Y:S01]  /*41120*/  IADD3 R16, P2, PT, R43.reuse, R50, RZ ;  /* 0x000000322b107210 */ /* 0x044fe20007f5e0ff */
[----:B------:R-:W-:Y:S01]  /*41130*/  IMAD.X R37, R28, 0x1, R49, P1 ;  /* 0x000000011c257824 */ /* 0x000fe200008e0631 */
[----:B-1----:R-:W-:-:S03]  /*41140*/  IADD3 R22, P3, PT, R43, R52, RZ ;  /* 0x000000342b167210 */ /* 0x002fc60007f7e0ff */
[C---:B------:R-:W-:Y:S01]  /*41150*/  IMAD.X R17, R28.reuse, 0x1, R51, P2 ;  /* 0x000000011c117824 */ /* 0x040fe200010e0633 */
[----:B------:R1:W-:Y:S01]  /*41160*/  STL.64 [R1+0x168], R20 ;  /* 0x0001681401007387 */ /* 0x0003e20000100a00 */
[C---:B0-----:R-:W-:Y:S01]  /*41170*/  IADD3 R38, P4, PT, R43.reuse, R53, RZ ;  /* 0x000000352b267210 */ /* 0x041fe20007f9e0ff */
[C---:B------:R-:W-:Y:S02]  /*41180*/  IMAD.X R23, R28.reuse, 0x1, R54, P3 ;  /* 0x000000011c177824 */ /* 0x040fe400018e0636 */
[----:B------:R0:W-:Y:S02]  /*41190*/  STL.64 [R1+0x160], R36 ;  /* 0x0001602401007387 */ /* 0x0001e40000100a00 */
[----:B------:R-:W-:Y:S01]  /*411a0*/  IMAD.X R39, R28, 0x1, R55, P4 ;  /* 0x000000011c277824 */ /* 0x000fe200020e0637 */
[----:B-1----:R-:W-:Y:S01]  /*411b0*/  IADD3 R20, P0, PT, R43, R56, RZ ;  /* 0x000000382b147210 */ /* 0x002fe20007f1e0ff */
[----:B------:R1:W-:Y:S01]  /*411c0*/  STL.64 [R1+0x200], R16 ;  /* 0x0002001001007387 */ /* 0x0003e20000100a00 */
[----:B------:R-:W-:-:S02]  /*411d0*/  SHF.R.S32.HI R14, RZ, 0x1f, R42 ;  /* 0x0000001fff0e7819 */ /* 0x000fc4000001142a */
[----:B0-----:R-:W-:Y:S01]  /*411e0*/  IADD3 R36, P1, PT, R43, R58, RZ ;  /* 0x0000003a2b247210 */ /* 0x001fe20007f3e0ff */
[----:B------:R0:W-:Y:S01]  /*411f0*/  STL.64 [R1+0x1f8], R22 ;  /* 0x0001f81601007387 */ /* 0x0001e20000100a00 */
[----:B------:R-:W-:-:S03]  /*41200*/  IMAD.X R21, R28, 0x1, R57, P0 ;  /* 0x000000011c157824 */ /* 0x000fc600000e0639 */
[----:B------:R2:W-:Y:S01]  /*41210*/  STL.64 [R1+0x228], R38 ;  /* 0x0002282601007387 */ /* 0x0005e20000100a00 */
[----:B-1----:R-:W-:Y:S01]  /*41220*/  IADD3 R16, P2, PT, R43, R60, RZ ;  /* 0x0000003c2b107210 */ /* 0x002fe20007f5e0ff */
[C---:B------:R-:W-:Y:S02]  /*41230*/  IMAD.X R37, R28.reuse, 0x1, R59, P1 ;  /* 0x000000011c257824 */ /* 0x040fe400008e063b */
[----:B------:R1:W-:Y:S02]  /*41240*/  STL.64 [R1+0x220], R20 ;  /* 0x0002201401007387 */ /* 0x0003e40000100a00 */
[----:B------:R-:W-:Y:S01]  /*41250*/  IMAD.X R17, R28, 0x1, R61, P2 ;  /* 0x000000011c117824 */ /* 0x000fe200010e063d */
[C---:B0-----:R-:W-:Y:S02]  /*41260*/  IADD3 R22, P3, PT, R42.reuse, R2, RZ ;  /* 0x000000022a167210 */ /* 0x041fe40007f7e0ff */
[----:B--2---:R-:W-:Y:S01]  /*41270*/  IADD3 R38, P4, PT, R42, R48, RZ ;  /* 0x000000302a267210 */ /* 0x004fe20007f9e0ff */
[----:B------:R0:W-:Y:S02]  /*41280*/  STL.64 [R1+0x278], R36 ;  /* 0x0002782401007387 */ /* 0x0001e40000100a00 */
[----:B------:R-:W-:Y:S01]  /*41290*/  IMAD.X R23, R14, 0x1, R3, P3 ;  /* 0x000000010e177824 */ /* 0x000fe200018e0603 */
[----:B-1----:R-:W-:Y:S01]  /*412a0*/  IADD3 R20, P0, PT, R42, R50, RZ ;  /* 0x000000322a147210 */ /* 0x002fe20007f1e0ff */
[----:B------:R-:W-:Y:S01]  /*412b0*/  IMAD.X R39, R14, 0x1, R49, P4 ;  /* 0x000000010e277824 */ /* 0x000fe200020e0631 */
[----:B------:R1:W-:Y:S01]  /*412c0*/  STL.64 [R1+0x258], R16 ;  /* 0x0002581001007387 */ /* 0x0003e20000100a00 */
[----:B------:R-:W-:-:S02]  /*412d0*/  IADD3 R28, P3, PT, R42, R56, RZ ;  /* 0x000000382a1c7210 */ /* 0x000fc40007f7e0ff */
[----:B------:R-:W-:Y:S01]  /*412e0*/  IMAD.X R21, R14, 0x1, R51, P0 ;  /* 0x000000010e157824 */ /* 0x000fe200000e0633 */
[----:B------:R-:W-:Y:S01]  /*412f0*/  STL.64 [R1+0x16e0], R38 ;  /* 0x0016e02601007387 */ /* 0x000fe20000100a00 */
[----:B0-----:R-:W-:-:S03]  /*41300*/  IADD3 R36, P1, PT, R42, R52, RZ ;  /* 0x000000342a247210 */ /* 0x001fc60007f3e0ff */
[----:B------:R0:W-:Y:S01]  /*41310*/  STL.64 [R1+0x2b0], R22 ;  /* 0x0002b01601007387 */ /* 0x0001e20000100a00 */
[----:B-1----:R-:W-:Y:S01]  /*41320*/  IADD3 R16, P2, PT, R42, R53, RZ ;  /* 0x000000352a107210 */ /* 0x002fe20007f5e0ff */
[C---:B------:R-:W-:Y:S02]  /*41330*/  IMAD.X R37, R14.reuse, 0x1, R54, P1 ;  /* 0x000000010e257824 */ /* 0x040fe400008e0636 */
[----:B------:R1:W-:Y:S01]  /*41340*/  STL.64 [R1+0x300], R20 ;  /* 0x0003001401007387 */ /* 0x0003e20000100a00 */
[C---:B------:R-:W-:Y:S02]  /*41350*/  IMAD.X R29, R14.reuse, 0x1, R57, P3 ;  /* 0x000000010e1d7824 */ /* 0x040fe400018e0639 */
[----:B------:R-:W-:Y:S01]  /*41360*/  IMAD.X R17, R14, 0x1, R55, P2 ;  /* 0x000000010e117824 */ /* 0x000fe200010e0637 */
[----:B0-----:R-:W-:Y:S01]  /*41370*/  IADD3 R22, P4, PT, R42, R58, RZ ;  /* 0x0000003a2a167210 */ /* 0x001fe20007f9e0ff */
[----:B------:R0:W-:Y:S01]  /*41380*/  STL.64 [R1+0x2f8], R36 ;  /* 0x0002f82401007387 */ /* 0x0001e20000100a00 */
[----:B------:R-:W-:-:S02]  /*41390*/  SHF.R.S32.HI R38, RZ, 0x1f, R40 ;  /* 0x0000001fff267819 */ /* 0x000fc40000011428 */
[----:B-1----:R-:W-:Y:S01]  /*413a0*/  IADD3 R20, P0, PT, R42, R60, RZ ;  /* 0x0000003c2a147210 */ /* 0x002fe20007f1e0ff */
[C---:B------:R-:W-:Y:S01]  /*413b0*/  IMAD.X R23, R14.reuse, 0x1, R59, P4 ;  /* 0x000000010e177824 */ /* 0x040fe200020e063b */
[----:B------:R1:W-:Y:S03]  /*413c0*/  STL.64 [R1+0x320], R16 ;  /* 0x0003201001007387 */ /* 0x0003e60000100a00 */
[----:B------:R-:W-:Y:S01]  /*413d0*/  IMAD.X R21, R14, 0x1, R61, P0 ;  /* 0x000000010e157824 */ /* 0x000fe200000e063d */
[C---:B0-----:R-:W-:Y:S01]  /*413e0*/  IADD3 R36, P1, PT, R40.reuse, R2, RZ ;  /* 0x0000000228247210 */ /* 0x041fe20007f3e0ff */
[----:B------:R0:W-:Y:S01]  /*413f0*/  STL.64 [R1+0x370], R28 ;  /* 0x0003701c01007387 */ /* 0x0001e20000100a00 */
[----:B-1----:R-:W-:-:S03]  /*41400*/  IADD3 R16, P2, PT, R40, R48, RZ ;  /* 0x0000003028107210 */ /* 0x002fc60007f5e0ff */
[----:B------:R1:W-:Y:S01]  /*41410*/  STL.64 [R1+0x368], R22 ;  /* 0x0003681601007387 */ /* 0x0003e20000100a00 */
[----:B------:R-:W-:Y:S01]  /*41420*/  IMAD.X R37, R38, 0x1, R3, P1 ;  /* 0x0000000126257824 */ /* 0x000fe200008e0603 */
[----:B0-----:R-:W-:Y:S01]  /*41430*/  IADD3 R28, P3, PT, R40, R50, RZ ;  /* 0x00000032281c7210 */ /* 0x001fe20007f7e0ff */
[----:B------:R-:W-:Y:S01]  /*41440*/  IMAD.X R17, R38, 0x1, R49, P2 ;  /* 0x0000000126117824 */ /* 0x000fe200010e0631 */
[----:B------:R0:W-:Y:S01]  /*41450*/  STL.64 [R1+0x3c0], R20 ;  /* 0x0003c01401007387 */ /* 0x0001e20000100a00 */
[----:B-1----:R-:W-:Y:S02]  /*41460*/  IADD3 R22, P4, PT, R40, R52, RZ ;  /* 0x0000003428167210 */ /* 0x002fe40007f9e0ff */
[C---:B------:R-:W-:Y:S01]  /*41470*/  IMAD.X R29, R38.reuse, 0x1, R51, P3 ;  /* 0x00000001261d7824 */ /* 0x040fe200018e0633 */
[----:B------:R1:W-:Y:S02]  /*41480*/  STL.64 [R1+0x3b8], R36 ;  /* 0x0003b82401007387 */ /* 0x0003e40000100a00 */
[----:B------:R-:W-:Y:S01]  /*41490*/  IMAD.X R23, R38, 0x1, R54, P4 ;  /* 0x0000000126177824 */ /* 0x000fe200020e0636 */
[----:B0-----:R-:W-:Y:S01]  /*414a0*/  IADD3 R20, P0, PT, R40, R53, RZ ;  /* 0x0000003528147210 */ /* 0x001fe20007f1e0ff */
[----:B------:R0:W-:Y:S01]  /*414b0*/  STL.64 [R1+0x410], R16 ;  /* 0x0004101001007387 */ /* 0x0001e20000100a00 */
[----:B------:R-:W-:-:S03]  /*414c0*/  SHF.R.S32.HI R14, RZ, 0x1f, R25 ;  /* 0x0000001fff0e7819 */ /* 0x000fc60000011419 */
[----:B------:R2:W-:Y:S01]  /*414d0*/  STL.64 [R1+0x408], R28 ;  /* 0x0004081c01007387 */ /* 0x0005e20000100a00 */
[----:B-1----:R-:W-:Y:S01]  /*414e0*/  IADD3 R36, P1, PT, R40, R56, RZ ;  /* 0x0000003828247210 */ /* 0x002fe20007f3e0ff */
[----:B------:R-:W-:Y:S02]  /*414f0*/  IMAD.X R21, R38, 0x1, R55, P0 ;  /* 0x0000000126157824 */ /* 0x000fe400000e0637 */
[----:B------:R1:W-:Y:S01]  /*41500*/  STL.64 [R1+0x4c0], R22 ;  /* 0x0004c01601007387 */ /* 0x0003e20000100a00 */
[----:B0-----:R-:W-:Y:S01]  /*41510*/  IADD3 R16, P2, PT, R40, R58, RZ ;  /* 0x0000003a28107210 */ /* 0x001fe20007f5e0ff */
[----:B------:R-:W-:Y:S01]  /*41520*/  IMAD.X R37, R38, 0x1, R57, P1 ;  /* 0x0000000126257824 */ /* 0x000fe200008e0639 */
[----:B--2---:R-:W-:-:S03]  /*41530*/  IADD3 R28, P3, PT, R40, R60, RZ ;  /* 0x0000003c281c7210 */ /* 0x004fc60007f7e0ff */
[C---:B------:R-:W-:Y:S01]  /*41540*/  IMAD.X R17, R38.reuse, 0x1, R59, P2 ;  /* 0x0000000126117824 */ /* 0x040fe200010e063b */
[----:B------:R0:W-:Y:S01]  /*41550*/  STL.64 [R1+0x4e8], R20 ;  /* 0x0004e81401007387 */ /* 0x0001e20000100a00 */
[C---:B-1----:R-:W-:Y:S01]  /*41560*/  IADD3 R22, P4, PT, R25.reuse, R2, RZ ;  /* 0x0000000219167210 */ /* 0x042fe20007f9e0ff */
[----:B------:R-:W-:Y:S02]  /*41570*/  IMAD.X R29, R38, 0x1, R61, P3 ;  /* 0x00000001261d7824 */ /* 0x000fe400018e063d */
[----:B------:R1:W-:Y:S02]  /*41580*/  STL.64 [R1+0x4e0], R36 ;  /* 0x0004e02401007387 */ /* 0x0003e40000100a00 */
[----:B------:R-:W-:Y:S02]  /*41590*/  IMAD.X R23, R14, 0x1, R3, P4 ;  /* 0x000000010e177824 */ /* 0x000fe400020e0603 */
[----:B------:R2:W-:Y:S01]  /*415a0*/  STL.64 [R1+0x550], R16 ;  /* 0x0005501001007387 */ /* 0x0005e20000100a00 */
[----:B0-----:R-:W-:-:S03]  /*415b0*/  IADD3 R20, P0, PT, R25, R48, RZ ;  /* 0x0000003019147210 */ /* 0x001fc60007f1e0ff */
[----:B------:R0:W-:Y:S01]  /*415c0*/  STL.64 [R1+0x520], R28 ;  /* 0x0005201c01007387 */ /* 0x0001e20000100a00 */
[C---:B-1----:R-:W-:Y:S01]  /*415d0*/  IADD3 R36, P1, PT, R25.reuse, R50, RZ ;  /* 0x0000003219247210 */ /* 0x042fe20007f3e0ff */
[C---:B------:R-:W-:Y:S01]  /*415e0*/  IMAD.X R21, R14.reuse, 0x1, R49, P0 ;  /* 0x000000010e157824 */ /* 0x040fe200000e0631 */
[C---:B--2---:R-:W-:Y:S01]  /*415f0*/  IADD3 R16, P2, PT, R25.reuse, R52, RZ ;  /* 0x0000003419107210 */ /* 0x044fe20007f5e0ff */
[----:B------:R1:W-:Y:S02]  /*41600*/  STL.64 [R1+0x518], R22 ;  /* 0x0005181601007387 */ /* 0x0003e40000100a00 */
[C---:B------:R-:W-:Y:S01]  /*41610*/  IMAD.X R37, R14.reuse, 0x1, R51, P1 ;  /* 0x000000010e257824 */ /* 0x040fe200008e0633 */
[C---:B0-----:R-:W-:Y:S01]  /*41620*/  IADD3 R28, P3, PT, R25.reuse, R53, RZ ;  /* 0x00000035191c7210 */ /* 0x041fe20007f7e0ff */
[C---:B------:R-:W-:Y:S01]  /*41630*/  IMAD.X R17, R14.reuse, 0x1, R54, P2 ;  /* 0x000000010e117824 */ /* 0x040fe200010e0636 */
[----:B------:R0:W-:Y:S03]  /*41640*/  STL.64 [R1+0x40], R20 ;  /* 0x0000401401007387 */ /* 0x0001e60000100a00 */
[----:B------:R-:W-:Y:S01]  /*41650*/  IMAD.X R29, R14, 0x1, R55, P3 ;  /* 0x000000010e1d7824 */ /* 0x000fe200018e0637 */
[C---:B-1----:R-:W-:Y:S01]  /*41660*/  IADD3 R22, P4, PT, R25.reuse, R56, RZ ;  /* 0x0000003819167210 */ /* 0x042fe20007f9e0ff */
[----:B------:R1:W-:Y:S01]  /*41670*/  STL.64 [R1+0x548], R36 ;  /* 0x0005482401007387 */ /* 0x0003e20000100a00 */
[----:B0-----:R-:W-:-:S03]  /*41680*/  IADD3 R20, P0, PT, R25, R58, RZ ;  /* 0x0000003a19147210 */ /* 0x001fc60007f1e0ff */
[C---:B------:R-:W-:Y:S01]  /*41690*/  IMAD.X R23, R14.reuse, 0x1, R57, P4 ;  /* 0x000000010e177824 */ /* 0x040fe200020e0639 */
[----:B------:R0:W-:Y:S01]  /*416a0*/  STL.64 [R1+0x540], R16 ;  /* 0x0005401001007387 */ /* 0x0001e20000100a00 */
[----:B------:R-:W-:Y:S01]  /*416b0*/  IMAD.X R21, R14, 0x1, R59, P0 ;  /* 0x000000010e157824 */ /* 0x000fe200000e063b */
[----:B-1----:R-:W-:Y:S02]  /*416c0*/  IADD3 R36, P1, PT, R25, R60, RZ ;  /* 0x0000003c19247210 */ /* 0x002fe40007f3e0ff */
[----:B------:R1:W-:Y:S01]  /*416d0*/  STL.64 [R1+0x588], R28 ;  /* 0x0005881c01007387 */ /* 0x0003e20000100a00 */
[----:B------:R-:W-:Y:S02]  /*416e0*/  SHF.R.S32.HI R25, RZ, 0x1f, R24 ;  /* 0x0000001fff197819 */ /* 0x000fe40000011418 */
[----:B0-----:R-:W-:Y:S01]  /*416f0*/  IADD3 R16, P2, PT, R24, R2, RZ ;  /* 0x0000000218107210 */ /* 0x001fe20007f5e0ff */
[----:B------:R0:W-:Y:S01]  /*41700*/  STL.64 [R1+0x580], R22 ;  /* 0x0005801601007387 */ /* 0x0001e20000100a00 */
[----:B------:R-:W-:Y:S01]  /*41710*/  IMAD.X R37, R14, 0x1, R61, P1 ;  /* 0x000000010e257824 */ /* 0x000fe200008e063d */
[----:B-1----:R-:W-:-:S02]  /*41720*/  IADD3 R28, P3, PT, R24, R48, RZ ;  /* 0x00000030181c7210 */ /* 0x002fc40007f7e0ff */
[C---:B------:R-:W-:Y:S01]  /*41730*/  IMAD.X R17, R25.reuse, 0x1, R3, P2 ;  /* 0x0000000119117824 */ /* 0x040fe200010e0603 */
[----:B------:R1:W-:Y:S01]  /*41740*/  STL.64 [R1+0x5f8], R20 ;  /* 0x0005f81401007387 */ /* 0x0003e20000100a00 */
[C---:B0-----:R-:W-:Y:S01]  /*41750*/  IADD3 R22, P4, PT, R24.reuse, R50, RZ ;  /* 0x0000003218167210 */ /* 0x041fe20007f9e0ff */
[C---:B------:R-:W-:Y:S02]  /*41760*/  IMAD.X R29, R25.reuse, 0x1, R49, P3 ;  /* 0x00000001191d7824 */ /* 0x040fe400018e0631 */
[----:B------:R0:W-:Y:S02]  /*41770*/  STL.64 [R1+0x5f0], R36 ;  /* 0x0005f02401007387 */ /* 0x0001e40000100a00 */
[C---:B------:R-:W-:Y:S01]  /*41780*/  IMAD.X R23, R25.reuse, 0x1, R51, P4 ;  /* 0x0000000119177824 */ /* 0x040fe200020e0633 */
[C---:B-1----:R-:W-:Y:S01]  /*41790*/  IADD3 R20, P0, PT, R24.reuse, R52, RZ ;  /* 0x0000003418147210 */ /* 0x042fe20007f1e0ff */
[----:B------:R1:W-:Y:S04]  /*417a0*/  STL.64 [R1+0x5e8], R16 ;  /* 0x0005e81001007387 */ /* 0x0003e80000100a00 */
[----:B------:R2:W-:Y:S01]  /*417b0*/  STL.64 [R1+0x678], R28 ;  /* 0x0006781c01007387 */ /* 0x0005e20000100a00 */
[----:B------:R-:W-:Y:S01]  /*417c0*/  IMAD.X R21, R25, 0x1, R54, P0 ;  /* 0x0000000119157824 */ /* 0x000fe200000e0636 */
[----:B0-----:R-:W-:-:S02]  /*417d0*/  IADD3 R36, P1, PT, R24, R53, RZ ;  /* 0x0000003518247210 */ /* 0x001fc40007f3e0ff */
[----:B------:R0:W-:Y:S01]  /*417e0*/  STL.64 [R1+0x670], R22 ;  /* 0x0006701601007387 */ /* 0x0001e20000100a00 */
[C---:B-1----:R-:W-:Y:S02]  /*417f0*/  IADD3 R16, P2, PT, R24.reuse, R56, RZ ;  /* 0x0000003818107210 */ /* 0x042fe40007f5e0ff */
[----:B--2---:R-:W-:-:S03]  /*41800*/  IADD3 R28, P3, PT, R24, R58, RZ ;  /* 0x0000003a181c7210 */ /* 0x004fc60007f7e0ff */
[C---:B------:R-:W-:Y:S01]  /*41810*/  IMAD.X R17, R25.reuse, 0x1, R57, P2 ;  /* 0x0000000119117824 */ /* 0x040fe200010e0639 */
[----:B------:R1:W-:Y:S01]  /*41820*/  STL.64 [R1+0x668], R20 ;  /* 0x0006681401007387 */ /* 0x0003e20000100a00 */
[----:B0-----:R-:W-:Y:S01]  /*41830*/  IADD3 R22, P4, PT, R24, R60, RZ ;  /* 0x0000003c18167210 */ /* 0x001fe20007f9e0ff */
[C---:B------:R-:W-:Y:S01]  /*41840*/  IMAD.X R37, R25.reuse, 0x1, R55, P1 ;  /* 0x0000000119257824 */ /* 0x040fe200008e0637 */
[----:B------:R-:W-:Y:S01]  /*41850*/  SHF.R.S32.HI R14, RZ, 0x1f, R13 ;  /* 0x0000001fff0e7819 */ /* 0x000fe2000001140d */
[C---:B------:R-:W-:Y:S01]  /*41860*/  IMAD.X R29, R25.reuse, 0x1, R59, P3 ;  /* 0x00000001191d7824 */ /* 0x040fe200018e063b */
[----:B------:R0:W-:Y:S01]  /*41870*/  STL.64 [R1+0x6e8], R16 ;  /* 0x0006e81001007387 */ /* 0x0001e20000100a00 */
[----:B------:R-:W-:Y:S01]  /*41880*/  IMAD.X R23, R25, 0x1, R61, P4 ;  /* 0x0000000119177824 */ /* 0x000fe200020e063d */
[C---:B------:R-:W-:Y:S02]  /*41890*/  IADD3 R40, P1, PT, R13.reuse, R48, RZ ;  /* 0x000000300d287210 */ /* 0x040fe40007f3e0ff */
[----:B-1----:R-:W-:Y:S01]  /*418a0*/  IADD3 R20, P0, PT, R13, R2, RZ ;  /* 0x000000020d147210 */ /* 0x002fe20007f1e0ff */
[----:B------:R-:W-:Y:S01]  /*418b0*/  STL.64 [R1+0x6f0], R36 ;  /* 0x0006f02401007387 */ /* 0x000fe20000100a00 */
[----:B------:R-:W-:-:S03]  /*418c0*/  IMAD.MOV.U32 R43, RZ, RZ, R41 ;  /* 0x000000ffff2b7224 */ /* 0x000fc600078e0029 */
[----:B------:R1:W-:Y:S01]  /*418d0*/  STL.64 [R1+0x6e0], R28 ;  /* 0x0006e01c01007387 */ /* 0x0003e20000100a00 */
[C---:B0-----:R-:W-:Y:S01]  /*418e0*/  IADD3 R16, P2, PT, R13.reuse, R50, RZ ;  /* 0x000000320d107210 */ /* 0x041fe20007f5e0ff */
[C---:B------:R-:W-:Y:S02]  /*418f0*/  IMAD.X R21, R14.reuse, 0x1, R3, P0 ;  /* 0x000000010e157824 */ /* 0x040fe400000e0603 */
[----:B------:R0:W-:Y:S01]  /*41900*/  STL.64 [R1+0x6c0], R22 ;  /* 0x0006c01601007387 */ /* 0x0001e20000100a00 */
[C---:B------:R-:W-:Y:S02]  /*41910*/  IMAD.X R41, R14.reuse, 0x1, R49, P1 ;  /* 0x000000010e297824 */ /* 0x040fe400008e0631 */
[----:B------:R-:W-:Y:S01]  /*41920*/  IMAD.X R17, R14, 0x1, R51, P2 ;  /* 0x000000010e117824 */ /* 0x000fe200010e0633 */
[----:B------:R2:W-:Y:S01]  /*41930*/  STL.64 [R1+0x728], R20 ;  /* 0x0007281401007387 */ /* 0x0005e20000100a00 */
[C---:B-1----:R-:W-:Y:S02]  /*41940*/  IADD3 R28, P3, PT, R13.reuse, R52, RZ ;  /* 0x000000340d1c7210 */ /* 0x042fe40007f7e0ff */
[----:B0-----:R-:W-:-:S03]  /*41950*/  IADD3 R22, P0, PT, R13, R56, RZ ;  /* 0x000000380d167210 */ /* 0x001fc60007f1e0ff */
[C---:B------:R-:W-:Y:S01]  /*41960*/  IMAD.X R29, R14.reuse, 0x1, R54, P3 ;  /* 0x000000010e1d7824 */ /* 0x040fe200018e0636 */
[C---:B------:R-:W-:Y:S02]  /*41970*/  IADD3 R44, P4, PT, R13.reuse, R53, RZ ;  /* 0x000000350d2c7210 */ /* 0x040fe40007f9e0ff */
[----:B--2---:R-:W-:Y:S01]  /*41980*/  IADD3 R20, P1, PT, R13, R58, RZ ;  /* 0x0000003a0d147210 */ /* 0x004fe20007f3e0ff */
[C---:B------:R-:W-:Y:S01]  /*41990*/  IMAD.X R23, R14.reuse, 0x1, R57, P0 ;  /* 0x000000010e177824 */ /* 0x040fe200000e0639 */
[----:B------:R-:W-:Y:S01]  /*419a0*/  STL.64 [R1+0x16b0], R40 ;  /* 0x0016b02801007387 */ /* 0x000fe20000100a00 */
[C---:B------:R-:W-:Y:S02]  /*419b0*/  IMAD.X R45, R14.reuse, 0x1, R55, P4 ;  /* 0x000000010e2d7824 */ /* 0x040fe400020e0637 */
[----:B------:R-:W-:Y:S01]  /*419c0*/  IMAD.X R21, R14, 0x1, R59, P1 ;  /* 0x000000010e157824 */ /* 0x000fe200008e063b */
[----:B------:R0:W-:Y:S01]  /*419d0*/  STL.64 [R1+0x778], R16 ;  /* 0x0007781001007387 */ /* 0x0001e20000100a00 */
[----:B------:R-:W-:-:S03]  /*419e0*/  IADD3 R24, P4, PT, R12, R48, RZ ;  /* 0x000000300c187210 */ /* 0x000fc60007f9e0ff */
[----:B------:R1:W-:Y:S04]  /*419f0*/  STL.64 [R1+0x770], R28 ;  /* 0x0007701c01007387 */ /* 0x0003e80000100a00 */
[----:B------:R2:W-:Y:S01]  /*41a00*/  STL.64 [R1+0x7e8], R22 ;  /* 0x0007e81601007387 */ /* 0x0005e20000100a00 */
[----:B0-----:R-:W-:Y:S02]  /*41a10*/  IADD3 R16, P2, PT, R13, R60, RZ ;  /* 0x0000003c0d107210 */ /* 0x001fe40007f5e0ff */
[----:B------:R-:W-:Y:S02]  /*41a20*/  SHF.R.S32.HI R13, RZ, 0x1f, R12 ;  /* 0x0000001fff0d7819 */ /* 0x000fe4000001140c */
[----:B-1----:R-:W-:Y:S01]  /*41a30*/  IADD3 R28, P3, PT, R12, R2, RZ ;  /* 0x000000020c1c7210 */ /* 0x002fe20007f7e0ff */
[----:B------:R0:W-:Y:S01]  /*41a40*/  STL.64 [R1+0x7e0], R20 ;  /* 0x0007e01401007387 */ /* 0x0001e20000100a00 */
[----:B------:R-:W-:Y:S01]  /*41a50*/  IMAD.X R17, R14, 0x1, R61, P2 ;  /* 0x000000010e117824 */ /* 0x000fe200010e063d */
[----:B--2---:R-:W-:-:S02]  /*41a60*/  IADD3 R22, P0, PT, R12, R50, RZ ;  /* 0x000000320c167210 */ /* 0x004fc40007f1e0ff */
[C---:B------:R-:W-:Y:S02]  /*41a70*/  IMAD.X R29, R13.reuse, 0x1, R3, P3 ;  /* 0x000000010d1d7824 */ /* 0x040fe400018e0603 */
[C---:B------:R-:W-:Y:S02]  /*41a80*/  IMAD.X R25, R13.reuse, 0x1, R49, P4 ;  /* 0x000000010d197824 */ /* 0x040fe400020e0631 */
[C---:B------:R-:W-:Y:S01]  /*41a90*/  IMAD.X R23, R13.reuse, 0x1, R51, P0 ;  /* 0x000000010d177824 */ /* 0x040fe200000e0633 */
[----:B0-----:R-:W-:Y:S01]  /*41aa0*/  IADD3 R20, P1, PT, R12, R52, RZ ;  /* 0x000000340c147210 */ /* 0x001fe20007f3e0ff */
[----:B------:R0:W-:Y:S04]  /*41ab0*/  STL.64 [R1+0x820], R16 ;  /* 0x0008201001007387 */ /* 0x0001e80000100a00 */
[----:B------:R1:W-:Y:S01]  /*41ac0*/  STL.64 [R1+0x818], R28 ;  /* 0x0008181c01007387 */ /* 0x0003e20000100a00 */
[----:B------:R-:W-:-:S03]  /*41ad0*/  IMAD.X R21, R13, 0x1, R54, P1 ;  /* 0x000000010d157824 */ /* 0x000fc600008e0636 */
[----:B------:R2:W-:Y:S01]  /*41ae0*/  STL.64 [R1+0x878], R24 ;  /* 0x0008781801007387 */ /* 0x0005e20000100a00 */
[----:B0-----:R-:W-:-:S03]  /*41af0*/  IADD3 R16, P2, PT, R12, R53, RZ ;  /* 0x000000350c107210 */ /* 0x001fc60007f5e0ff */
[----:B------:R0:W-:Y:S01]  /*41b00*/  STL.64 [R1+0x868], R22 ;  /* 0x0008681601007387 */ /* 0x0001e20000100a00 */
[----:B-1----:R-:W-:-:S03]  /*41b10*/  IADD3 R28, P3, PT, R12, R56, RZ ;  /* 0x000000380c1c7210 */ /* 0x002fc60007f7e0ff */
[----:B------:R1:W-:Y:S01]  /*41b20*/  STL.64 [R1+0x8e0], R20 ;  /* 0x0008e01401007387 */ /* 0x0003e20000100a00 */
[C---:B--2---:R-:W-:Y:S01]  /*41b30*/  IADD3 R24, P4, PT, R12.reuse, R58, RZ ;  /* 0x0000003a0c187210 */ /* 0x044fe20007f9e0ff */
[C---:B------:R-:W-:Y:S01]  /*41b40*/  IMAD.X R17, R13.reuse, 0x1, R55, P2 ;  /* 0x000000010d117824 */ /* 0x040fe200010e0637 */
[----:B0-----:R-:W-:Y:S01]  /*41b50*/  IADD3 R22, P0, PT, R12, R60, RZ ;  /* 0x0000003c0c167210 */ /* 0x001fe20007f1e0ff */
[C---:B------:R-:W-:Y:S01]  /*41b60*/  IMAD.X R29, R13.reuse, 0x1, R57, P3 ;  /* 0x000000010d1d7824 */ /* 0x040fe200018e0639 */
[----:B------:R-:W-:Y:S01]  /*41b70*/  SHF.R.S32.HI R12, RZ, 0x1f, R35 ;  /* 0x0000001fff0c7819 */ /* 0x000fe20000011423 */
[----:B------:R-:W-:Y:S01]  /*41b80*/  IMAD.X R25, R13, 0x1, R59, P4 ;  /* 0x000000010d197824 */ /* 0x000fe200020e063b */
[----:B-1----:R-:W-:Y:S01]  /*41b90*/  IADD3 R20, P1, PT, R35, R2, RZ ;  /* 0x0000000223147210 */ /* 0x002fe20007f3e0ff */
        /* <DEDUP_REMOVED lines=9> */
[C---:B--2---:R-:W-:Y:S01]  /*41c30*/  IADD3 R24, P4, PT, R35.reuse, R52, RZ ;  /* 0x0000003423187210 */ /* 0x044fe20007f9e0ff */
[C---:B------:R-:W-:Y:S01]  /*41c40*/  IMAD.X R17, R12.reuse, 0x1, R49, P2 ;  /* 0x000000010c117824 */ /* 0x040fe200010e0631 */
[C---:B0-----:R-:W-:Y:S01]  /*41c50*/  IADD3 R22, P0, PT, R35.reuse, R53, RZ ;  /* 0x0000003523167210 */ /* 0x041fe20007f1e0ff */
[C---:B------:R-:W-:Y:S02]  /*41c60*/  IMAD.X R29, R12.reuse, 0x1, R51, P3 ;  /* 0x000000010c1d7824 */ /* 0x040fe400018e0633 */
[C---:B------:R-:W-:Y:S01]  /*41c70*/  IMAD.X R25, R12.reuse, 0x1, R54, P4 ;  /* 0x000000010c197824 */ /* 0x040fe200020e0636 */
[----:B-1----:R-:W-:Y:S01]  /*41c80*/  IADD3 R20, P1, PT, R35, R56, RZ ;  /* 0x0000003823147210 */ /* 0x002fe20007f3e0ff */
[----:B------:R-:W-:Y:S01]  /*41c90*/  IMAD.X R23, R12, 0x1, R55, P0 ;  /* 0x000000010c177824 */ /* 0x000fe200000e0637 */
[----:B------:R0:W-:Y:S01]  /*41ca0*/  STL.64 [R1+0x990], R16 ;  /* 0x0009901001007387 */ /* 0x0001e20000100a00 */
[----:B------:R-:W-:-:S02]  /*41cb0*/  SHF.R.S32.HI R14, RZ, 0x1f, R33 ;  /* 0x0000001fff0e7819 */ /* 0x000fc40000011421 */
        /* <DEDUP_REMOVED lines=10> */
[----:B------:R-:W-:Y:S02]  /*41d60*/  IMAD.X R29, R12, 0x1, R61, P3 ;  /* 0x000000010c1d7824 */ /* 0x000fe400018e063d */
[C---:B------:R-:W-:Y:S01]  /*41d70*/  IMAD.X R25, R14.reuse, 0x1, R3, P4 ;  /* 0x000000010e197824 */ /* 0x040fe200020e0603 */
[C---:B-1----:R-:W-:Y:S01]  /*41d80*/  IADD3 R20, P1, PT, R33.reuse, R50, RZ ;  /* 0x0000003221147210 */ /* 0x042fe20007f3e0ff */
[C---:B------:R-:W-:Y:S01]  /*41d90*/  IMAD.X R23, R14.reuse, 0x1, R49, P0 ;  /* 0x000000010e177824 */ /* 0x040fe200000e0631 */
        /* <DEDUP_REMOVED lines=14> */
[C---:B------:R-:W-:Y:S01]  /*41e80*/  IMAD.X R23, R14.reuse, 0x1, R59, P0 ;  /* 0x000000010e177824 */ /* 0x040fe200000e063b */
[----:B------:R-:W-:Y:S01]  /*41e90*/  SHF.R.S32.HI R13, RZ, 0x1f, R5 ;  /* 0x0000001fff0d7819 */ /* 0x000fe20000011405 */
[----:B------:R0:W-:Y:S01]  /*41ea0*/  STL.64 [R1+0xad8], R16 ;  /* 0x000ad81001007387 */ /* 0x0001e20000100a00 */
[----:B------:R-:W-:Y:S01]  /*41eb0*/  IADD3 R42, P3, PT, R5, R48, RZ ;  /* 0x00000030052a7210 */ /* 0x000fe20007f7e0ff */
[----:B------:R-:W-:-:S02]  /*41ec0*/  IMAD.X R21, R14, 0x1, R61, P1 ;  /* 0x000000010e157824 */ /* 0x000fc400008e063d */
[----:B------:R-:W-:Y:S01]  /*41ed0*/  STL.64 [R1+0xaf0], R28 ;  /* 0x000af01c01007387 */ /* 0x000fe20000100a00 */
[----:B------:R-:W-:-:S03]  /*41ee0*/  IMAD.MOV.U32 R33, RZ, RZ, R43 ;  /* 0x000000ffff217224 */ /* 0x000fc600078e002b */
[----:B------:R1:W-:Y:S01]  /*41ef0*/  STL.64 [R1+0xae8], R24 ;  /* 0x000ae81801007387 */ /* 0x0003e20000100a00 */
[----:B0-----:R-:W-:-:S03]  /*41f00*/  IADD3 R16, P2, PT, R5, R2, RZ ;  /* 0x0000000205107210 */ /* 0x001fc60007f5e0ff */
[----:B------:R0:W-:Y:S01]  /*41f10*/  STL.64 [R1+0xb00], R22 ;  /* 0x000b001601007387 */ /* 0x0001e20000100a00 */
[----:B------:R-:W-:-:S03]  /*41f20*/  IMAD.X R43, R13, 0x1, R49, P3 ;  /* 0x000000010d2b7824 */ /* 0x000fc600018e0631 */
[----:B------:R2:W-:Y:S01]  /*41f30*/  STL.64 [R1+0xaf8], R20 ;  /* 0x000af81401007387 */ /* 0x0005e20000100a00 */
[----:B-1----:R-:W-:Y:S01]  /*41f40*/  IADD3 R24, P4, PT, R5, R50, RZ ;  /* 0x0000003205187210 */ /* 0x002fe20007f9e0ff */
[----:B------:R-:W-:Y:S01]  /*41f50*/  IMAD.X R17, R13, 0x1, R3, P2 ;  /* 0x000000010d117824 */ /* 0x000fe200010e0603 */
[----:B0-----:R-:W-:-:S03]  /*41f60*/  IADD3 R22, P0, PT, R5, R52, RZ ;  /* 0x0000003405167210 */ /* 0x001fc60007f1e0ff */
[----:B------:R-:W-:Y:S01]  /*41f70*/  IMAD.X R25, R13, 0x1, R51, P4 ;  /* 0x000000010d197824 */ /* 0x000fe200020e0633 */
[----:B--2---:R-:W-:Y:S01]  /*41f80*/  IADD3 R20, P1, PT, R5, R53, RZ ;  /* 0x0000003505147210 */ /* 0x004fe20007f3e0ff */
[C---:B------:R-:W-:Y:S01]  /*41f90*/  IMAD.X R23, R13.reuse, 0x1, R54, P0 ;  /* 0x000000010d177824 */ /* 0x040fe200000e0636 */
[----:B------:R-:W-:Y:S03]  /*41fa0*/  STL.64 [R1+0x1698], R42 ;  /* 0x0016982a01007387 */ /* 0x000fe60000100a00 */
[----:B------:R-:W-:Y:S01]  /*41fb0*/  IMAD.X R21, R13, 0x1, R55, P1 ;  /* 0x000000010d157824 */ /* 0x000fe200008e0637 */
[----:B------:R0:W-:Y:S01]  /*41fc0*/  STL.64 [R1+0xb10], R16 ;  /* 0x000b101001007387 */ /* 0x0001e20000100a00 */
[----:B------:R-:W-:Y:S01]  /*41fd0*/  IMAD.MOV.U32 R28, RZ, RZ, R46 ;  /* 0x000000ffff1c7224 */ /* 0x000fe200078e002e */
[----:B------:R-:W-:Y:S02]  /*41fe0*/  SHF.R.S32.HI R12, RZ, 0x1f, R4 ;  /* 0x0000001fff0c7819 */ /* 0x000fe40000011404 */
[----:B------:R1:W-:Y:S01]  /*41ff0*/  STL.64 [R1+0xb20], R24 ;  /* 0x000b201801007387 */ /* 0x0003e20000100a00 */
[----:B------:R-:W-:-:S03]  /*42000*/  IADD3 R46, P2, PT, R5, R56, RZ ;  /* 0x00000038052e7210 */ /* 0x000fc60007f5e0ff */
[----:B------:R2:W-:Y:S01]  /*42010*/  STL.64 [R1+0xb18], R22 ;  /* 0x000b181601007387 */ /* 0x0005e20000100a00 */
[----:B0-----:R-:W-:-:S03]  /*42020*/  IADD3 R16, P3, PT, R5, R58, RZ ;  /* 0x0000003a05107210 */ /* 0x001fc60007f7e0ff */
[----:B------:R0:W-:Y:S01]  /*42030*/  STL.64 [R1+0xb28], R20 ;  /* 0x000b281401007387 */ /* 0x0001e20000100a00 */
[----:B-1----:R-:W-:Y:S01]  /*42040*/  IADD3 R24, P4, PT, R5, R60, RZ ;  /* 0x0000003c05187210 */ /* 0x002fe20007f9e0ff */
[----:B------:R-:W-:Y:S01]  /*42050*/  IMAD.X R17, R13, 0x1, R59, P3 ;  /* 0x000000010d117824 */ /* 0x000fe200018e063b */
[----:B--2---:R-:W-:-:S03]  /*42060*/  IADD3 R22, P0, PT, R4, R2, RZ ;  /* 0x0000000204167210 */ /* 0x004fc60007f1e0ff */
[C---:B------:R-:W-:Y:S02]  /*42070*/  IMAD.X R25, R13.reuse, 0x1, R61, P4 ;  /* 0x000000010d197824 */ /* 0x040fe400020e063d */
[----:B------:R-:W-:Y:S01]  /*42080*/  IMAD.MOV.U32 R29, RZ, RZ, R47 ;  /* 0x000000ffff1d7224 */ /* 0x000fe200078e002f */
[----:B0-----:R-:W-:Y:S01]  /*42090*/  IADD3 R20, P1, PT, R4, R48, RZ ;  /* 0x0000003004147210 */ /* 0x001fe20007f3e0ff */
[----:B------:R-:W-:Y:S01]  /*420a0*/  IMAD.X R23, R12, 0x1, R3, P0 ;  /* 0x000000010c177824 */ /* 0x000fe200000e0603 */
[----:B------:R0:W-:Y:S01]  /*420b0*/  STL.64 [R1+0xb30], R16 ;  /* 0x000b301001007387 */ /* 0x0001e20000100a00 */
[----:B------:R-:W-:Y:S01]  /*420c0*/  IMAD.X R47, R13, 0x1, R57, P2 ;  /* 0x000000010d2f7824 */ /* 0x000fe200010e0639 */
[----:B------:R-:W-:Y:S01]  /*420d0*/  IADD3 R36, P2, PT, R4, R50, RZ ;  /* 0x0000003204247210 */ /* 0x000fe20007f5e0ff */
[----:B------:R-:W-:Y:S01]  /*420e0*/  IMAD.X R21, R12, 0x1, R49, P1 ;  /* 0x000000010c157824 */ /* 0x000fe200008e0631 */
[----:B------:R1:W-:Y:S04]  /*420f0*/  STL.64 [R1+0xb48], R24 ;  /* 0x000b481801007387 */ /* 0x0003e80000100a00 */
[----:B------:R2:W-:Y:S01]  /*42100*/  STL.64 [R1+0xb40], R22 ;  /* 0x000b401601007387 */ /* 0x0005e20000100a00 */
[----:B0-----:R-:W-:Y:S01]  /*42110*/  IADD3 R16, P3, PT, R4, R52, RZ ;  /* 0x0000003404107210 */ /* 0x001fe20007f7e0ff */
[----:B------:R-:W-:Y:S01]  /*42120*/  IMAD.X R37, R12, 0x1, R51, P2 ;  /* 0x000000010c257824 */ /* 0x000fe200010e0633 */
[----:B-1----:R-:W-:Y:S01]  /*42130*/  IADD3 R24, P4, PT, R4, R53, RZ ;  /* 0x0000003504187210 */ /* 0x002fe20007f9e0ff */
[----:B------:R0:W-:Y:S02]  /*42140*/  STL.64 [R1+0xb58], R20 ;  /* 0x000b581401007387 */ /* 0x0001e40000100a00 */
[----:B------:R-:W-:Y:S01]  /*42150*/  IMAD.X R17, R12, 0x1, R54, P3 ;  /* 0x000000010c117824 */ /* 0x000fe200018e0636 */
[----:B--2---:R-:W-:Y:S01]  /*42160*/  IADD3 R22, P0, PT, R4, R56, RZ ;  /* 0x0000003804167210 */ /* 0x004fe20007f1e0ff */
[C---:B------:R-:W-:Y:S01]  /*42170*/  IMAD.X R25, R12.reuse, 0x1, R55, P4 ;  /* 0x000000010c197824 */ /* 0x040fe200020e0637 */
[----:B------:R-:W-:Y:S03]  /*42180*/  STL.64 [R1+0xb50], R36 ;  /* 0x000b502401007387 */ /* 0x000fe60000100a00 */
[----:B------:R-:W-:Y:S01]  /*42190*/  IMAD.X R23, R12, 0x1, R57, P0 ;  /* 0x000000010c177824 */ /* 0x000fe200000e0639 */
[C---:B0-----:R-:W-:Y:S01]  /*421a0*/  IADD3 R20, P1, PT, R4.reuse, R58, RZ ;  /* 0x0000003a04147210 */ /* 0x041fe20007f3e0ff */
[----:B------:R0:W-:Y:S01]  /*421b0*/  STL.64 [R1+0xb60], R16 ;  /* 0x000b601001007387 */ /* 0x0001e20000100a00 */
[----:B------:R-:W-:-:S02]  /*421c0*/  IADD3 R4, P2, PT, R4, R60, RZ ;  /* 0x0000003c04047210 */ /* 0x000fc40007f5e0ff */
[----:B------:R-:W-:Y:S01]  /*421d0*/  SHF.R.S32.HI R13, RZ, 0x1f, R34 ;  /* 0x0000001fff0d7819 */ /* 0x000fe20000011422 */
[C---:B------:R-:W-:Y:S01]  /*421e0*/  IMAD.X R21, R12.reuse, 0x1, R59, P1 ;  /* 0x000000010c157824 */ /* 0x040fe200008e063b */
        /* <DEDUP_REMOVED lines=8> */
[C---:B------:R-:W-:Y:S01]  /*42270*/  IMAD.X R25, R13.reuse, 0x1, R49, P4 ;  /* 0x000000010d197824 */ /* 0x040fe200020e0631 */
[----:B------:R1:W-:Y:S01]  /*42280*/  STL.64 [R1+0xba8], R4 ;  /* 0x000ba80401007387 */ /* 0x0003e20000100a00 */
[C---:B0-----:R-:W-:Y:S01]  /*42290*/  IADD3 R20, P1, PT, R34.reuse, R52, RZ ;  /* 0x0000003422147210 */ /* 0x041fe20007f3e0ff */
[C---:B------:R-:W-:Y:S02]  /*422a0*/  IMAD.X R23, R13.reuse, 0x1, R51, P0 ;  /* 0x000000010d177824 */ /* 0x040fe400000e0633 */
[----:B------:R0:W-:Y:S02]  /*422b0*/  STL.64 [R1+0xba0], R16 ;  /* 0x000ba01001007387 */ /* 0x0001e40000100a00 */
[----:B------:R-:W-:Y:S02]  /*422c0*/  IMAD.X R21, R13, 0x1, R54, P1 ;  /* 0x000000010d157824 */ /* 0x000fe400008e0636 */
[----:B------:R2:W-:Y:S01]  /*422d0*/  STL.64 [R1+0xb98], R24 ;  /* 0x000b981801007387 */ /* 0x0005e20000100a00 */
[----:B-1----:R-:W-:-:S03]  /*422e0*/  IADD3 R4, P2, PT, R34, R53, RZ ;  /* 0x0000003522047210 */ /* 0x002fc60007f5e0ff */
[----:B------:R1:W-:Y:S01]  /*422f0*/  STL.64 [R1+0xbb8], R22 ;  /* 0x000bb81601007387 */ /* 0x0003e20000100a00 */
[C---:B0-----:R-:W-:Y:S01]  /*42300*/  IADD3 R16, P3, PT, R34.reuse, R56, RZ ;  /* 0x0000003822107210 */ /* 0x041fe20007f7e0ff */
[C---:B------:R-:W-:Y:S01]  /*42310*/  IMAD.X R5, R13.reuse, 0x1, R55, P2 ;  /* 0x000000010d057824 */ /* 0x040fe200010e0637 */
[C---:B--2---:R-:W-:Y:S01]  /*42320*/  IADD3 R24, P4, PT, R34.reuse, R58, RZ ;  /* 0x0000003a22187210 */ /* 0x044fe20007f9e0ff */
[----:B------:R0:W-:Y:S02]  /*42330*/  STL.64 [R1+0xbb0], R20 ;  /* 0x000bb01401007387 */ /* 0x0001e40000100a00 */
[C---:B------:R-:W-:Y:S01]  /*42340*/  IMAD.X R17, R13.reuse, 0x1, R57, P3 ;  /* 0x000000010d117824 */ /* 0x040fe200018e0639 */
[----:B-1----:R-:W-:Y:S01]  /*42350*/  IADD3 R22, P0, PT, R34, R60, RZ ;  /* 0x0000003c22167210 */ /* 0x002fe20007f1e0ff */
[C---:B------:R-:W-:Y:S01]  /*42360*/  IMAD.X R25, R13.reuse, 0x1, R59, P4 ;  /* 0x000000010d197824 */ /* 0x040fe200020e063b */
[----:B------:R-:W-:Y:S01]  /*42370*/  SHF.R.S32.HI R14, RZ, 0x1f, R32 ;  /* 0x0000001fff0e7819 */ /* 0x000fe20000011420 */
[----:B------:R1:W-:Y:S02]  /*42380*/  STL.64 [R1+0xbd0], R4 ;  /* 0x000bd00401007387 */ /* 0x0003e40000100a00 */
[----:B------:R-:W-:Y:S01]  /*42390*/  IMAD.X R23, R13, 0x1, R61, P0 ;  /* 0x000000010d177824 */ /* 0x000fe200000e063d */
[C---:B0-----:R-:W-:Y:S01]  /*423a0*/  IADD3 R20, P1, PT, R32.reuse, R2, RZ ;  /* 0x0000000220147210 */ /* 0x041fe20007f3e0ff */
[----:B------:R0:W-:Y:S01]  /*423b0*/  STL.64 [R1+0xbc8], R16 ;  /* 0x000bc81001007387 */ /* 0x0001e20000100a00 */
[----:B------:R-:W-:-:S03]  /*423c0*/  IADD3 R34, P4, PT, R32, R52, RZ ;  /* 0x0000003420227210 */ /* 0x000fc60007f9e0ff */
[----:B------:R-:W-:Y:S01]  /*423d0*/  IMAD.X R21, R14, 0x1, R3, P1 ;  /* 0x000000010e157824 */ /* 0x000fe200008e0603 */
[C---:B-1----:R-:W-:Y:S01]  /*423e0*/  IADD3 R4, P2, PT, R32.reuse, R48, RZ ;  /* 0x0000003020047210 */ /* 0x042fe20007f5e0ff */
[----:B------:R-:W-:Y:S01]  /*423f0*/  STL.64 [R1+0xbf0], R24 ;  /* 0x000bf01801007387 */ /* 0x000fe20000100a00 */
[----:B0-----:R-:W-:-:S03]  /*42400*/  IADD3 R16, P3, PT, R32, R50, RZ ;  /* 0x0000003220107210 */ /* 0x001fc60007f7e0ff */
[----:B------:R0:W-:Y:S01]  /*42410*/  STL.64 [R1+0xbe8], R22 ;  /* 0x000be81601007387 */ /* 0x0001e20000100a00 */
[C---:B------:R-:W-:Y:S02]  /*42420*/  IMAD.X R5, R14.reuse, 0x1, R49, P2 ;  /* 0x000000010e057824 */ /* 0x040fe400010e0631 */
[C---:B------:R-:W-:Y:S01]  /*42430*/  IMAD.X R35, R14.reuse, 0x1, R54, P4 ;  /* 0x000000010e237824 */ /* 0x040fe200020e0636 */
[----:B------:R1:W-:Y:S01]  /*42440*/  STL.64 [R1+0xbe0], R20 ;  /* 0x000be01401007387 */ /* 0x0003e20000100a00 */
[----:B------:R-:W-:Y:S02]  /*42450*/  IMAD.X R17, R14, 0x1, R51, P3 ;  /* 0x000000010e117824 */ /* 0x000fe400018e0633 */
[C---:B------:R-:W-:Y:S01]  /*42460*/  VIADD R12, R32.reuse, UR28 ;  /* 0x0000001c200c7c36 */ /* 0x040fe20008000000 */
[C---:B0-----:R-:W-:Y:S01]  /*42470*/  IADD3 R22, P0, PT, R32.reuse, R53, RZ ;  /* 0x0000003520167210 */ /* 0x041fe20007f1e0ff */
[----:B------:R0:W-:Y:S01]  /*42480*/  STL.64 [R1+0xc08], R4 ;  /* 0x000c080401007387 */ /* 0x0001e20000100a00 */
[----:B-1----:R-:W-:-:S03]  /*42490*/  IADD3 R20, P1, PT, R32, R56, RZ ;  /* 0x0000003820147210 */ /* 0x002fc60007f3e0ff */
[C---:B------:R-:W-:Y:S01]  /*424a0*/  IMAD.X R23, R14.reuse, 0x1, R55, P0 ;  /* 0x000000010e177824 */ /* 0x040fe200000e0637 */
[----:B------:R1:W-:Y:S01]  /*424b0*/  STL.64 [R1+0xc00], R16 ;  /* 0x000c001001007387 */ /* 0x0003e20000100a00 */
[----:B------:R-:W-:Y:S01]  /*424c0*/  SHF.R.S32.HI R24, RZ, 0x1f, R12 ;  /* 0x0000001fff187819 */ /* 0x000fe2000001140c */
[----:B------:R-:W-:Y:S02]  /*424d0*/  IMAD.X R21, R14, 0x1, R57, P1 ;  /* 0x000000010e157824 */ /* 0x000fe400008e0639 */
[----:B------:R2:W-:Y:S01]  /*424e0*/  STL.64 [R1+0xbf8], R34 ;  /* 0x000bf82201007387 */ /* 0x0005e20000100a00 */
[----:B0-----:R-:W-:-:S03]  /*424f0*/  IADD3 R4, P2, PT, R32, R58, RZ ;  /* 0x0000003a20047210 */ /* 0x001fc60007f5e0ff */
[----:B------:R0:W-:Y:S01]  /*42500*/  STL.64 [R1+0xc28], R22 ;  /* 0x000c281601007387 */ /* 0x0001e20000100a00 */
[----:B-1----:R-:W-:Y:S01]  /*42510*/  IADD3 R16, P3, PT, R32, R60, RZ ;  /* 0x0000003c20107210 */ /* 0x002fe20007f7e0ff */
[----:B------:R-:W-:Y:S01]  /*42520*/  IMAD.X R5, R14, 0x1, R59, P2 ;  /* 0x000000010e057824 */ /* 0x000fe200010e063b */
[----:B--2---:R-:W-:Y:S01]  /*42530*/  IADD3 R34, P4, PT, R12, R2, RZ ;  /* 0x000000020c227210 */ /* 0x004fe20007f9e0ff */
[----:B------:R1:W-:Y:S02]  /*42540*/  STL.64 [R1+0xc20], R20 ;  /* 0x000c201401007387 */ /* 0x0003e40000100a00 */
[----:B------:R-:W-:Y:S01]  /*42550*/  IMAD.X R17, R14, 0x1, R61, P3 ;  /* 0x000000010e117824 */ /* 0x000fe200018e063d */
[----:B0-----:R-:W-:Y:S01]  /*42560*/  IADD3 R22, P0, PT, R12, R48, RZ ;  /* 0x000000300c167210 */ /* 0x001fe20007f1e0ff */
[C---:B------:R-:W-:Y:S01]  /*42570*/  IMAD.X R35, R24.reuse, 0x1, R3, P4 ;  /* 0x0000000118237824 */ /* 0x040fe200020e0603 */
[----:B------:R0:W-:Y:S03]  /*42580*/  STL.64 [R1+0xc18], R4 ;  /* 0x000c180401007387 */ /* 0x0001e60000100a00 */
[----:B------:R-:W-:Y:S01]  /*42590*/  IMAD.X R23, R24, 0x1, R49, P0 ;  /* 0x0000000118177824 */ /* 0x000fe200000e0631 */
[C---:B-1----:R-:W-:Y:S01]  /*425a0*/  IADD3 R20, P1, PT, R12.reuse, R50, RZ ;  /* 0x000000320c147210 */ /* 0x042fe20007f3e0ff */
[----:B------:R1:W-:Y:S01]  /*425b0*/  STL.64 [R1+0xc10], R16 ;  /* 0x000c101001007387 */ /* 0x0003e20000100a00 */
[----:B0-----:R-:W-:-:S03]  /*425c0*/  IADD3 R4, P2, PT, R12, R52, RZ ;  /* 0x000000340c047210 */ /* 0x001fc60007f5e0ff */
[----:B------:R0:W-:Y:S01]  /*425d0*/  STL.64 [R1+0xc38], R34 ;  /* 0x000c382201007387 */ /* 0x0001e20000100a00 */
[----:B------:R-:W-:-:S03]  /*425e0*/  IMAD.X R21, R24, 0x1, R51, P1 ;  /* 0x0000000118157824 */ /* 0x000fc600008e0633 */
[----:B------:R2:W-:Y:S01]  /*425f0*/  STL.64 [R1+0xc30], R22 ;  /* 0x000c301601007387 */ /* 0x0005e20000100a00 */
[----:B-1----:R-:W-:Y:S01]  /*42600*/  IADD3 R16, P3, PT, R12, R53, RZ ;  /* 0x000000350c107210 */ /* 0x002fe20007f7e0ff */
[----:B------:R-:W-:Y:S01]  /*42610*/  IMAD.X R5, R24, 0x1, R54, P2 ;  /* 0x0000000118057824 */ /* 0x000fe200010e0636 */
[C---:B0-----:R-:W-:Y:S01]  /*42620*/  IADD3 R34, P4, PT, R12.reuse, R56, RZ ;  /* 0x000000380c227210 */ /* 0x041fe20007f9e0ff */
[C---:B------:R-:W-:Y:S01]  /*42630*/  VIADD R13, R12.reuse, UR32 ;  /* 0x000000200c0d7c36 */ /* 0x040fe20008000000 */
[----:B------:R0:W-:Y:S01]  /*42640*/  STL.64 [R1+0xc48], R20 ;  /* 0x000c481401007387 */ /* 0x0001e20000100a00 */
[----:B--2---:R-:W-:Y:S01]  /*42650*/  IADD3 R22, P0, PT, R12, R58, RZ ;  /* 0x0000003a0c167210 */ /* 0x004fe20007f1e0ff */
[C---:B------:R-:W-:Y:S02]  /*42660*/  IMAD.X R17, R24.reuse, 0x1, R55, P3 ;  /* 0x0000000118117824 */ /* 0x040fe400018e0637 */
[C---:B------:R-:W-:Y:S01]  /*42670*/  IMAD.X R35, R24.reuse, 0x1, R57, P4 ;  /* 0x0000000118237824 */ /* 0x040fe200020e0639 */
[----:B------:R1:W-:Y:S01]  /*42680*/  STL.64 [R1+0xc40], R4 ;  /* 0x000c400401007387 */ /* 0x0003e20000100a00 */
[----:B------:R-:W-:Y:S01]  /*42690*/  IMAD.X R23, R24, 0x1, R59, P0 ;  /* 0x0000000118177824 */ /* 0x000fe200000e063b */
[----:B------:R-:W-:-:S02]  /*426a0*/  SHF.R.S32.HI R14, RZ, 0x1f, R13 ;  /* 0x0000001fff0e7819 */ /* 0x000fc4000001140d */
[----:B0-----:R-:W-:Y:S01]  /*426b0*/  IADD3 R20, P1, PT, R12, R60, RZ ;  /* 0x0000003c0c147210 */ /* 0x001fe20007f3e0ff */
[----:B------:R-:W-:Y:S01]  /*426c0*/  STL.64 [R1+0xc50], R16 ;  /* 0x000c501001007387 */ /* 0x000fe20000100a00 */
[C---:B------:R-:W-:Y:S02]  /*426d0*/  IADD3 R36, P0, PT, R13.reuse, R52, RZ ;  /* 0x000000340d247210 */ /* 0x040fe40007f1e0ff */
[C---:B-1----:R-:W-:Y:S01]  /*426e0*/  IADD3 R4, P2, PT, R13.reuse, R2, RZ ;  /* 0x000000020d047210 */ /* 0x042fe20007f5e0ff */
[----:B------:R0:W-:Y:S01]  /*426f0*/  STL.64 [R1+0xc68], R34 ;  /* 0x000c682201007387 */ /* 0x0001e20000100a00 */
[----:B------:R-:W-:Y:S01]  /*42700*/  IMAD.X R21, R24, 0x1, R61, P1 ;  /* 0x0000000118157824 */ /* 0x000fe200008e063d */
[----:B------:R-:W-:Y:S02]  /*42710*/  IADD3 R32, P3, PT, R13, R48, RZ ;  /* 0x000000300d207210 */ /* 0x000fe40007f7e0ff */
[----:B------:R1:W-:Y:S01]  /*42720*/  STL.64 [R1+0xc60], R22 ;  /* 0x000c601601007387 */ /* 0x0003e20000100a00 */
[----:B------:R-:W-:-:S03]  /*42730*/  IMAD.X R5, R14, 0x1, R3, P2 ;  /* 0x000000010e057824 */ /* 0x000fc600010e0603 */
[----:B------:R2:W-:Y:S01]  /*42740*/  STL.64 [R1+0xc78], R20 ;  /* 0x000c781401007387 */ /* 0x0005e20000100a00 */
[C---:B0-----:R-:W-:Y:S02]  /*42750*/  IADD3 R34, P4, PT, R13.reuse, R50, RZ ;  /* 0x000000320d227210 */ /* 0x041fe40007f9e0ff */
[----:B-1----:R-:W-:-:S03]  /*42760*/  IADD3 R22, P1, PT, R13, R53, RZ ;  /* 0x000000350d167210 */ /* 0x002fc60007f3e0ff */
[C---:B------:R-:W-:Y:S01]  /*42770*/  IMAD.X R35, R14.reuse, 0x1, R51, P4 ;  /* 0x000000010e237824 */ /* 0x040fe200020e0633 */
[----:B------:R0:W-:Y:S01]  /*42780*/  STL.64 [R1+0xc70], R4 ;  /* 0x000c700401007387 */ /* 0x0001e20000100a00 */
[----:B------:R-:W-:Y:S01]  /*42790*/  IMAD.MOV.U32 R17, RZ, RZ, R33 ;  /* 0x000000ffff117224 */ /* 0x000fe200078e0021 */
[C---:B--2---:R-:W-:Y:S01]  /*427a0*/  IADD3 R20, P2, PT, R13.reuse, R56, RZ ;  /* 0x000000380d147210 */ /* 0x044fe20007f5e0ff */
[C---:B------:R-:W-:Y:S02]  /*427b0*/  IMAD.X R37, R14.reuse, 0x1, R54, P0 ;  /* 0x000000010e257824 */ /* 0x040fe400000e0636 */
[C---:B------:R-:W-:Y:S02]  /*427c0*/  VIADD R12, R13.reuse, UR30 ;  /* 0x0000001e0d0c7c36 */ /* 0x040fe40008000000 */
[C---:B------:R-:W-:Y:S02]  /*427d0*/  IMAD.X R33, R14.reuse, 0x1, R49, P3 ;  /* 0x000000010e217824 */ /* 0x040fe400018e0631 */
[C---:B------:R-:W-:Y:S01]  /*427e0*/  IMAD.X R23, R14.reuse, 0x1, R55, P1 ;  /* 0x000000010e177824 */ /* 0x040fe200008e0637 */
[----:B------:R1:W-:Y:S01]  /*427f0*/  STL.64 [R1+0xc80], R34 ;  /* 0x000c802201007387 */ /* 0x0003e20000100a00 */
[----:B0-----:R-:W-:Y:S01]  /*42800*/  IADD3 R4, P3, PT, R13, R58, RZ ;  /* 0x0000003a0d047210 */ /* 0x001fe20007f7e0ff */
[----:B------:R-:W-:-:S02]  /*42810*/  IMAD.X R21, R14, 0x1, R57, P2 ;  /* 0x000000010e157824 */ /* 0x000fc400010e0639 */
[----:B------:R0:W-:Y:S01]  /*42820*/  STL.64 [R1+0xca0], R36 ;  /* 0x000ca02401007387 */ /* 0x0001e20000100a00 */
[----:B------:R-:W-:Y:S01]  /*42830*/  SHF.R.S32.HI R24, RZ, 0x1f, R12 ;  /* 0x0000001fff187819 */ /* 0x000fe2000001140c */
[----:B------:R-:W-:Y:S02]  /*42840*/  IMAD.X R5, R14, 0x1, R59, P3 ;  /* 0x000000010e057824 */ /* 0x000fe400018e063b */
[----:B------:R2:W-:Y:S01]  /*42850*/  STL.64 [R1+0xc98], R22 ;  /* 0x000c981601007387 */ /* 0x0005e20000100a00 */
[----:B-1----:R-:W-:-:S03]  /*42860*/  IADD3 R34, P4, PT, R13, R60, RZ ;  /* 0x0000003c0d227210 */ /* 0x002fc60007f9e0ff */
[----:B------:R1:W-:Y:S01]  /*42870*/  STL.64 [R1+0xcb0], R20 ;  /* 0x000cb01401007387 */ /* 0x0003e20000100a00 */
[----:B0-----:R-:W-:Y:S01]  /*42880*/  IADD3 R36, P0, PT, R12, R2, RZ ;  /* 0x000000020c247210 */ /* 0x001fe20007f1e0ff */
[----:B------:R-:W-:Y:S01]  /*42890*/  IMAD.X R35, R14, 0x1, R61, P4 ;  /* 0x000000010e237824 */ /* 0x000fe200020e063d */
[----:B--2---:R-:W-:-:S03]  /*428a0*/  IADD3 R22, P1, PT, R12, R48, RZ ;  /* 0x000000300c167210 */ /* 0x004fc60007f3e0ff */
        /* <DEDUP_REMOVED lines=9> */
[C---:B------:R-:W-:Y:S01]  /*42940*/  VIADD R13, R12.reuse, UR34 ;  /* 0x000000220c0d7c36 */ /* 0x040fe20008000000 */
[----:B-1----:R-:W-:Y:S01]  /*42950*/  IADD3 R34, P4, PT, R12, R53, RZ ;  /* 0x000000350c227210 */ /* 0x002fe20007f9e0ff */
[----:B------:R-:W-:Y:S01]  /*42960*/  IMAD.X R5, R24, 0x1, R54, P3 ;  /* 0x0000000118057824 */ /* 0x000fe200018e0636 */
[C---:B--2---:R-:W-:Y:S01]  /*42970*/  IADD3 R36, P0, PT, R12.reuse, R56, RZ ;  /* 0x000000380c247210 */ /* 0x044fe20007f1e0ff */
[----:B------:R1:W-:Y:S01]  /*42980*/  STL.64 [R1+0xcc8], R20 ;  /* 0x000cc81401007387 */ /* 0x0003e20000100a00 */
[----:B0-----:R-:W-:Y:S01]  /*42990*/  IADD3 R22, P1, PT, R12, R58, RZ ;  /* 0x0000003a0c167210 */ /* 0x001fe20007f3e0ff */
[C---:B------:R-:W-:Y:S02]  /*429a0*/  IMAD.X R35, R24.reuse, 0x1, R55, P4 ;  /* 0x0000000118237824 */ /* 0x040fe400020e0637 */
[----:B------:R0:W-:Y:S01]  /*429b0*/  STL.64 [R1+0xcd8], R4 ;  /* 0x000cd80401007387 */ /* 0x0001e20000100a00 */
[C---:B------:R-:W-:Y:S01]  /*429c0*/  IMAD.X R37, R24.reuse, 0x1, R57, P0 ;  /* 0x0000000118257824 */ /* 0x040fe200000e0639 */
[----:B------:R-:W-:Y:S01]  /*429d0*/  SHF.R.S32.HI R14, RZ, 0x1f, R13 ;  /* 0x0000001fff0e7819 */ /* 0x000fe2000001140d */
[----:B------:R-:W-:-:S02]  /*429e0*/  IMAD.X R23, R24, 0x1, R59, P1 ;  /* 0x0000000118177824 */ /* 0x000fc400008e063b */
[----:B-1----:R-:W-:Y:S02]  /*429f0*/  IMAD.MOV.U32 R20, RZ, RZ, R28 ;  /* 0x000000ffff147224 */ /* 0x002fe400078e001c */
[----:B------:R-:W-:Y:S01]  /*42a00*/  IMAD.MOV.U32 R28, RZ, RZ, R8 ;  /* 0x000000ffff1c7224 */ /* 0x000fe200078e0008 */
[----:B------:R-:W-:Y:S02]  /*42a10*/  IADD3 R8, P2, PT, R12, R60, RZ ;  /* 0x0000003c0c087210 */ /* 0x000fe40007f5e0ff */
[----:B0-----:R-:W-:Y:S01]  /*42a20*/  IADD3 R4, P3, PT, R13, R2, RZ ;  /* 0x000000020d047210 */ /* 0x001fe20007f7e0ff */
[----:B------:R-:W-:Y:S01]  /*42a30*/  IMAD.MOV.U32 R21, RZ, RZ, R29 ;  /* 0x000000ffff157224 */ /* 0x000fe200078e001d */
[----:B------:R0:W-:Y:S01]  /*42a40*/  STL.64 [R1+0xce8], R34 ;  /* 0x000ce82201007387 */ /* 0x0001e20000100a00 */
[----:B------:R-:W-:Y:S02]  /*42a50*/  IMAD.MOV.U32 R29, RZ, RZ, R9 ;  /* 0x000000ffff1d7224 */ /* 0x000fe400078e0009 */
[----:B------:R-:W-:Y:S01]  /*42a60*/  IMAD.X R9, R24, 0x1, R61, P2 ;  /* 0x0000000118097824 */ /* 0x000fe200010e063d */
[----:B------:R1:W-:Y:S01]  /*42a70*/  STL.64 [R1+0xce0], R36 ;  /* 0x000ce02401007387 */ /* 0x0003e20000100a00 */
[----:B------:R-:W-:-:S03]  /*42a80*/  IMAD.X R5, R14, 0x1, R3, P3 ;  /* 0x000000010e057824 */ /* 0x000fc600018e0603 */
[----:B------:R2:W-:Y:S01]  /*42a90*/  STL.64 [R1+0xcf8], R22 ;  /* 0x000cf81601007387 */ /* 0x0005e20000100a00 */
[C---:B0-----:R-:W-:Y:S02]  /*42aa0*/  IADD3 R34, P4, PT, R13.reuse, R48, RZ ;  /* 0x000000300d227210 */ /* 0x041fe40007f9e0ff */
[----:B-1----:R-:W-:-:S03]  /*42ab0*/  IADD3 R36, P0, PT, R13, R50, RZ ;  /* 0x000000320d247210 */ /* 0x002fc60007f1e0ff */
[C---:B------:R-:W-:Y:S01]  /*42ac0*/  IMAD.X R35, R14.reuse, 0x1, R49, P4 ;  /* 0x000000010e237824 */ /* 0x040fe200020e0631 */
[C---:B--2---:R-:W-:Y:S01]  /*42ad0*/  IADD3 R22, P1, PT, R13.reuse, R52, RZ ;  /* 0x000000340d167210 */ /* 0x044fe20007f3e0ff */
[----:B------:R0:W-:Y:S01]  /*42ae0*/  STL.64 [R1+0xcf0], R8 ;  /* 0x000cf00801007387 */ /* 0x0001e20000100a00 */
[C---:B------:R-:W-:Y:S02]  /*42af0*/  IMAD.X R37, R14.reuse, 0x1, R51, P0 ;  /* 0x000000010e257824 */ /* 0x040fe400000e0633 */
[----:B------:R-:W-:Y:S01]  /*42b00*/  VIADD R12, R13, UR38 ;  /* 0x000000260d0c7c36 */ /* 0x000fe20008000000 */
        /* <DEDUP_REMOVED lines=28> */
[C---:B-1----:R-:W-:Y:S01]  /*42cd0*/  IADD3 R22, P1, PT, R12.reuse, R56, RZ ;  /* 0x000000380c167210 */ /* 0x042fe20007f3e0ff */
[----:B------:R-:W-:Y:S01]  /*42ce0*/  VIADD R13, R12, UR42 ;  /* 0x0000002a0c0d7c36 */ /* 0x000fe20008000000 */
[----:B------:R0:W-:Y:S01]  /*42cf0*/  STL.64 [R1+0xd48], R8 ;  /* 0x000d480801007387 */ /* 0x0001e20000100a00 */
[C---:B------:R-:W-:Y:S02]  /*42d00*/  IMAD.X R37, R24.reuse, 0x1, R55, P0 ;  /* 0x0000000118257824 */ /* 0x040fe400000e0637 */
[----:B------:R-:W-:Y:S01]  /*42d10*/  IMAD.X R23, R24, 0x1, R57, P1 ;  /* 0x0000000118177824 */ /* 0x000fe200008e0639 */
[----:B------:R1:W-:Y:S01]  /*42d20*/  STL.64 [R1+0xd60], R4 ;  /* 0x000d600401007387 */ /* 0x0003e20000100a00 */
[----:B------:R-:W-:Y:S02]  /*42d30*/  SHF.R.S32.HI R14, RZ, 0x1f, R13 ;  /* 0x0000001fff0e7819 */ /* 0x000fe4000001140d */
[----:B------:R-:W-:Y:S01]  /*42d40*/  IADD3 R38, P0, PT, R13, R48, RZ ;  /* 0x000000300d267210 */ /* 0x000fe20007f1e0ff */
[----:B------:R2:W-:Y:S01]  /*42d50*/  STL.64 [R1+0xd58], R34 ;  /* 0x000d582201007387 */ /* 0x0005e20000100a00 */
[----:B0-----:R-:W-:-:S03]  /*42d60*/  IADD3 R8, P2, PT, R12, R58, RZ ;  /* 0x0000003a0c087210 */ /* 0x001fc60007f5e0ff */
[----:B------:R0:W-:Y:S01]  /*42d70*/  STL.64 [R1+0xd70], R36 ;  /* 0x000d702401007387 */ /* 0x0001e20000100a00 */
[----:B-1----:R-:W-:Y:S01]  /*42d80*/  IADD3 R4, P3, PT, R12, R60, RZ ;  /* 0x0000003c0c047210 */ /* 0x002fe20007f7e0ff */
[C---:B------:R-:W-:Y:S02]  /*42d90*/  IMAD.X R9, R24.reuse, 0x1, R59, P2 ;  /* 0x0000000118097824 */ /* 0x040fe400010e063b */
[----:B------:R1:W-:Y:S02]  /*42da0*/  STL.64 [R1+0xd68], R22 ;  /* 0x000d681601007387 */ /* 0x0003e40000100a00 */
[----:B------:R-:W-:Y:S01]  /*42db0*/  IMAD.X R5, R24, 0x1, R61, P3 ;  /* 0x0000000118057824 */ /* 0x000fe200018e063d */
[C---:B--2---:R-:W-:Y:S02]  /*42dc0*/  IADD3 R34, P4, PT, R13.reuse, R2, RZ ;  /* 0x000000020d227210 */ /* 0x044fe40007f9e0ff */
[C---:B0-----:R-:W-:Y:S01]  /*42dd0*/  IADD3 R36, P1, PT, R13.reuse, R50, RZ ;  /* 0x000000320d247210 */ /* 0x041fe20007f3e0ff */
[----:B------:R-:W-:Y:S01]  /*42de0*/  IMAD.X R39, R14, 0x1, R49, P0 ;  /* 0x000000010e277824 */ /* 0x000fe200000e0631 */
[----:B-1----:R-:W-:-:S03]  /*42df0*/  IADD3 R22, P2, PT, R13, R52, RZ ;  /* 0x000000340d167210 */ /* 0x002fc60007f5e0ff */
[----:B------:R-:W-:Y:S01]  /*42e00*/  IMAD.X R37, R14, 0x1, R51, P1 ;  /* 0x000000010e257824 */ /* 0x000fe200008e0633 */
[----:B------:R0:W-:Y:S01]  /*42e10*/  STL.64 [R1+0xd78], R4 ;  /* 0x000d780401007387 */ /* 0x0001e20000100a00 */
[C---:B------:R-:W-:Y:S01]  /*42e20*/  VIADD R12, R13.reuse, UR4 ;  /* 0x000000040d0c7c36 */ /* 0x040fe20008000000 */
[----:B------:R-:W-:Y:S01]  /*42e30*/  PRMT R26, R26, 0x7773, RZ ;  /* 0x000077731a1a7816 */ /* 0x000fe200000000ff */
[C---:B------:R-:W-:Y:S01]  /*42e40*/  IMAD.X R23, R14.reuse, 0x1, R54, P2 ;  /* 0x000000010e177824 */ /* 0x040fe200010e0636 */
[----:B------:R1:W-:Y:S01]  /*42e50*/  STL.64 [R1+0xd80], R8 ;  /* 0x000d800801007387 */ /* 0x0003e20000100a00 */
[----:B------:R-:W-:Y:S01]  /*42e60*/  IMAD.X R35, R14, 0x1, R3, P4 ;  /* 0x000000010e237824 */ /* 0x000fe200020e0603 */
[----:B------:R-:W2:Y:S02]  /*42e70*/  LDCU UR4, c[0x0][0x398] ;  /* 0x00007300ff0477ac */ /* 0x000ea40008000800 */
        /* <DEDUP_REMOVED lines=10> */
[----:B------:R-:W-:Y:S02]  /*42f20*/  IMAD.X R39, R14, 0x1, R59, P0 ;  /* 0x000000010e277824 */ /* 0x000fe400000e063b */
[----:B-1----:R-:W-:Y:S01]  /*42f30*/  IMAD.MOV.U32 R22, RZ, RZ, R20 ;  /* 0x000000ffff167224 */ /* 0x002fe200078e0014 */
[----:B------:R-:W-:Y:S01]  /*42f40*/  IADD3 R20, P2, PT, R12, R2, RZ ;  /* 0x000000020c147210 */ /* 0x000fe20007f5e0ff */
[----:B------:R-:W-:Y:S01]  /*42f50*/  IMAD.X R37, R14, 0x1, R61, P1 ;  /* 0x000000010e257824 */ /* 0x000fe200008e063d */
[----:B------:R0:W-:Y:S01]  /*42f60*/  STL.64 [R1+0xdb0], R4 ;  /* 0x000db00401007387 */ /* 0x0001e20000100a00 */
[----:B------:R-:W-:-:S02]  /*42f70*/  IMAD.MOV.U32 R23, RZ, RZ, R21 ;  /* 0x000000ffff177224 */ /* 0x000fc400078e0015 */
        /* <DEDUP_REMOVED lines=12> */
[C---:B-1----:R-:W-:Y:S01]  /*43040*/  IADD3 R20, P2, PT, R12.reuse, R56, RZ ;  /* 0x000000380c147210 */ /* 0x042fe20007f5e0ff */
[----:B------:R-:W-:Y:S01]  /*43050*/  VIADD R13, R12, UR5 ;  /* 0x000000050c0d7c36 */ /* 0x000fe20008000000 */
[----:B------:R0:W-:Y:S01]  /*43060*/  STL.64 [R1+0xdf0], R4 ;  /* 0x000df00401007387 */ /* 0x0001e20000100a00 */
[C---:B------:R-:W-:Y:S01]  /*43070*/  IMAD.X R37, R24.reuse, 0x1, R55, P1 ;  /* 0x0000000118257824 */ /* 0x040fe200008e0637 */
[----:B------:R-:W1:Y:S01]  /*43080*/  LDCU UR5, c[0x0][0x398] ;  /* 0x00007300ff0577ac */ /* 0x000e620008000800 */
[----:B------:R-:W-:Y:S01]  /*43090*/  IMAD.X R21, R24, 0x1, R57, P2 ;  /* 0x0000000118157824 */ /* 0x000fe200010e0639 */
[----:B------:R3:W-:Y:S01]  /*430a0*/  STL.64 [R1+0xde8], R8 ;  /* 0x000de80801007387 */ /* 0x0007e20000100a00 */
[----:B------:R-:W-:-:S03]  /*430b0*/  SHF.R.S32.HI R14, RZ, 0x1f, R13 ;  /* 0x0000001fff0e7819 */ /* 0x000fc6000001140d */
[----:B------:R1:W-:Y:S01]  /*430c0*/  STL.64 [R1+0xde0], R38 ;  /* 0x000de02601007387 */ /* 0x0003e20000100a00 */
[----:B0-----:R-:W-:-:S03]  /*430d0*/  IADD3 R4, P3, PT, R12, R58, RZ ;  /* 0x0000003a0c047210 */ /* 0x001fc60007f7e0ff */
[----:B------:R0:W-:Y:S01]  /*430e0*/  STL.64 [R1+0xe10], R36 ;  /* 0x000e102401007387 */ /* 0x0001e20000100a00 */
[----:B---3--:R-:W-:-:S03]  /*430f0*/  IADD3 R8, P4, PT, R12, R60, RZ ;  /* 0x0000003c0c087210 */ /* 0x008fc60007f9e0ff */
[----:B------:R3:W-:Y:S01]  /*43100*/  STL.64 [R1+0xe08], R20 ;  /* 0x000e081401007387 */ /* 0x0007e20000100a00 */
[C---:B------:R-:W-:Y:S01]  /*43110*/  IMAD.X R5, R24.reuse, 0x1, R59, P3 ;  /* 0x0000000118057824 */ /* 0x040fe200018e063b */
[C---:B-1----:R-:W-:Y:S01]  /*43120*/  IADD3 R38, P0, PT, R13.reuse, R2, RZ ;  /* 0x000000020d267210 */ /* 0x042fe20007f1e0ff */
[----:B------:R-:W-:Y:S01]  /*43130*/  IMAD.X R9, R24, 0x1, R61, P4 ;  /* 0x0000000118097824 */ /* 0x000fe200020e063d */
[----:B0-----:R-:W-:-:S03]  /*43140*/  IADD3 R36, P1, PT, R13, R48, RZ ;  /* 0x000000300d247210 */ /* 0x001fc60007f3e0ff */
[C---:B------:R-:W-:Y:S01]  /*43150*/  IMAD.X R39, R14.reuse, 0x1, R3, P0 ;  /* 0x000000010e277824 */ /* 0x040fe200000e0603 */
[C---:B---3--:R-:W-:Y:S01]  /*43160*/  IADD3 R20, P2, PT, R13.reuse, R50, RZ ;  /* 0x000000320d147210 */ /* 0x048fe20007f5e0ff */
        /* <DEDUP_REMOVED lines=9> */
[C---:B------:R-:W-:Y:S01]  /*43200*/  IMAD.X R5, R14.reuse, 0x1, R54, P3 ;  /* 0x000000010e057824 */ /* 0x040fe200018e0636 */
[C---:B---3--:R-:W-:Y:S01]  /*43210*/  IADD3 R38, P0, PT, R13.reuse, R56, RZ ;  /* 0x000000380d267210 */ /* 0x048fe20007f1e0ff */
[C---:B------:R-:W-:Y:S01]  /*43220*/  VIADD R12, R13.reuse, UR6 ;  /* 0x000000060d0c7c36 */ /* 0x040fe20008000000 */
[----:B------:R-:W3:Y:S01]  /*43230*/  LDCU UR6, c[0x0][0x398] ;  /* 0x00007300ff0677ac */ /* 0x000ee20008000800 */
[C---:B0-----:R-:W-:Y:S01]  /*43240*/  IADD3 R36, P1, PT, R13.reuse, R58, RZ ;  /* 0x0000003a0d247210 */ /* 0x041fe20007f3e0ff */
[C---:B------:R-:W-:Y:S01]  /*43250*/  IMAD.X R9, R14.reuse, 0x1, R55, P4 ;  /* 0x000000010e097824 */ /* 0x040fe200020e0637 */
[----:B-1----:R-:W-:Y:S01]  /*43260*/  IADD3 R20, P2, PT, R13, R60, RZ ;  /* 0x0000003c0d147210 */ /* 0x002fe20007f5e0ff */
[C---:B------:R-:W-:Y:S01]  /*43270*/  IMAD.X R39, R14.reuse, 0x1, R57, P0 ;  /* 0x000000010e277824 */ /* 0x040fe200000e0639 */
[----:B------:R0:W-:Y:S01]  /*43280*/  STL.64 [R1+0xe40], R4 ;  /* 0x000e400401007387 */ /* 0x0001e20000100a00 */
[C---:B------:R-:W-:Y:S01]  /*43290*/  IMAD.X R37, R14.reuse, 0x1, R59, P1 ;  /* 0x000000010e257824 */ /* 0x040fe200008e063b */
[----:B------:R-:W-:Y:S01]  /*432a0*/  SHF.R.S32.HI R24, RZ, 0x1f, R12 ;  /* 0x0000001fff187819 */ /* 0x000fe2000001140c */
[----:B------:R-:W-:Y:S01]  /*432b0*/  IMAD.X R21, R14, 0x1, R61, P2 ;  /* 0x000000010e157824 */ /* 0x000fe200010e063d */
[----:B------:R1:W-:Y:S01]  /*432c0*/  STL.64 [R1+0xe30], R8 ;  /* 0x000e300801007387 */ /* 0x0003e20000100a00 */
[----:B------:R-:W-:-:S03]  /*432d0*/  IADD3 R40, P0, PT, R12, R50, RZ ;  /* 0x000000320c287210 */ /* 0x000fc60007f1e0ff */
[----:B------:R2:W-:Y:S01]  /*432e0*/  STL.64 [R1+0xe60], R38 ;  /* 0x000e602601007387 */ /* 0x0005e20000100a00 */
[----:B0-----:R-:W-:-:S03]  /*432f0*/  IADD3 R4, P3, PT, R12, R2, RZ ;  /* 0x000000020c047210 */ /* 0x001fc60007f7e0ff */
[----:B------:R0:W-:Y:S01]  /*43300*/  STL.64 [R1+0xe58], R36 ;  /* 0x000e582401007387 */ /* 0x0001e20000100a00 */
[----:B------:R-:W-:Y:S01]  /*43310*/  IMAD.X R41, R24, 0x1, R51, P0 ;  /* 0x0000000118297824 */ /* 0x000fe200000e0633 */
[----:B-1----:R-:W-:Y:S01]  /*43320*/  IADD3 R8, P4, PT, R12, R48, RZ ;  /* 0x000000300c087210 */ /* 0x002fe20007f9e0ff */
[----:B------:R-:W-:Y:S01]  /*43330*/  IMAD.X R5, R24, 0x1, R3, P3 ;  /* 0x0000000118057824 */ /* 0x000fe200018e0603 */
[----:B------:R1:W-:Y:S01]  /*43340*/  STL.64 [R1+0xe50], R20 ;  /* 0x000e501401007387 */ /* 0x0003e20000100a00 */
[C---:B--2---:R-:W-:Y:S02]  /*43350*/  IADD3 R38, P1, PT, R12.reuse, R52, RZ ;  /* 0x000000340c267210 */ /* 0x044fe40007f3e0ff */
[----:B0-----:R-:W-:-:S03]  /*43360*/  IADD3 R36, P2, PT, R12, R53, RZ ;  /* 0x000000350c247210 */ /* 0x001fc60007f5e0ff */
[----:B------:R-:W-:Y:S01]  /*43370*/  IMAD.X R39, R24, 0x1, R54, P1 ;  /* 0x0000000118277824 */ /* 0x000fe200008e0636 */
[C---:B-1----:R-:W-:Y:S01]  /*43380*/  IADD3 R20, P3, PT, R12.reuse, R56, RZ ;  /* 0x000000380c147210 */ /* 0x042fe20007f7e0ff */
[----:B------:R-:W-:Y:S01]  /*43390*/  VIADD R13, R12, UR48 ;  /* 0x000000300c0d7c36 */ /* 0x000fe20008000000 */
[----:B------:R0:W-:Y:S01]  /*433a0*/  STL.64 [R1+0xe48], R4 ;  /* 0x000e480401007387 */ /* 0x0001e20000100a00 */
[C---:B------:R-:W-:Y:S02]  /*433b0*/  IMAD.X R37, R24.reuse, 0x1, R55, P2 ;  /* 0x0000000118257824 */ /* 0x040fe400010e0637 */
[C---:B------:R-:W-:Y:S01]  /*433c0*/  IMAD.X R9, R24.reuse, 0x1, R49, P4 ;  /* 0x0000000118097824 */ /* 0x040fe200020e0631 */
[----:B------:R1:W-:Y:S01]  /*433d0*/  STL.64 [R1+0xe68], R40 ;  /* 0x000e682801007387 */ /* 0x0003e20000100a00 */
[----:B------:R-:W-:Y:S01]  /*433e0*/  IMAD.X R21, R24, 0x1, R57, P3 ;  /* 0x0000000118157824 */ /* 0x000fe200018e0639 */
[----:B------:R-:W-:Y:S02]  /*433f0*/  SHF.R.S32.HI R14, RZ, 0x1f, R13 ;  /* 0x0000001fff0e7819 */ /* 0x000fe4000001140d */
[----:B------:R2:W-:Y:S01]  /*43400*/  STL.64 [R1+0xe80], R38 ;  /* 0x000e802601007387 */ /* 0x0005e20000100a00 */
[----:B0-----:R-:W-:-:S03]  /*43410*/  IADD3 R4, P4, PT, R12, R58, RZ ;  /* 0x0000003a0c047210 */ /* 0x001fc60007f9e0ff */
[----:B------:R0:W-:Y:S01]  /*43420*/  STL.64 [R1+0xe78], R36 ;  /* 0x000e782401007387 */ /* 0x0001e20000100a00 */
[----:B-1----:R-:W-:Y:S01]  /*43430*/  IADD3 R40, P0, PT, R12, R60, RZ ;  /* 0x0000003c0c287210 */ /* 0x002fe20007f1e0ff */
[C---:B------:R-:W-:Y:S01]  /*43440*/  IMAD.X R5, R24.reuse, 0x1, R59, P4 ;  /* 0x0000000118057824 */ /* 0x040fe200020e063b */
[C---:B------:R-:W-:Y:S02]  /*43450*/  IADD3 R42, P3, PT, R13.reuse, R50, RZ ;  /* 0x000000320d2a7210 */ /* 0x040fe40007f7e0ff */
[C---:B--2---:R-:W-:Y:S01]  /*43460*/  IADD3 R38, P1, PT, R13.reuse, R2, RZ ;  /* 0x000000020d267210 */ /* 0x044fe20007f3e0ff */
[----:B------:R1:W-:Y:S01]  /*43470*/  STL.64 [R1+0xe90], R20 ;  /* 0x000e901401007387 */ /* 0x0003e20000100a00 */
[----:B------:R-:W-:Y:S01]  /*43480*/  IMAD.X R41, R24, 0x1, R61, P0 ;  /* 0x0000000118297824 */ /* 0x000fe200000e063d */
[----:B0-----:R-:W-:Y:S02]  /*43490*/  IADD3 R36, P2, PT, R13, R48, RZ ;  /* 0x000000300d247210 */ /* 0x001fe40007f5e0ff */
[----:B------:R-:W-:-:S02]  /*434a0*/  IMAD.X R39, R14, 0x1, R3, P1 ;  /* 0x000000010e277824 */ /* 0x000fc400008e0603 */
[C---:B------:R-:W-:Y:S02]  /*434b0*/  IMAD.X R43, R14.reuse, 0x1, R51, P3 ;  /* 0x000000010e2b7824 */ /* 0x040fe400018e0633 */
[C---:B------:R-:W-:Y:S01]  /*434c0*/  IMAD.X R37, R14.reuse, 0x1, R49, P2 ;  /* 0x000000010e257824 */ /* 0x040fe200010e0631 */
[C---:B-1----:R-:W-:Y:S01]  /*434d0*/  IADD3 R20, P4, PT, R13.reuse, R52, RZ ;  /* 0x000000340d147210 */ /* 0x042fe20007f9e0ff */
[----:B------:R-:W-:Y:S01]  /*434e0*/  VIADD R12, R13, UR46 ;  /* 0x0000002e0d0c7c36 */ /* 0x000fe20008000000 */
        /* <DEDUP_REMOVED lines=12> */
[----:B------:R-:W-:Y:S01]  /*435b0*/  IMAD.X R39, R14, 0x1, R57, P1 ;  /* 0x000000010e277824 */ /* 0x000fe200008e0639 */
        /* <DEDUP_REMOVED lines=11> */
[----:B--2---:R-:W-:Y:S01]  /*43670*/  IADD3 R36, P2, PT, R12, R52, RZ ;  /* 0x000000340c247210 */ /* 0x004fe20007f5e0ff */
[----:B------:R-:W-:Y:S01]  /*43680*/  IMAD.X R41, R24, 0x1, R49, P0 ;  /* 0x0000000118297824 */ /* 0x000fe200000e0631 */
[----:B0-----:R-:W-:Y:S01]  /*43690*/  IADD3 R42, P3, PT, R12, R53, RZ ;  /* 0x000000350c2a7210 */ /* 0x001fe20007f7e0ff */
[----:B------:R-:W-:Y:S01]  /*436a0*/  IMAD.X R39, R24, 0x1, R51, P1 ;  /* 0x0000000118277824 */ /* 0x000fe200008e0633 */
[----:B-1----:R-:W-:Y:S01]  /*436b0*/  IADD3 R20, P4, PT, R12, R56, RZ ;  /* 0x000000380c147210 */ /* 0x002fe20007f9e0ff */
[----:B------:R-:W-:Y:S02]  /*436c0*/  IMAD.X R37, R24, 0x1, R54, P2 ;  /* 0x0000000118257824 */ /* 0x000fe400010e0636 */
        /* <DEDUP_REMOVED lines=10> */
[----:B--2---:R-:W-:-:S03]  /*43770*/  IADD3 R38, P1, PT, R12, R60, RZ ;  /* 0x0000003c0c267210 */ /* 0x004fc60007f3e0ff */
[----:B------:R2:W-:Y:S01]  /*43780*/  STL.64 [R1+0xf18], R20 ;  /* 0x000f181401007387 */ /* 0x0005e20000100a00 */
[C---:B-1----:R-:W-:Y:S01]  /*43790*/  IADD3 R36, P2, PT, R13.reuse, R2, RZ ;  /* 0x000000020d247210 */ /* 0x042fe20007f5e0ff */
[C---:B------:R-:W-:Y:S01]  /*437a0*/  IMAD.X R41, R24.reuse, 0x1, R59, P0 ;  /* 0x0000000118297824 */ /* 0x040fe200000e063b */
[C---:B0-----:R-:W-:Y:S01]  /*437b0*/  IADD3 R42, P3, PT, R13.reuse, R48, RZ ;  /* 0x000000300d2a7210 */ /* 0x041fe20007f7e0ff */
[----:B------:R-:W-:Y:S01]  /*437c0*/  IMAD.X R39, R24, 0x1, R61, P1 ;  /* 0x0000000118277824 */ /* 0x000fe200008e063d */
[----:B--2---:R-:W-:Y:S01]  /*437d0*/  IADD3 R20, P4, PT, R13, R50, RZ ;  /* 0x000000320d147210 */ /* 0x004fe20007f9e0ff */
        /* <DEDUP_REMOVED lines=13> */
[C---:B------:R-:W-:Y:S01]  /*438b0*/  VIADD R12, R13.reuse, UR8 ;  /* 0x000000080d0c7c36 */ /* 0x040fe20008000000 */
[----:B-1----:R-:W-:Y:S01]  /*438c0*/  IADD3 R20, P4, PT, R13, R60, RZ ;  /* 0x0000003c0d147210 */ /* 0x002fe20007f9e0ff */
[C---:B------:R-:W-:Y:S02]  /*438d0*/  IMAD.X R39, R14.reuse, 0x1, R55, P1 ;  /* 0x000000010e277824 */ /* 0x040fe400008e0637 */
[C---:B------:R-:W-:Y:S01]  /*438e0*/  IMAD.X R37, R14.reuse, 0x1, R57, P2 ;  /* 0x000000010e257824 */ /* 0x040fe200010e0639 */
[----:B------:R0:W-:Y:S01]  /*438f0*/  STL.64 [R1+0xf50], R40 ;  /* 0x000f502801007387 */ /* 0x0001e20000100a00 */
[C---:B------:R-:W-:Y:S01]  /*43900*/  IMAD.X R43, R14.reuse, 0x1, R59, P3 ;  /* 0x000000010e2b7824 */ /* 0x040fe200018e063b */
[----:B------:R-:W1:Y:S01]  /*43910*/  LDCU UR8, c[0x0][0x398] ;  /* 0x00007300ff0877ac */ /* 0x000e620008000800 */
[----:B------:R-:W-:Y:S01]  /*43920*/  IMAD.X R21, R14, 0x1, R61, P4 ;  /* 0x000000010e157824 */ /* 0x000fe200020e063d */
[----:B------:R-:W-:Y:S01]  /*43930*/  SHF.R.S32.HI R25, RZ, 0x1f, R12 ;  /* 0x0000001fff197819 */ /* 0x000fe2000001140c */
[----:B------:R2:W-:Y:S04]  /*43940*/  STL.64 [R1+0xf48], R38 ;  /* 0x000f482601007387 */ /* 0x0005e80000100a00 */
        /* <DEDUP_REMOVED lines=8> */
[C---:B------:R-:W-:Y:S01]  /*439d0*/  IMAD.X R39, R25.reuse, 0x1, R49, P1 ;  /* 0x0000000119277824 */ /* 0x040fe200008e0631 */
[C---:B--2---:R-:W-:Y:S01]  /*439e0*/  IADD3 R20, P4, PT, R12.reuse, R53, RZ ;  /* 0x000000350c147210 */ /* 0x044fe20007f9e0ff */
[C---:B------:R-:W-:Y:S02]  /*439f0*/  IMAD.X R37, R25.reuse, 0x1, R51, P2 ;  /* 0x0000000119257824 */ /* 0x040fe400010e0633 */
[C---:B------:R-:W-:Y:S01]  /*43a00*/  IMAD.X R43, R25.reuse, 0x1, R54, P3 ;  /* 0x00000001192b7824 */ /* 0x040fe200018e0636 */
[----:B------:R0:W-:Y:S01]  /*43a10*/  STL.64 [R1+0xf60], R40 ;  /* 0x000f602801007387 */ /* 0x0001e20000100a00 */
[----:B------:R-:W-:Y:S01]  /*43a20*/  VIADD R13, R12, UR9 ;  /* 0x000000090c0d7c36 */ /* 0x000fe20008000000 */
[----:B------:R-:W1:Y:S01]  /*43a30*/  LDCU UR9, c[0x0][0x398] ;  /* 0x00007300ff0977ac */ /* 0x000e620008000800 */
[----:B------:R-:W-:Y:S01]  /*43a40*/  IMAD.X R21, R25, 0x1, R55, P4 ;  /* 0x0000000119157824 */ /* 0x000fe200020e0637 */
[----:B------:R2:W-:Y:S02]  /*43a50*/  STL.64 [R1+0xf80], R38 ;  /* 0x000f802601007387 */ /* 0x0005e40000100a00 */
[----:B------:R-:W-:-:S02]  /*43a60*/  SHF.R.S32.HI R24, RZ, 0x1f, R13 ;  /* 0x0000001fff187819 */ /* 0x000fc4000001140d */
[----:B------:R1:W-:Y:S01]  /*43a70*/  STL.64 [R1+0xf88], R36 ;  /* 0x000f882401007387 */ /* 0x0003e20000100a00 */
[----:B0-----:R-:W-:-:S03]  /*43a80*/  IADD3 R40, P0, PT, R12, R56, RZ ;  /* 0x000000380c287210 */ /* 0x001fc60007f1e0ff */
[----:B------:R0:W-:Y:S01]  /*43a90*/  STL.64 [R1+0xf78], R42 ;  /* 0x000f782a01007387 */ /* 0x0001e20000100a00 */
[----:B--2---:R-:W-:-:S03]  /*43aa0*/  IADD3 R38, P1, PT, R12, R58, RZ ;  /* 0x0000003a0c267210 */ /* 0x004fc60007f3e0ff */
[----:B------:R2:W-:Y:S01]  /*43ab0*/  STL.64 [R1+0xfb8], R20 ;  /* 0x000fb81401007387 */ /* 0x0005e20000100a00 */
[----:B-1----:R-:W-:Y:S01]  /*43ac0*/  IADD3 R36, P2, PT, R12, R60, RZ ;  /* 0x0000003c0c247210 */ /* 0x002fe20007f5e0ff */
[----:B------:R-:W-:Y:S01]  /*43ad0*/  IMAD.X R41, R25, 0x1, R57, P0 ;  /* 0x0000000119297824 */ /* 0x000fe200000e0639 */
[----:B0-----:R-:W-:Y:S01]  /*43ae0*/  IADD3 R42, P3, PT, R13, R2, RZ ;  /* 0x000000020d2a7210 */ /* 0x001fe20007f7e0ff */
[----:B------:R-:W-:Y:S01]  /*43af0*/  IMAD.X R39, R25, 0x1, R59, P1 ;  /* 0x0000000119277824 */ /* 0x000fe200008e063b */
[----:B--2---:R-:W-:Y:S01]  /*43b00*/  IADD3 R20, P4, PT, R13, R48, RZ ;  /* 0x000000300d147210 */ /* 0x004fe20007f9e0ff */
[----:B------:R-:W-:Y:S02]  /*43b10*/  IMAD.X R37, R25, 0x1, R61, P2 ;  /* 0x0000000119257824 */ /* 0x000fe400010e063d */
        /* <DEDUP_REMOVED lines=12> */
[C---:B------:R-:W-:Y:S01]  /*43be0*/  IMAD.X R39, R24.reuse, 0x1, R54, P1 ;  /* 0x0000000118277824 */ /* 0x040fe200008e0636 */
[C---:B-1----:R-:W-:Y:S01]  /*43bf0*/  IADD3 R20, P4, PT, R13.reuse, R58, RZ ;  /* 0x0000003a0d147210 */ /* 0x042fe20007f9e0ff */
[----:B------:R-:W-:Y:S02]  /*43c00*/  VIADD R12, R13, UR10 ;  /* 0x0000000a0d0c7c36 */ /* 0x000fe40008000000 */
[C---:B------:R-:W-:Y:S01]  /*43c10*/  IMAD.X R37, R24.reuse, 0x1, R55, P2 ;  /* 0x0000000118257824 */ /* 0x040fe200010e0637 */
[----:B------:R0:W-:Y:S01]  /*43c20*/  STL.64 [R1+0xf90], R40 ;  /* 0x000f902801007387 */ /* 0x0001e20000100a00 */
[----:B------:R-:W-:-:S02]  /*43c30*/  IMAD.X R43, R24, 0x1, R57, P3 ;  /* 0x00000001182b7824 */ /* 0x000fc400018e0639 */
[----:B------:R-:W-:Y:S01]  /*43c40*/  IMAD.X R21, R24, 0x1, R59, P4 ;  /* 0x0000000118157824 */ /* 0x000fe200020e063b */
[----:B------:R1:W-:Y:S01]  /*43c50*/  STL.64 [R1+0xee8], R38 ;  /* 0x000ee82601007387 */ /* 0x0003e20000100a00 */
[----:B------:R-:W-:Y:S01]  /*43c60*/  SHF.R.S32.HI R14, RZ, 0x1f, R12 ;  /* 0x0000001fff0e7819 */ /* 0x000fe2000001140c */
[----:B------:R-:W2:Y:S02]  /*43c70*/  LDCU UR10, c[0x0][0x398] ;  /* 0x00007300ff0a77ac */ /* 0x000ea40008000800 */
[----:B------:R3:W-:Y:S01]  /*43c80*/  STL.64 [R1+0xea0], R36 ;  /* 0x000ea02401007387 */ /* 0x0007e20000100a00 */
[----:B0-----:R-:W-:-:S03]  /*43c90*/  IADD3 R40, P0, PT, R13, R60, RZ ;  /* 0x0000003c0d287210 */ /* 0x001fc60007f1e0ff */
[----:B------:R-:W-:Y:S01]  /*43ca0*/  STL.64 [R1+0xe28], R42 ;  /* 0x000e282a01007387 */ /* 0x000fe20000100a00 */
[----:B-1----:R-:W-:-:S03]  /*43cb0*/  IADD3 R38, P1, PT, R12, R2, RZ ;  /* 0x000000020c267210 */ /* 0x002fc60007f3e0ff */
[----:B------:R0:W-:Y:S01]  /*43cc0*/  STL.64 [R1+0xdb8], R20 ;  /* 0x000db81401007387 */ /* 0x0001e20000100a00 */
[----:B---3--:R-:W-:Y:S01]  /*43cd0*/  IADD3 R36, P2, PT, R12, R48, RZ ;  /* 0x000000300c247210 */ /* 0x008fe20007f5e0ff */
[----:B------:R-:W-:Y:S02]  /*43ce0*/  IMAD.X R41, R24, 0x1, R61, P0 ;  /* 0x0000000118297824 */ /* 0x000fe400000e063d */
[C---:B------:R-:W-:Y:S02]  /*43cf0*/  IMAD.X R39, R14.reuse, 0x1, R3, P1 ;  /* 0x000000010e277824 */ /* 0x040fe400008e0603 */
[----:B------:R-:W-:Y:S01]  /*43d00*/  IMAD.X R37, R14, 0x1, R49, P2 ;  /* 0x000000010e257824 */ /* 0x000fe200010e0631 */
[C---:B0-----:R-:W-:Y:S02]  /*43d10*/  IADD3 R20, P4, PT, R12.reuse, R52, RZ ;  /* 0x000000340c147210 */ /* 0x041fe40007f9e0ff */
[C---:B------:R-:W-:Y:S01]  /*43d20*/  IADD3 R42, P3, PT, R12.reuse, R50, RZ ;  /* 0x000000320c2a7210 */ /* 0x040fe20007f7e0ff */
[----:B------:R-:W-:Y:S01]  /*43d30*/  VIADD R13, R12, UR11 ;  /* 0x0000000b0c0d7c36 */ /* 0x000fe20008000000 */
[----:B------:R0:W-:Y:S01]  /*43d40*/  STL.64 [R1+0xd90], R40 ;  /* 0x000d902801007387 */ /* 0x0001e20000100a00 */
[C---:B------:R-:W-:Y:S01]  /*43d50*/  IMAD.X R21, R14.reuse, 0x1, R54, P4 ;  /* 0x000000010e157824 */ /* 0x040fe200020e0636 */
[----:B------:R-:W1:Y:S02]  /*43d60*/  LDCU UR11, c[0x0][0x398] ;  /* 0x00007300ff0b77ac */ /* 0x000e640008000800 */
[----:B------:R3:W-:Y:S01]  /*43d70*/  STL.64 [R1+0xd00], R38 ;  /* 0x000d002601007387 */ /* 0x0007e20000100a00 */
[----:B------:R-:W-:Y:S01]  /*43d80*/  IMAD.X R43, R14, 0x1, R51, P3 ;  /* 0x000000010e2b7824 */ /* 0x000fe200018e0633 */
[----:B------:R-:W-:-:S02]  /*43d90*/  IADD3 R24, P3, PT, R12, R60, RZ ;  /* 0x0000003c0c187210 */ /* 0x000fc40007f7e0ff */
[----:B------:R1:W-:Y:S01]  /*43da0*/  STL.64 [R1+0xc90], R36 ;  /* 0x000c902401007387 */ /* 0x0003e20000100a00 */
[----:B0-----:R-:W-:-:S03]  /*43db0*/  IADD3 R40, P0, PT, R12, R53, RZ ;  /* 0x000000350c287210 */ /* 0x001fc60007f1e0ff */
[----:B------:R0:W-:Y:S01]  /*43dc0*/  STL.64 [R1+0xbd8], R20 ;  /* 0x000bd81401007387 */ /* 0x0001e20000100a00 */
[----:B---3--:R-:W-:Y:S01]  /*43dd0*/  IADD3 R38, P1, PT, R12, R56, RZ ;  /* 0x000000380c267210 */ /* 0x008fe20007f3e0ff */
[----:B------:R-:W-:Y:S01]  /*43de0*/  IMAD.X R41, R14, 0x1, R55, P0 ;  /* 0x000000010e297824 */ /* 0x000fe200000e0637 */
[----:B-1----:R-:W-:-:S03]  /*43df0*/  IADD3 R36, P2, PT, R12, R58, RZ ;  /* 0x0000003a0c247210 */ /* 0x002fc60007f5e0ff */
[C---:B------:R-:W-:Y:S01]  /*43e00*/  IMAD.X R39, R14.reuse, 0x1, R57, P1 ;  /* 0x000000010e277824 */ /* 0x040fe200008e0639 */
[C---:B0-----:R-:W-:Y:S02]  /*43e10*/  IADD3 R20, P4, PT, R13.reuse, R2, RZ ;  /* 0x000000020d147210 */ /* 0x041fe40007f9e0ff */
[----:B------:R-:W-:Y:S01]  /*43e20*/  SHF.R.S32.HI R2, RZ, 0x1f, R13 ;  /* 0x0000001fff027819 */ /* 0x000fe2000001140d */
[C---:B------:R-:W-:Y:S01]  /*43e30*/  IMAD.X R37, R14.reuse, 0x1, R59, P2 ;  /* 0x000000010e257824 */ /* 0x040fe200010e063b */
[----:B------:R-:W-:Y:S01]  /*43e40*/  STL.64 [R1+0xc58], R42 ;  /* 0x000c582a01007387 */ /* 0x000fe20000100a00 */
[----:B------:R-:W-:Y:S02]  /*43e50*/  IMAD.X R25, R14, 0x1, R61, P3 ;  /* 0x000000010e197824 */ /* 0x000fe400018e063d */
[----:B------:R-:W-:Y:S01]  /*43e60*/  IMAD.X R21, R2, 0x1, R3, P4 ;  /* 0x0000000102157824 */ /* 0x000fe200020e0603 */
[----:B------:R-:W-:Y:S01]  /*43e70*/  STL.64 [R1+0x1b8], R40 ;  /* 0x0001b82801007387 */ /* 0x000fe20000100a00 */
[----:B------:R-:W-:-:S03]  /*43e80*/  IADD3 R52, P2, PT, R13, R52, RZ ;  /* 0x000000340d347210 */ /* 0x000fc60007f5e0ff */
[----:B------:R-:W-:Y:S04]  /*43e90*/  STL.64 [R1+0x1b0], R38 ;  /* 0x0001b02601007387 */ /* 0x000fe80000100a00 */
[----:B------:R0:W-:Y:S04]  /*43ea0*/  STL.64 [R1+0x1a8], R36 ;  /* 0x0001a82401007387 */ /* 0x0001e80000100a00 */
[----:B------:R1:W-:Y:S04]  /*43eb0*/  STL.64 [R1+0x1a0], R24 ;  /* 0x0001a01801007387 */ /* 0x0003e80000100a00 */
[----:B------:R3:W-:Y:S01]  /*43ec0*/  STL.64 [R1+0x80], R20 ;  /* 0x0000801401007387 */ /* 0x0007e20000100a00 */
[----:B0-----:R-:W-:-:S02]  /*43ed0*/  IMAD.MOV.U32 R36, RZ, RZ, R22 ;  /* 0x000000ffff247224 */ /* 0x001fc400078e0016 */
[----:B------:R-:W-:Y:S01]  /*43ee0*/  IMAD.MOV.U32 R37, RZ, RZ, R23 ;  /* 0x000000ffff257224 */ /* 0x000fe200078e0017 */
[C---:B-1----:R-:W-:Y:S01]  /*43ef0*/  IADD3 R24, P3, PT, R13.reuse, R53, RZ ;  /* 0x000000350d187210 */ /* 0x042fe20007f7e0ff */
[----:B------:R-:W-:Y:S02]  /*43f00*/  IMAD.MOV.U32 R22, RZ, RZ, R28 ;  /* 0x000000ffff167224 */ /* 0x000fe400078e001c */
[----:B------:R-:W-:Y:S02]  /*43f10*/  IMAD.MOV.U32 R23, RZ, RZ, R29 ;  /* 0x000000ffff177224 */ /* 0x000fe400078e001d */
[----:B---3--:R-:W-:Y:S02]  /*43f20*/  IMAD.MOV.U32 R21, RZ, RZ, R17 ;  /* 0x000000ffff157224 */ /* 0x008fe400078e0011 */
[----:B------:R-:W3:Y:S01]  /*43f30*/  LDL.LU.64 R16, [R1+0xac0] ;  /* 0x000ac00001107983 */ /* 0x000ee20000300a00 */
[C---:B------:R-:W-:Y:S02]  /*43f40*/  IMAD.X R53, R2.reuse, 0x1, R54, P2 ;  /* 0x0000000102357824 */ /* 0x040fe400010e0636 */
[----:B------:R-:W-:Y:S01]  /*43f50*/  IMAD.X R25, R2, 0x1, R55, P3 ;  /* 0x0000000102197824 */ /* 0x000fe200018e0637 */
[----:B------:R-:W2:Y:S04]  /*43f60*/  LDL.LU.64 R28, [R1+0xab8] ;  /* 0x000ab800011c7983 */ /* 0x000ea80000300a00 */
[----:B------:R-:W2:Y:S04]  /*43f70*/  LDL.LU R54, [R1+0xb7c] ;  /* 0x000b7c0001367983 */ /* 0x000ea80000300800 */
[----:B------:R-:W2:Y:S01]  /*43f80*/  LDL.LU R55, [R1+0xb80] ;  /* 0x000b800001377983 */ /* 0x000ea20000300800 */
[----:B------:R-:W-:-:S02]  /*43f90*/  IADD3 R56, P4, PT, R13, R56, RZ ;  /* 0x000000380d387210 */ /* 0x000fc40007f9e0ff */
[----:B------:R-:W-:Y:S01]  /*43fa0*/  ISETP.LT.AND P2, PT, R18, UR63, !P5 ;  /* 0x0000003f12007c0c */ /* 0x000fe2000ef41270 */
[----:B------:R-:W2:Y:S02]  /*43fb0*/  LDL.LU.64 R42, [R1+0xa08] ;  /* 0x000a0800012a7983 */ /* 0x000ea40000300a00 */
[----:B------:R-:W-:Y:S01]  /*43fc0*/  IMAD.X R57, R2, 0x1, R57, P4 ;  /* 0x0000000102397824 */ /* 0x000fe200020e0639 */
[----:B------:R-:W-:Y:S02]  /*43fd0*/  ISETP.LT.AND P4, PT, R0, UR36, !P5 ;  /* 0x0000002400007c0c */ /* 0x000fe4000ef81270 */
[----:B------:R-:W-:-:S07]  /*43fe0*/  PRMT R3, R15, 0x7770, RZ ;  /* 0x000077700f037816 */ /* 0x000fce00000000ff */
[----:B------:R0:W-:Y:S04]  /*43ff0*/  @P2 STG.E.U8 desc[UR44][R36.64], R26 ;  /* 0x0000001a24002986 */ /* 0x0001e8000c10112c */
[----:B------:R1:W-:Y:S04]  /*44000*/  @P4 STG.E.U8 desc[UR44][R22.64], R3 ;  /* 0x0000000316004986 */ /* 0x0003e8000c10112c */
[----:B0-----:R-:W2:Y:S04]  /*44010*/  LDL.LU.64 R36, [R1+0xab0] ;  /* 0x000ab00001247983 */ /* 0x001ea80000300a00 */
[----:B------:R-:W2:Y:S04]  /*44020*/  LDL.LU.64 R40, [R1+0xaa8] ;  /* 0x000aa80001287983 */ /* 0x000ea80000300a00 */
[----:B-1----:R-:W2:Y:S01]  /*44030*/  LDL.LU.64 R22, [R1+0xaa0] ;  /* 0x000aa00001167983 */ /* 0x002ea20000300a00 */
[----:B------:R-:W-:-:S02]  /*44040*/  IADD3 R48, P0, PT, R13, R48, RZ ;  /* 0x000000300d307210 */ /* 0x000fc40007f1e0ff */
[C---:B------:R-:W-:Y:S01]  /*44050*/  IADD3 R50, P1, PT, R13.reuse, R50, RZ ;  /* 0x000000320d327210 */ /* 0x040fe20007f3e0ff */
[----:B------:R-:W2:Y:S02]  /*44060*/  LDL.LU.64 R38, [R1+0xa98] ;  /* 0x000a980001267983 */ /* 0x000ea40000300a00 */
[C---:B------:R-:W-:Y:S01]  /*44070*/  IMAD.X R49, R2.reuse, 0x1, R49, P0 ;  /* 0x0000000102317824 */ /* 0x040fe200000e0631 */
[C---:B------:R-:W-:Y:S01]  /*44080*/  IADD3 R58, P0, PT, R13.reuse, R58, RZ ;  /* 0x0000003a0d3a7210 */ /* 0x040fe20007f1e0ff */
[----:B------:R-:W-:Y:S01]  /*44090*/  IMAD.X R51, R2, 0x1, R51, P1 ;  /* 0x0000000102337824 */ /* 0x000fe200008e0633 */
[----:B------:R-:W-:-:S03]  /*440a0*/  IADD3 R60, P1, PT, R13, R60, RZ ;  /* 0x0000003c0d3c7210 */ /* 0x000fc60007f3e0ff */
[C---:B------:R-:W-:Y:S02]  /*440b0*/  IMAD.X R59, R2.reuse, 0x1, R59, P0 ;  /* 0x00000001023b7824 */ /* 0x040fe400000e063b */
[----:B------:R-:W-:Y:S02]  /*440c0*/  IMAD.X R61, R2, 0x1, R61, P1 ;  /* 0x00000001023d7824 */ /* 0x000fe400008e063d */
[----:B----4-:R-:W-:-:S05]  /*440d0*/  VIADD R2, R10, 0x3f ;  /* 0x0000003f0a027836 */ /* 0x010fca0000000000 */
[----:B------:R-:W-:Y:S01]  /*440e0*/  ISETP.GE.AND P1, PT, R2, UR53, PT ;  /* 0x0000003502007c0c */ /* 0x000fe2000bf26270 */
[----:B------:R-:W-:Y:S01]  /*440f0*/  VIADD R2, R10, 0x35 ;  /* 0x000000350a027836 */ /* 0x000fe20000000000 */
[----:B------:R-:W-:Y:S01]  /*44100*/  ISETP.LT.AND P3, PT, R6, UR4, !P5 ;  /* 0x0000000406007c0c */ /* 0x000fe2000ef61270 */
[----:B------:R-:W0:Y:S03]  /*44110*/  LDCU UR4, c[0x0][0x39c] ;  /* 0x00007380ff0477ac */ /* 0x000e260008000800 */
[----:B------:R-:W-:Y:S01]  /*44120*/  ISETP.GE.AND P0, PT, R2, UR43, PT ;  /* 0x0000002b02007c0c */ /* 0x000fe2000bf06270 */
[----:B------:R-:W-:-:S05]  /*44130*/  VIADD R2, R10, 0x6 ;  /* 0x000000060a027836 */ /* 0x000fca0000000000 */
[----:B------:R-:W-:Y:S02]  /*44140*/  ISETP.GE.AND P6, PT, R2, UR77, PT ;  /* 0x0000004d02007c0c */ /* 0x000fe4000bfc6270 */
[----:B------:R-:W-:Y:S02]  /*44150*/  PRMT R2, R15, 0x7771, RZ ;  /* 0x000077710f027816 */ /* 0x000fe400000000ff */
[C---:B------:R-:W-:Y:S02]  /*44160*/  PRMT R26, R21.reuse, 0x7773, RZ ;  /* 0x00007773151a7816 */ /* 0x040fe400000000ff */
[C---:B------:R-:W-:Y:S02]  /*44170*/  PRMT R14, R21.reuse, 0x7772, RZ ;  /* 0x00007772150e7816 */ /* 0x040fe400000000ff */
[C---:B------:R-:W-:Y:S02]  /*44180*/  PRMT R13, R21.reuse, 0x7771, RZ ;  /* 0x00007771150d7816 */ /* 0x040fe400000000ff */
[----:B------:R-:W-:-:S02]  /*44190*/  PRMT R12, R21, 0x7770, RZ ;  /* 0x00007770150c7816 */ /* 0x000fc400000000ff */
[----:B------:R-:W4:Y:S01]  /*441a0*/  LDL.LU.64 R20, [R1+0xa90] ;  /* 0x000a900001147983 */ /* 0x000f220000300a00 */
[----:B------:R-:W-:Y:S02]  /*441b0*/  PRMT R3, R15, 0x7772, RZ ;  /* 0x000077720f037816 */ /* 0x000fe400000000ff */
[----:B------:R-:W-:Y:S01]  /*441c0*/  ISETP.LT.AND P4, PT, R7, UR8, !P6 ;  /* 0x0000000807007c0c */ /* 0x000fe2000f781270 */
[----:B------:R-:W1:Y:S01]  /*441d0*/  LDCU UR8, c[0x0][0x398] ;  /* 0x00007300ff0877ac */ /* 0x000e620008000800 */
[----:B---3--:R3:W-:Y:S01]  /*441e0*/  @P3 STG.E.U8 desc[UR44][R16.64], R2 ;  /* 0x0000000210003986 */ /* 0x0087e2000c10112c */
[----:B--2---:R-:W-:-:S03]  /*441f0*/  ISETP.LT.AND P2, PT, R55, UR5, !P5 ;  /* 0x0000000537007c0c */ /* 0x004fc6000ef41270 */
[----:B---3--:R-:W2:Y:S01]  /*44200*/  LDL.LU.64 R16, [R1+0xa88] ;  /* 0x000a880001107983 */ /* 0x008ea20000300a00 */
[----:B------:R-:W-:Y:S01]  /*44210*/  PRMT R2, R15, 0x7773, RZ ;  /* 0x000077730f027816 */ /* 0x000fe200000000ff */
[----:B------:R-:W3:Y:S02]  /*44220*/  LDCU UR5, c[0x0][0x398] ;  /* 0x00007300ff0577ac */ /* 0x000ee40008000800 */
[----:B------:R-:W2:Y:S01]  /*44230*/  LDL.LU R15, [R1+0x1770] ;  /* 0x00177000010f7983 */ /* 0x000ea20000300800 */
[----:B------:R-:W-:Y:S01]  /*44240*/  ISETP.LT.AND P5, PT, R54, UR6, !P5 ;  /* 0x0000000636007c0c */ /* 0x000fe2000efa1270 */
[----:B------:R-:W0:Y:S01]  /*44250*/  LDCU UR6, c[0x0][0x398] ;  /* 0x00007300ff0677ac */ /* 0x000e220008000800 */
[----:B------:R-:W-:Y:S01]  /*44260*/  ISETP.LT.AND P3, PT, R11, UR7, !P6 ;  /* 0x000000070b007c0c */ /* 0x000fe2000f761270 */
[----:B------:R-:W0:Y:S02]  /*44270*/  LDCU UR7, c[0x0][0x398] ;  /* 0x00007300ff0777ac */ /* 0x000e240008000800 */
[----:B------:R1:W-:Y:S01]  /*44280*/  @P2 STG.E.U8 desc[UR44][R28.64], R3 ;  /* 0x000000031c002986 */ /* 0x0003e2000c10112c */
[----:B------:R-:W-:Y:S01]  /*44290*/  ISETP.LT.AND P2, PT, R19, UR9, !P6 ;  /* 0x0000000913007c0c */ /* 0x000fe2000f741270 */
[----:B------:R-:W0:Y:S06]  /*442a0*/  LDCU UR9, c[0x0][0x398] ;  /* 0x00007300ff0977ac */ /* 0x000e2c0008000800 */
[----:B------:R-:W-:Y:S04]  /*442b0*/  @P5 STG.E.U8 desc[UR44][R42.64], R2 ;  /* 0x000000022a005986 */ /* 0x000fe8000c10112c */
[----:B-1----:R-:W4:Y:S04]  /*442c0*/  LDL.LU.64 R28, [R1+0x1768] ;  /* 0x00176800011c7983 */ /* 0x002f280000300a00 */
[----:B------:R1:W-:Y:S04]  /*442d0*/  @P3 STG.E.U8 desc[UR44][R36.64], R12 ;  /* 0x0000000c24003986 */ /* 0x0003e8000c10112c */
[----:B------:R0:W-:Y:S04]  /*442e0*/  @P4 STG.E.U8 desc[UR44][R40.64], R13 ;  /* 0x0000000d28004986 */ /* 0x0001e8000c10112c */
[----:B------:R3:W-:Y:S04]  /*442f0*/  @P2 STG.E.U8 desc[UR44][R22.64], R14 ;  /* 0x0000000e16002986 */ /* 0x0007e8000c10112c */
[----:B-1----:R-:W4:Y:S04]  /*44300*/  LDL.LU.64 R36, [R1+0xa80] ;  /* 0x000a800001247983 */ /* 0x002f280000300a00 */
[----:B0-----:R-:W4:Y:S04]  /*44310*/  LDL.LU.64 R12, [R1+0x9f0] ;  /* 0x0009f000010c7983 */ /* 0x001f280000300a00 */
[----:B---3--:R-:W3:Y:S01]  /*44320*/  LDL.LU.64 R22, [R1+0xa78] ;  /* 0x000a780001167983 */ /* 0x008ee20000300a00 */
[----:B------:R-:W-:Y:S01]  /*44330*/  ISETP.LT.AND P4, PT, R0, UR5, !P6 ;  /* 0x0000000500007c0c */ /* 0x000fe2000f781270 */
[----:B------:R-:W0:Y:S01]  /*44340*/  LDCU UR5, c[0x0][0x398] ;  /* 0x00007300ff0577ac */ /* 0x000e220008000800 */
[----:B------:R-:W-:-:S02]  /*44350*/  ISETP.LT.AND P5, PT, R18, UR10, !P6 ;  /* 0x0000000a12007c0c */ /* 0x000fc4000f7a1270 */
[----:B------:R-:W-:Y:S01]  /*44360*/  ISETP.LT.AND P3, PT, R6, UR6, !P6 ;  /* 0x0000000606007c0c */ /* 0x000fe2000f761270 */
[----:B------:R-:W-:Y:S01]  /*44370*/  VIADD R2, R10, 0x7 ;  /* 0x000000070a027836 */ /* 0x000fe20000000000 */
[----:B------:R-:W1:Y:S04]  /*44380*/  LDCU UR6, c[0x0][0x398] ;  /* 0x00007300ff0677ac */ /* 0x000e680008000800 */
[----:B------:R-:W-:Y:S01]  /*44390*/  ISETP.GE.AND P2, PT, R2, UR76, PT ;  /* 0x0000004c02007c0c */ /* 0x000fe2000bf46270 */
[----:B------:R-:W0:Y:S04]  /*443a0*/  LDCU UR10, c[0x0][0x398] ;  /* 0x00007300ff0a77ac */ /* 0x000e280008000800 */
[----:B------:R-:W-:Y:S01]  /*443b0*/  @P5 STG.E.U8 desc[UR44][R38.64], R26 ;  /* 0x0000001a26005986 */ /* 0x000fe2000c10112c */
[----:B------:R-:W-:Y:S01]  /*443c0*/  ISETP.LT.AND P5, PT, R55, UR7, !P6 ;  /* 0x0000000737007c0c */ /* 0x000fe2000f7a1270 */
[----:B------:R-:W0:Y:S01]  /*443d0*/  LDCU UR7, c[0x0][0x398] ;  /* 0x00007300ff0777ac */ /* 0x000e220008000800 */
[----:B------:R-:W-:Y:S01]  /*443e0*/  ISETP.LT.AND P6, PT, R54, UR8, !P6 ;  /* 0x0000000836007c0c */ /* 0x000fe2000f7c1270 */
[----:B------:R-:W0:Y:S01]  /*443f0*/  LDCU UR8, c[0x0][0x398] ;  /* 0x00007300ff0877ac */ /* 0x000e220008000800 */
[----:B--2---:R-:W-:-:S02]  /*44400*/  PRMT R3, R15, 0x7770, RZ ;  /* 0x000077700f037816 */ /* 0x004fc400000000ff */
[----:B------:R-:W-:-:S03]  /*44410*/  PRMT R2, R15, 0x7771, RZ ;  /* 0x000077710f027816 */ /* 0x000fc600000000ff */
[----:B----4-:R2:W-:Y:S01]  /*44420*/  @P4 STG.E.U8 desc[UR44][R20.64], R3 ;  /* 0x0000000314004986 */ /* 0x0105e2000c10112c */
[----:B0-----:R-:W-:Y:S01]  /*44430*/  ISETP.LT.AND P4, PT, R11, UR5, !P2 ;  /* 0x000000050b007c0c */ /* 0x001fe2000d781270 */
[----:B------:R-:W0:Y:S02]  /*44440*/  LDCU UR5, c[0x0][0x398] ;  /* 0x00007300ff0577ac */ /* 0x000e240008000800 */
[----:B------:R4:W-:Y:S04]  /*44450*/  @P3 STG.E.U8 desc[UR44][R16.64], R2 ;  /* 0x0000000210003986 */ /* 0x0009e8000c10112c */
[----:B--2---:R-:W2:Y:S04]  /*44460*/  LDL.LU.64 R20, [R1+0xa70] ;  /* 0x000a700001147983 */ /* 0x004ea80000300a00 */
[----:B------:R-:W2:Y:S01]  /*44470*/  LDL.LU.64 R42, [R1+0xa68] ;  /* 0x000a6800012a7983 */ /* 0x000ea20000300a00 */
[----:B----4-:R-:W-:-:S03]  /*44480*/  VIADD R2, R10, 0x8 ;  /* 0x000000080a027836 */ /* 0x010fc60000000000 */
[----:B------:R-:W4:Y:S01]  /*44490*/  LDL.LU.64 R40, [R1+0xa60] ;  /* 0x000a600001287983 */ /* 0x000f220000300a00 */
[C---:B------:R-:W-:Y:S02]  /*444a0*/  PRMT R3, R15.reuse, 0x7772, RZ ;  /* 0x000077720f037816 */ /* 0x040fe400000000ff */
[----:B------:R-:W-:Y:S01]  /*444b0*/  ISETP.GE.AND P3, PT, R2, UR75, PT ;  /* 0x0000004b02007c0c */ /* 0x000fe2000bf66270 */
[----:B------:R-:W4:Y:S01]  /*444c0*/  LDL.LU R16, [R1+0x8c] ;  /* 0x00008c0001107983 */ /* 0x000f220000300800 */
[----:B------:R-:W-:Y:S02]  /*444d0*/  PRMT R15, R15, 0x7773, RZ ;  /* 0x000077730f0f7816 */ /* 0x000fe400000000ff */
[----:B------:R-:W-:Y:S01]  /*444e0*/  PRMT R2, R27, 0x7770, RZ ;  /* 0x000077701b027816 */ /* 0x000fe200000000ff */
[----:B------:R-:W4:Y:S04]  /*444f0*/  LDL.LU.64 R38, [R1+0xa58] ;  /* 0x000a580001267983 */ /* 0x000f280000300a00 */
[----:B------:R0:W-:Y:S04]  /*44500*/  @P5 STG.E.U8 desc[UR44][R36.64], R3 ;  /* 0x0000000324005986 */ /* 0x0001e8000c10112c */
[----:B------:R-:W-:Y:S04]  /*44510*/  @P6 STG.E.U8 desc[UR44][R12.64], R15 ;  /* 0x0000000f0c006986 */ /* 0x000fe8000c10112c */
[----:B---3--:R3:W-:Y:S04]  /*44520*/  @P4 STG.E.U8 desc[UR44][R22.64], R2 ;  /* 0x0000000216004986 */ /* 0x0087e8000c10112c */
[----:B0-----:R-:W4:Y:S04]  /*44530*/  LDL.LU.64 R36, [R1+0xa50] ;  /* 0x000a500001247983 */ /* 0x001f280000300a00 */
[----:B---3--:R-:W3:Y:S01]  /*44540*/  LDL.LU.64 R22, [R1+0xa48] ;  /* 0x000a480001167983 */ /* 0x008ee20000300a00 */
[----:B-1----:R-:W-:Y:S01]  /*44550*/  ISETP.LT.AND P5, PT, R7, UR6, !P2 ;  /* 0x0000000607007c0c */ /* 0x002fe2000d7a1270 */
[----:B------:R-:W0:Y:S01]  /*44560*/  LDCU UR6, c[0x0][0x398] ;  /* 0x00007300ff0677ac */ /* 0x000e220008000800 */
[----:B------:R-:W-:Y:S01]  /*44570*/  ISETP.LT.AND P6, PT, R19, UR9, !P2 ;  /* 0x0000000913007c0c */ /* 0x000fe2000d7c1270 */
[----:B------:R-:W3:Y:S01]  /*44580*/  LDL.LU R17, [R1+0x130] ;  /* 0x0001300001117983 */ /* 0x000ee20000300800 */
[----:B------:R-:W-:Y:S01]  /*44590*/  ISETP.LT.AND P4, PT, R18, UR7, !P2 ;  /* 0x0000000712007c0c */ /* 0x000fe2000d781270 */
[----:B------:R-:W1:Y:S01]  /*445a0*/  LDCU UR7, c[0x0][0x398] ;  /* 0x00007300ff0777ac */ /* 0x000e620008000800 */
[----:B------:R-:W-:-:S02]  /*445b0*/  PRMT R2, R27, 0x7771, RZ ;  /* 0x000077711b027816 */ /* 0x000fc400000000ff */
[C---:B------:R-:W-:Y:S01]  /*445c0*/  PRMT R3, R27.reuse, 0x7773, RZ ;  /* 0x000077731b037816 */ /* 0x040fe200000000ff */
[----:B------:R-:W0:Y:S01]  /*445d0*/  LDCU UR9, c[0x0][0x398] ;  /* 0x00007300ff0977ac */ /* 0x000e220008000800 */
[----:B------:R-:W-:-:S03]  /*445e0*/  PRMT R27, R27, 0x7772, RZ ;  /* 0x000077721b1b7816 */ /* 0x000fc600000000ff */
[----:B--2---:R2:W-:Y:S01]  /*445f0*/  @P5 STG.E.U8 desc[UR44][R20.64], R2 ;  /* 0x0000000214005986 */ /* 0x0045e2000c10112c */
[----:B------:R-:W-:Y:S01]  /*44600*/  ISETP.LT.AND P5, PT, R0, UR8, !P2 ;  /* 0x0000000800007c0c */ /* 0x000fe2000d7a1270 */
[----:B------:R-:W1:Y:S02]  /*44610*/  LDCU UR8, c[0x0][0x398] ;  /* 0x00007300ff0877ac */ /* 0x000e640008000800 */
[----:B------:R-:W-:Y:S01]  /*44620*/  @P6 STG.E.U8 desc[UR44][R42.64], R27 ;  /* 0x0000001b2a006986 */ /* 0x000fe2000c10112c */
[----:B------:R-:W-:Y:S01]  /*44630*/  ISETP.LT.AND P6, PT, R6, UR5, !P2 ;  /* 0x0000000506007c0c */ /* 0x000fe2000d7c1270 */
[----:B------:R-:W1:Y:S02]  /*44640*/  LDCU UR5, c[0x0][0x398] ;  /* 0x00007300ff0577ac */ /* 0x000e640008000800 */
[----:B----4-:R4:W-:Y:S01]  /*44650*/  @P4 STG.E.U8 desc[UR44][R40.64], R3 ;  /* 0x0000000328004986 */ /* 0x0109e2000c10112c */
[----:B------:R-:W-:Y:S01]  /*44660*/  ISETP.LT.AND P4, PT, R55, UR10, !P2 ;  /* 0x0000000a37007c0c */ /* 0x000fe2000d781270 */
[----:B------:R-:W1:Y:S01]  /*44670*/  LDCU UR10, c[0x0][0x398] ;  /* 0x00007300ff0a77ac */ /* 0x000e620008000800 */
[----:B0-----:R-:W-:Y:S01]  /*44680*/  ISETP.LT.AND P2, PT, R54, UR6, !P2 ;  /* 0x0000000636007c0c */ /* 0x001fe2000d741270 */
[----:B--2---:R-:W2:Y:S01]  /*44690*/  LDL.LU.64 R20, [R1+0xa40] ;  /* 0x000a400001147983 */ /* 0x004ea20000300a00 */
[C---:B------:R-:W-:Y:S01]  /*446a0*/  PRMT R13, R16.reuse, 0x7770, RZ ;  /* 0x00007770100d7816 */ /* 0x040fe200000000ff */
[----:B------:R-:W0:Y:S01]  /*446b0*/  LDCU UR6, c[0x0][0x398] ;  /* 0x00007300ff0677ac */ /* 0x000e220008000800 */
[C---:B------:R-:W-:Y:S01]  /*446c0*/  PRMT R12, R16.reuse, 0x7771, RZ ;  /* 0x00007771100c7816 */ /* 0x040fe200000000ff */
[----:B------:R-:W2:Y:S01]  /*446d0*/  LDL.LU.64 R14, [R1+0xa30] ;  /* 0x000a3000010e7983 */ /* 0x000ea20000300a00 */
[----:B------:R-:W-:-:S02]  /*446e0*/  PRMT R2, R16, 0x7773, RZ ;  /* 0x0000777310027816 */ /* 0x000fc400000000ff */
[----:B----4-:R-:W-:Y:S01]  /*446f0*/  PRMT R3, R16, 0x7772, RZ ;  /* 0x0000777210037816 */ /* 0x010fe200000000ff */
[----:B------:R4:W-:Y:S04]  /*44700*/  @P5 STG.E.U8 desc[UR44][R38.64], R13 ;  /* 0x0000000d26005986 */ /* 0x0009e8000c10112c */
[----:B------:R-:W2:Y:S04]  /*44710*/  LDL.LU.64 R40, [R1+0xa28] ;  /* 0x000a280001287983 */ /* 0x000ea80000300a00 */
[----:B------:R-:W-:Y:S04]  /*44720*/  @P6 STG.E.U8 desc[UR44][R36.64], R12 ;  /* 0x0000000c24006986 */ /* 0x000fe8000c10112c */
[----:B----4-:R-:W4:Y:S04]  /*44730*/  LDL.LU.64 R38, [R1+0xa20] ;  /* 0x000a200001267983 */ /* 0x010f280000300a00 */
[----:B---3--:R-:W-:Y:S04]  /*44740*/  @P4 STG.E.U8 desc[UR44][R22.64], R3 ;  /* 0x0000000316004986 */ /* 0x008fe8000c10112c */
[----:B------:R3:W-:Y:S04]  /*44750*/  @P2 STG.E.U8 desc[UR44][R28.64], R2 ;  /* 0x000000021c002986 */ /* 0x0007e8000c10112c */
[----:B---3--:R-:W3:Y:S01]  /*44760*/  LDL.LU.64 R28, [R1+0x1760] ;  /* 0x00176000011c7983 */ /* 0x008ee20000300a00 */
[----:B-1----:R-:W-:Y:S01]  /*44770*/  ISETP.LT.AND P5, PT, R11, UR7, !P3 ;  /* 0x000000070b007c0c */ /* 0x002fe2000dfa1270 */
[----:B------:R-:W1:Y:S01]  /*44780*/  LDCU UR7, c[0x0][0x398] ;  /* 0x00007300ff0777ac */ /* 0x000e620008000800 */
[----:B------:R-:W-:Y:S01]  /*44790*/  ISETP.LT.AND P6, PT, R7, UR9, !P3 ;  /* 0x0000000907007c0c */ /* 0x000fe2000dfc1270 */
[----:B------:R-:W4:Y:S01]  /*447a0*/  LDL.LU.64 R42, [R1+0xa18] ;  /* 0x000a1800012a7983 */ /* 0x000f220000300a00 */
[C---:B------:R-:W-:Y:S01]  /*447b0*/  PRMT R3, R17.reuse, 0x7770, RZ ;  /* 0x0000777011037816 */ /* 0x040fe200000000ff */
[----:B------:R-:W0:Y:S01]  /*447c0*/  LDCU UR9, c[0x0][0x398] ;  /* 0x00007300ff0977ac */ /* 0x000e220008000800 */
[----:B------:R-:W-:Y:S01]  /*447d0*/  PRMT R2, R17, 0x7771, RZ ;  /* 0x0000777111027816 */ /* 0x000fe200000000ff */
[----:B------:R-:W4:Y:S04]  /*447e0*/  LDL.LU.64 R22, [R1+0xa10] ;  /* 0x000a100001167983 */ /* 0x000f280000300a00 */
[----:B------:R-:W4:Y:S04]  /*447f0*/  LDL.LU R37, [R1+0x30] ;  /* 0x0000300001257983 */ /* 0x000f280000300800 */
[----:B--2---:R-:W-:Y:S04]  /*44800*/  @P5 STG.E.U8 desc[UR44][R20.64], R3 ;  /* 0x0000000314005986 */ /* 0x004fe8000c10112c */
[----:B---3--:R2:W-:Y:S04]  /*44810*/  @P6 STG.E.U8 desc[UR44][R28.64], R2 ;  /* 0x000000021c006986 */ /* 0x0085e8000c10112c */
[----:B--2---:R-:W2:Y:S04]  /*44820*/  LDL.LU.64 R28, [R1+0x1758] ;  /* 0x00175800011c7983 */ /* 0x004ea80000300a00 */
[----:B------:R-:W3:Y:S01]  /*44830*/  LDL.LU.64 R20, [R1+0x9d0] ;  /* 0x0009d00001147983 */ /* 0x000ee20000300a00 */
[----:B------:R-:W-:Y:S01]  /*44840*/  ISETP.LT.AND P2, PT, R19, UR8, !P3 ;  /* 0x0000000813007c0c */ /* 0x000fe2000df41270 */
[----:B------:R-:W1:Y:S01]  /*44850*/  LDCU UR8, c[0x0][0x398] ;  /* 0x00007300ff0877ac */ /* 0x000e620008000800 */
[----:B------:R-:W-:-:S02]  /*44860*/  ISETP.LT.AND P4, PT, R18, UR5, !P3 ;  /* 0x0000000512007c0c */ /* 0x000fc4000df81270 */
[----:B0-----:R-:W-:Y:S01]  /*44870*/  ISETP.LT.AND P6, PT, R0, UR6, !P3 ;  /* 0x0000000600007c0c */ /* 0x001fe2000dfc1270 */
[----:B------:R-:W0:Y:S01]  /*44880*/  LDCU UR5, c[0x0][0x398] ;  /* 0x00007300ff0577ac */ /* 0x000e220008000800 */
[C---:B------:R-:W-:Y:S02]  /*44890*/  PRMT R3, R17.reuse, 0x7772, RZ ;  /* 0x0000777211037816 */ /* 0x040fe400000000ff */
[----:B------:R-:W-:Y:S01]  /*448a0*/  PRMT R2, R17, 0x7773, RZ ;  /* 0x0000777311027816 */ /* 0x000fe200000000ff */
[----:B------:R-:W0:Y:S01]  /*448b0*/  LDCU UR6, c[0x0][0x398] ;  /* 0x00007300ff0677ac */ /* 0x000e220008000800 */
[----:B------:R-:W3:Y:S04]  /*448c0*/  LDL.LU.64 R16, [R1+0x9c8] ;  /* 0x0009c80001107983 */ /* 0x000ee80000300a00 */
[----:B------:R-:W-:Y:S04]  /*448d0*/  @P2 STG.E.U8 desc[UR44][R14.64], R3 ;  /* 0x000000030e002986 */ /* 0x000fe8000c10112c */
[----:B------:R0:W-:Y:S01]  /*448e0*/  @P4 STG.E.U8 desc[UR44][R40.64], R2 ;  /* 0x0000000228004986 */ /* 0x0001e2000c10112c */
[----:B-1----:R-:W-:Y:S01]  /*448f0*/  ISETP.LT.AND P4, PT, R6, UR7, !P3 ;  /* 0x0000000706007c0c */ /* 0x002fe2000df81270 */
[----:B------:R-:W1:Y:S01]  /*44900*/  LDCU UR7, c[0x0][0x398] ;  /* 0x00007300ff0777ac */ /* 0x000e620008000800 */
[----:B------:R-:W-:Y:S01]  /*44910*/  ISETP.LT.AND P5, PT, R55, UR9, !P3 ;  /* 0x0000000937007c0c */ /* 0x000fe2000dfa1270 */
[----:B0-----:R-:W3:Y:S01]  /*44920*/  LDL.LU.64 R40, [R1+0x9b0] ;  /* 0x0009b00001287983 */ /* 0x001ee20000300a00 */
[----:B------:R-:W-:Y:S01]  /*44930*/  VIADD R2, R10, 0x9 ;  /* 0x000000090a027836 */ /* 0x000fe20000000000 */
[----:B------:R-:W-:Y:S01]  /*44940*/  ISETP.LT.AND P3, PT, R54, UR5, !P3 ;  /* 0x0000000536007c0c */ /* 0x000fe2000df61270 */
[----:B------:R-:W0:Y:S03]  /*44950*/  LDCU UR9, c[0x0][0x398] ;  /* 0x00007300ff0977ac */ /* 0x000e260008000800 */
[----:B------:R-:W-:Y:S01]  /*44960*/  ISETP.GE.AND P2, PT, R2, UR74, PT ;  /* 0x0000004a02007c0c */ /* 0x000fe2000bf46270 */
[----:B------:R-:W0:Y:S01]  /*44970*/  LDCU UR5, c[0x0][0x398] ;  /* 0x00007300ff0577ac */ /* 0x000e220008000800 */
[----:B--2---:R-:W-:-:S05]  /*44980*/  PRMT R3, R28, 0x7770, RZ ;  /* 0x000077701c037816 */ /* 0x004fca00000000ff */
[----:B----4-:R2:W-:Y:S04]  /*44990*/  @P6 STG.E.U8 desc[UR44][R38.64], R3 ;  /* 0x0000000326006986 */ /* 0x0105e8000c10112c */
[----:B--2---:R-:W2:Y:S01]  /*449a0*/  LDL.LU.64 R38, [R1+0x9a0] ;  /* 0x0009a00001267983 */ /* 0x004ea20000300a00 */
[C---:B------:R-:W-:Y:S02]  /*449b0*/  PRMT R3, R28.reuse, 0x7771, RZ ;  /* 0x000077711c037816 */ /* 0x040fe400000000ff */
[C---:B------:R-:W-:Y:S01]  /*449c0*/  PRMT R2, R28.reuse, 0x7772, RZ ;  /* 0x000077721c027816 */ /* 0x040fe200000000ff */
[----:B------:R-:W4:Y:S01]  /*449d0*/  LDL.LU.64 R14, [R1+0x998] ;  /* 0x00099800010e7983 */ /* 0x000f220000300a00 */
[----:B------:R-:W-:-:S03]  /*449e0*/  PRMT R28, R28, 0x7773, RZ ;  /* 0x000077731c1c7816 */ /* 0x000fc600000000ff */
[----:B------:R-:W-:Y:S04]  /*449f0*/  @P4 STG.E.U8 desc[UR44][R42.64], R3 ;  /* 0x000000032a004986 */ /* 0x000fe8000c10112c */
[----:B------:R0:W-:Y:S04]  /*44a00*/  @P5 STG.E.U8 desc[UR44][R22.64], R2 ;  /* 0x0000000216005986 */ /* 0x0001e8000c10112c */
[----:B---3--:R3:W-:Y:S04]  /*44a10*/  @P3 STG.E.U8 desc[UR44][R20.64], R28 ;  /* 0x0000001c14003986 */ /* 0x0087e8000c10112c */
[----:B0-----:R-:W4:Y:S04]  /*44a20*/  LDL.LU.64 R22, [R1+0x980] ;  /* 0x0009800001167983 */ /* 0x001f280000300a00 */
[----:B---3--:R-:W3:Y:S04]  /*44a30*/  LDL.LU R28, [R1+0xb84] ;  /* 0x000b8400011c7983 */ /* 0x008ee80000300800 */
[----:B------:R-:W3:Y:S01]  /*44a40*/  LDL.LU.64 R20, [R1+0x978] ;  /* 0x0009780001147983 */ /* 0x000ee20000300a00 */
[----:B------:R-:W-:Y:S01]  /*44a50*/  ISETP.LT.AND P6, PT, R11, UR8, !P2 ;  /* 0x000000080b007c0c */ /* 0x000fe2000d7c1270 */
[----:B------:R-:W0:Y:S01]  /*44a60*/  LDCU UR8, c[0x0][0x398] ;  /* 0x00007300ff0877ac */ /* 0x000e220008000800 */
[----:B------:R-:W-:-:S02]  /*44a70*/  ISETP.LT.AND P5, PT, R7, UR6, !P2 ;  /* 0x0000000607007c0c */ /* 0x000fc4000d7a1270 */
[----:B------:R-:W-:Y:S01]  /*44a80*/  ISETP.LT.AND P4, PT, R19, UR10, !P2 ;  /* 0x0000000a13007c0c */ /* 0x000fe2000d781270 */
[----:B------:R-:W0:Y:S01]  /*44a90*/  LDCU UR6, c[0x0][0x398] ;  /* 0x00007300ff0677ac */ /* 0x000e220008000800 */
[C---:B------:R-:W-:Y:S02]  /*44aa0*/  PRMT R2, R37.reuse, 0x7770, RZ ;  /* 0x0000777025027816 */ /* 0x040fe400000000ff */
[C---:B------:R-:W-:Y:S01]  /*44ab0*/  PRMT R3, R37.reuse, 0x7771, RZ ;  /* 0x0000777125037816 */ /* 0x040fe200000000ff */
[----:B------:R-:W0:Y:S04]  /*44ac0*/  LDCU UR10, c[0x0][0x398] ;  /* 0x00007300ff0a77ac */ /* 0x000e280008000800 */
[----:B------:R1:W-:Y:S04]  /*44ad0*/  @P6 STG.E.U8 desc[UR44][R16.64], R2 ;  /* 0x0000000210006986 */ /* 0x0003e8000c10112c */
[----:B------:R0:W-:Y:S04]  /*44ae0*/  @P5 STG.E.U8 desc[UR44][R40.64], R3 ;  /* 0x0000000328005986 */ /* 0x0001e8000c10112c */
[----:B-1----:R-:W3:Y:S01]  /*44af0*/  LDL.LU.64 R16, [R1+0x970] ;  /* 0x0009700001107983 */ /* 0x002ee20000300a00 */
[----:B------:R-:W-:-:S03]  /*44b00*/  PRMT R2, R37, 0x7772, RZ ;  /* 0x0000777225027816 */ /* 0x000fc600000000ff */
[----:B------:R-:W3:Y:S04]  /*44b10*/  LDL.LU R6, [R1+0x134] ;  /* 0x0001340001067983 */ /* 0x000ee80000300800 */
[----:B------:R-:W3:Y:S04]  /*44b20*/  LDL.LU.64 R42, [R1+0x968] ;  /* 0x00096800012a7983 */ /* 0x000ee80000300a00 */
[----:B0-----:R-:W3:Y:S01]  /*44b30*/  LDL.LU.64 R40, [R1+0x960] ;  /* 0x0009600001287983 */ /* 0x001ee20000300a00 */
[----:B------:R-:W-:Y:S01]  /*44b40*/  ISETP.LT.AND P3, PT, R18, UR7, !P2 ;  /* 0x0000000712007c0c */ /* 0x000fe2000d761270 */
[----:B------:R-:W0:Y:S01]  /*44b50*/  LDCU UR7, c[0x0][0x398] ;  /* 0x00007300ff0777ac */ /* 0x000e220008000800 */
[----:B------:R-:W-:-:S02]  /*44b60*/  ISETP.LT.AND P6, PT, R0, UR9, !P2 ;  /* 0x0000000900007c0c */ /* 0x000fc4000d7c1270 */
[----:B------:R-:W-:Y:S01]  /*44b70*/  PRMT R3, R37, 0x7773, RZ ;  /* 0x0000777325037816 */ /* 0x000fe200000000ff */
[----:B------:R-:W-:Y:S01]  /*44b80*/  VIADD R12, R10, 0xa ;  /* 0x0000000a0a0c7836 */ /* 0x000fe20000000000 */
[----:B------:R-:W-:Y:S01]  /*44b90*/  ISETP.LT.AND P5, PT, R55, UR6, !P2 ;  /* 0x0000000637007c0c */ /* 0x000fe2000d7a1270 */
[----:B------:R-:W1:Y:S01]  /*44ba0*/  LDCU UR9, c[0x0][0x398] ;  /* 0x00007300ff0977ac */ /* 0x000e620008000800 */
[----:B------:R-:W0:Y:S01]  /*44bb0*/  LDCU UR6, c[0x0][0x398] ;  /* 0x00007300ff0677ac */ /* 0x000e220008000800 */
[----:B--2---:R2:W-:Y:S04]  /*44bc0*/  @P4 STG.E.U8 desc[UR44][R38.64], R2 ;  /* 0x0000000226004986 */ /* 0x0045e8000c10112c */
[----:B--2---:R-:W2:Y:S01]  /*44bd0*/  LDL.LU.64 R38, [R1+0x958] ;  /* 0x0009580001267983 */ /* 0x004ea20000300a00 */
[----:B------:R-:W-:-:S03]  /*44be0*/  PRMT R2, R29, 0x7770, RZ ;  /* 0x000077701d027816 */ /* 0x000fc600000000ff */
[----:B------:R-:W2:Y:S04]  /*44bf0*/  LDL.LU.64 R36, [R1+0x950] ;  /* 0x0009500001247983 */ /* 0x000ea80000300a00 */
[----:B----4-:R-:W-:Y:S04]  /*44c00*/  @P3 STG.E.U8 desc[UR44][R14.64], R3 ;  /* 0x000000030e003986 */ /* 0x010fe8000c10112c */
[----:B------:R4:W-:Y:S01]  /*44c10*/  @P6 STG.E.U8 desc[UR44][R22.64], R2 ;  /* 0x0000000216006986 */ /* 0x0009e2000c10112c */
[----:B---3--:R-:W-:Y:S01]  /*44c20*/  ISETP.LT.AND P4, PT, R28, UR5, !P2 ;  /* 0x000000051c007c0c */ /* 0x008fe2000d781270 */
[----:B------:R-:W3:Y:S02]  /*44c30*/  LDCU UR5, c[0x0][0x398] ;  /* 0x00007300ff0577ac */ /* 0x000ee40008000800 */
[----:B----4-:R-:W4:Y:S01]  /*44c40*/  LDL.LU.64 R22, [R1+0x948] ;  /* 0x0009480001167983 */ /* 0x010f220000300a00 */
[----:B------:R-:W-:-:S02]  /*44c50*/  PRMT R3, R29, 0x7771, RZ ;  /* 0x000077711d037816 */ /* 0x000fc400000000ff */
[----:B------:R-:W-:-:S07]  /*44c60*/  PRMT R2, R29, 0x7772, RZ ;  /* 0x000077721d027816 */ /* 0x000fce00000000ff */
[----:B------:R0:W-:Y:S02]  /*44c70*/  @P4 STG.E.U8 desc[UR44][R20.64], R3 ;  /* 0x0000000314004986 */ /* 0x0001e4000c10112c */
[----:B0-----:R-:W-:Y:S02]  /*44c80*/  PRMT R3, R29, 0x7773, RZ ;  /* 0x000077731d037816 */ /* 0x001fe400000000ff */
[----:B------:R-:W4:Y:S04]  /*44c90*/  LDL.LU R29, [R1+0x1754] ;  /* 0x00175400011d7983 */ /* 0x000f280000300800 */
[----:B------:R-:W4:Y:S01]  /*44ca0*/  LDL.LU.64 R20, [R1+0x930] ;  /* 0x0009300001147983 */ /* 0x000f220000300a00 */
[----:B------:R-:W-:Y:S01]  /*44cb0*/  ISETP.LT.AND P2, PT, R54, UR8, !P2 ;  /* 0x0000000836007c0c */ /* 0x000fe2000d741270 */
[----:B------:R-:W0:Y:S01]  /*44cc0*/  LDCU UR8, c[0x0][0x398] ;  /* 0x00007300ff0877ac */ /* 0x000e220008000800 */
[----:B------:R-:W-:-:S04]  /*44cd0*/  ISETP.GE.AND P3, PT, R12, UR73, PT ;  /* 0x000000490c007c0c */ /* 0x000fc8000bf66270 */
[----:B------:R-:W-:Y:S01]  /*44ce0*/  ISETP.LT.AND P6, PT, R11, UR10, !P3 ;  /* 0x0000000a0b007c0c */ /* 0x000fe2000dfc1270 */
[----:B------:R0:W-:Y:S01]  /*44cf0*/  @P5 STG.E.U8 desc[UR44][R16.64], R2 ;  /* 0x0000000210005986 */ /* 0x0001e2000c10112c */
[----:B------:R-:W-:Y:S01]  /*44d00*/  ISETP.LT.AND P4, PT, R7, UR7, !P3 ;  /* 0x0000000707007c0c */ /* 0x000fe2000df81270 */
[----:B------:R-:W1:Y:S04]  /*44d10*/  LDCU UR7, c[0x0][0x398] ;  /* 0x00007300ff0777ac */ /* 0x000e680008000800 */
[----:B------:R3:W-:Y:S01]  /*44d20*/  @P2 STG.E.U8 desc[UR44][R42.64], R3 ;  /* 0x000000032a002986 */ /* 0x0007e2000c10112c */
[----:B------:R-:W2:Y:S03]  /*44d30*/  LDCU UR10, c[0x0][0x398] ;  /* 0x00007300ff0a77ac */ /* 0x000ea60008000800 */
[----:B0-----:R-:W4:Y:S01]  /*44d40*/  LDL.LU.64 R16, [R1+0x928] ;  /* 0x0009280001107983 */ /* 0x001f220000300a00 */
[----:B------:R-:W-:-:S02]  /*44d50*/  PRMT R2, R6, 0x7770, RZ ;  /* 0x0000777006027816 */ /* 0x000fc400000000ff */
[----:B---3--:R-:W-:-:S03]  /*44d60*/  PRMT R3, R6, 0x7771, RZ ;  /* 0x0000777106037816 */ /* 0x008fc600000000ff */
[----:B------:R0:W-:Y:S01]  /*44d70*/  @P6 STG.E.U8 desc[UR44][R40.64], R2 ;  /* 0x0000000228006986 */ /* 0x0001e2000c10112c */
[----:B-1----:R-:W-:Y:S01]  /*44d80*/  ISETP.LT.AND P5, PT, R19, UR9, !P3 ;  /* 0x0000000913007c0c */ /* 0x002fe2000dfa1270 */
[----:B------:R-:W1:Y:S02]  /*44d90*/  LDCU UR9, c[0x0][0x398] ;  /* 0x00007300ff0977ac */ /* 0x000e640008000800 */
[----:B------:R-:W3:Y:S01]  /*44da0*/  LDL.LU.64 R42, [R1+0x920] ;  /* 0x00092000012a7983 */ /* 0x000ee20000300a00 */
[----:B------:R-:W-:Y:S01]  /*44db0*/  ISETP.LT.AND P6, PT, R18, UR5, !P3 ;  /* 0x0000000512007c0c */ /* 0x000fe2000dfc1270 */
[----:B------:R-:W1:Y:S01]  /*44dc0*/  LDCU UR5, c[0x0][0x398] ;  /* 0x00007300ff0577ac */ /* 0x000e620008000800 */
[----:B0-----:R-:W-:Y:S01]  /*44dd0*/  PRMT R2, R6, 0x7772, RZ ;  /* 0x0000777206027816 */ /* 0x001fe200000000ff */
[----:B--2---:R0:W-:Y:S04]  /*44de0*/  @P4 STG.E.U8 desc[UR44][R38.64], R3 ;  /* 0x0000000326004986 */ /* 0x0041e8000c10112c */
[----:B0-----:R-:W2:Y:S04]  /*44df0*/  LDL.LU.64 R38, [R1+0x908] ;  /* 0x0009080001267983 */ /* 0x001ea80000300a00 */
[----:B------:R0:W-:Y:S01]  /*44e00*/  @P5 STG.E.U8 desc[UR44][R36.64], R2 ;  /* 0x0000000224005986 */ /* 0x0001e2000c10112c */
[----:B------:R-:W-:Y:S01]  /*44e10*/  ISETP.LT.AND P4, PT, R0, UR6, !P3 ;  /* 0x0000000600007c0c */ /* 0x000fe2000df81270 */
[----:B------:R-:W-:-:S02]  /*44e20*/  VIADD R3, R10, 0xb ;  /* 0x0000000b0a037836 */ /* 0x000fc40000000000 */
[----:B------:R-:W2:Y:S01]  /*44e30*/  LDL.LU R40, [R1+0x34] ;  /* 0x0000340001287983 */ /* 0x000ea20000300800 */
[----:B0-----:R-:W-:-:S03]  /*44e40*/  PRMT R2, R6, 0x7773, RZ ;  /* 0x0000777306027816 */ /* 0x001fc600000000ff */
[----:B------:R-:W2:Y:S01]  /*44e50*/  LDL.LU R0, [R1+0x1750] ;  /* 0x0017500001007983 */ /* 0x000ea20000300800 */
[----:B------:R-:W-:Y:S01]  /*44e60*/  ISETP.LT.AND P5, PT, R28, UR8, !P3 ;  /* 0x000000081c007c0c */ /* 0x000fe2000dfa1270 */
[----:B------:R-:W0:Y:S02]  /*44e70*/  LDCU UR6, c[0x0][0x398] ;  /* 0x00007300ff0677ac */ /* 0x000e240008000800 */
[----:B------:R-:W2:Y:S01]  /*44e80*/  LDL.LU.64 R36, [R1+0x900] ;  /* 0x0009000001247983 */ /* 0x000ea20000300a00 */
[----:B------:R-:W-:Y:S01]  /*44e90*/  ISETP.GE.AND P2, PT, R3, UR72, PT ;  /* 0x0000004803007c0c */ /* 0x000fe2000bf46270 */
[----:B------:R-:W0:Y:S02]  /*44ea0*/  LDCU UR8, c[0x0][0x398] ;  /* 0x00007300ff0877ac */ /* 0x000e240008000800 */
[----:B----4-:R4:W-:Y:S04]  /*44eb0*/  @P6 STG.E.U8 desc[UR44][R22.64], R2 ;  /* 0x0000000216006986 */ /* 0x0109e8000c10112c */
[----:B----4-:R-:W4:Y:S01]  /*44ec0*/  LDL.LU.64 R22, [R1+0x8f8] ;  /* 0x0008f80001167983 */ /* 0x010f220000300a00 */
[----:B------:R-:W-:-:S05]  /*44ed0*/  PRMT R3, R29, 0x7770, RZ ;  /* 0x000077701d037816 */ /* 0x000fca00000000ff */
[----:B------:R0:W-:Y:S04]  /*44ee0*/  @P4 STG.E.U8 desc[UR44][R20.64], R3 ;  /* 0x0000000314004986 */ /* 0x0001e8000c10112c */
[----:B0-----:R-:W4:Y:S01]  /*44ef0*/  LDL.LU.64 R20, [R1+0x8f0] ;  /* 0x0008f00001147983 */ /* 0x001f220000300a00 */
[----:B------:R-:W-:Y:S01]  /*44f00*/  ISETP.LT.AND P6, PT, R55, UR7, !P3 ;  /* 0x0000000737007c0c */ /* 0x000fe2000dfc1270 */
[----:B------:R-:W0:Y:S01]  /*44f10*/  LDCU UR7, c[0x0][0x398] ;  /* 0x00007300ff0777ac */ /* 0x000e220008000800 */
[----:B-1----:R-:W-:Y:S02]  /*44f20*/  ISETP.LT.AND P3, PT, R54, UR9, !P3 ;  /* 0x0000000936007c0c */ /* 0x002fe4000df61270 */
[C---:B------:R-:W-:Y:S01]  /*44f30*/  PRMT R2, R29.reuse, 0x7771, RZ ;  /* 0x000077711d027816 */ /* 0x040fe200000000ff */
[----:B------:R-:W1:Y:S04]  /*44f40*/  LDCU UR9, c[0x0][0x398] ;  /* 0x00007300ff0977ac */ /* 0x000e680008000800 */
[----:B------:R0:W-:Y:S02]  /*44f50*/  @P5 STG.E.U8 desc[UR44][R16.64], R2 ;  /* 0x0000000210005986 */ /* 0x0001e4000c10112c */
[----:B0-----:R-:W-:-:S02]  /*44f60*/  PRMT R2, R29, 0x7772, RZ ;  /* 0x000077721d027816 */ /* 0x001fc400000000ff */
[----:B------:R-:W4:Y:S01]  /*44f70*/  LDL.LU.64 R16, [R1+0x8e8] ;  /* 0x0008e80001107983 */ /* 0x000f220000300a00 */
[----:B------:R-:W-:-:S03]  /*44f80*/  PRMT R29, R29, 0x7773, RZ ;  /* 0x000077731d1d7816 */ /* 0x000fc600000000ff */
[----:B------:R-:W4:Y:S04]  /*44f90*/  LDL.LU R41, [R1+0x124] ;  /* 0x0001240001297983 */ /* 0x000f280000300800 */
[----:B---3--:R0:W-:Y:S04]  /*44fa0*/  @P6 STG.E.U8 desc[UR44][R42.64], R2 ;  /* 0x000000022a006986 */ /* 0x0081e8000c10112c */
[----:B------:R-:W3:Y:S01]  /*44fb0*/  LDL.LU.64 R14, [R1+0x8d8] ;  /* 0x0008d800010e7983 */ /* 0x000ee20000300a00 */
[----:B------:R-:W-:Y:S01]  /*44fc0*/  ISETP.LT.AND P5, PT, R11, UR5, !P2 ;  /* 0x000000050b007c0c */ /* 0x000fe2000d7a1270 */
[----:B------:R-:W1:Y:S02]  /*44fd0*/  LDCU UR5, c[0x0][0x398] ;  /* 0x00007300ff0577ac */ /* 0x000e640008000800 */
[----:B0-----:R-:W3:Y:S01]  /*44fe0*/  LDL.LU.64 R42, [R1+0x8d0] ;  /* 0x0008d000012a7983 */ /* 0x001ee20000300a00 */
[----:B------:R-:W-:Y:S01]  /*44ff0*/  ISETP.LT.AND P4, PT, R7, UR10, !P2 ;  /* 0x0000000a07007c0c */ /* 0x000fe2000d781270 */
[----:B------:R-:W0:Y:S01]  /*45000*/  LDCU UR10, c[0x0][0x398] ;  /* 0x00007300ff0a77ac */ /* 0x000e220008000800 */
[----:B------:R-:W-:Y:S01]  /*45010*/  ISETP.LT.AND P6, PT, R19, UR6, !P2 ;  /* 0x0000000613007c0c */ /* 0x000fe2000d7c1270 */
[----:B------:R-:W0:Y:S01]  /*45020*/  LDCU UR6, c[0x0][0x398] ;  /* 0x00007300ff0677ac */ /* 0x000e220008000800 */
[----:B--2---:R2:W-:Y:S04]  /*45030*/  @P3 STG.E.U8 desc[UR44][R38.64], R29 ;  /* 0x0000001d26003986 */ /* 0x0045e8000c10112c */
[----:B--2---:R-:W2:Y:S01]  /*45040*/  LDL.LU R29, [R1+0xb88] ;  /* 0x000b8800011d7983 */ /* 0x004ea20000300800 */
[----:B------:R-:W-:-:S02]  /*45050*/  PRMT R3, R40, 0x7770, RZ ;  /* 0x0000777028037816 */ /* 0x000fc400000000ff */
[C---:B------:R-:W-:Y:S01]  /*45060*/  PRMT R2, R40.reuse, 0x7771, RZ ;  /* 0x0000777128027816 */ /* 0x040fe200000000ff */
[----:B------:R-:W3:Y:S04]  /*45070*/  LDL.LU.64 R38, [R1+0x8c8] ;  /* 0x0008c80001267983 */ /* 0x000ee80000300a00 */
[----:B------:R0:W-:Y:S04]  /*45080*/  @P5 STG.E.U8 desc[UR44][R36.64], R3 ;  /* 0x0000000324005986 */ /* 0x0001e8000c10112c */
[----:B0-----:R-:W3:Y:S04]  /*45090*/  LDL.LU.64 R36, [R1+0x8b8] ;  /* 0x0008b80001247983 */ /* 0x001ee80000300a00 */
[----:B----4-:R0:W-:Y:S04]  /*450a0*/  @P4 STG.E.U8 desc[UR44][R22.64], R2 ;  /* 0x0000000216004986 */ /* 0x0101e8000c10112c */
[----:B0-----:R-:W4:Y:S04]  /*450b0*/  LDL.LU.64 R22, [R1+0x8b0] ;  /* 0x0008b00001167983 */ /* 0x001f280000300a00 */
[----:B------:R-:W4:Y:S01]  /*450c0*/  LDL.LU R6, [R1+0x138] ;  /* 0x0001380001067983 */ /* 0x000f220000300800 */
[----:B------:R-:W-:-:S05]  /*450d0*/  PRMT R12, R40, 0x7772, RZ ;  /* 0x00007772280c7816 */ /* 0x000fca00000000ff */
[----:B------:R0:W-:Y:S04]  /*450e0*/  @P6 STG.E.U8 desc[UR44][R20.64], R12 ;  /* 0x0000000c14006986 */ /* 0x0001e8000c10112c */
[----:B0-----:R-:W4:Y:S01]  /*450f0*/  LDL.LU.64 R20, [R1+0x8a0] ;  /* 0x0008a00001147983 */ /* 0x001f220000300a00 */
[----:B------:R-:W-:Y:S01]  /*45100*/  ISETP.LT.AND P3, PT, R18, UR8, !P2 ;  /* 0x0000000812007c0c */ /* 0x000fe2000d761270 */
[----:B------:R-:W0:Y:S01]  /*45110*/  LDCU UR8, c[0x0][0x398] ;  /* 0x00007300ff0877ac */ /* 0x000e220008000800 */
[----:B-1----:R-:W-:Y:S01]  /*45120*/  ISETP.LT.AND P5, PT, R28, UR5, !P2 ;  /* 0x000000051c007c0c */ /* 0x002fe2000d7a1270 */
[----:B------:R-:W-:Y:S01]  /*45130*/  VIADD R3, R10, 0xc ;  /* 0x0000000c0a037836 */ /* 0x000fe20000000000 */
[----:B------:R-:W-:Y:S01]  /*45140*/  PRMT R2, R40, 0x7773, RZ ;  /* 0x0000777328027816 */ /* 0x000fe200000000ff */
[----:B------:R-:W1:Y:S03]  /*45150*/  LDCU UR5, c[0x0][0x398] ;  /* 0x00007300ff0577ac */ /* 0x000e660008000800 */
[----:B------:R-:W-:-:S02]  /*45160*/  ISETP.GE.AND P6, PT, R3, UR71, PT ;  /* 0x0000004703007c0c */ /* 0x000fc4000bfc6270 */
[----:B------:R-:W-:-:S03]  /*45170*/  PRMT R3, R41, 0x7770, RZ ;  /* 0x0000777029037816 */ /* 0x000fc600000000ff */
[----:B------:R0:W-:Y:S01]  /*45180*/  @P3 STG.E.U8 desc[UR44][R16.64], R2 ;  /* 0x0000000210003986 */ /* 0x0001e2000c10112c */
[----:B------:R-:W-:Y:S01]  /*45190*/  ISETP.LT.AND P3, PT, R55, UR9, !P2 ;  /* 0x0000000937007c0c */ /* 0x000fe2000d761270 */
[----:B------:R-:W1:Y:S01]  /*451a0*/  LDCU UR9, c[0x0][0x398] ;  /* 0x00007300ff0977ac */ /* 0x000e620008000800 */
[----:B0-----:R-:W-:Y:S01]  /*451b0*/  PRMT R2, R41, 0x7771, RZ ;  /* 0x0000777129027816 */ /* 0x001fe200000000ff */
[----:B------:R-:W4:Y:S01]  /*451c0*/  LDL.LU.64 R16, [R1+0x898] ;  /* 0x0008980001107983 */ /* 0x000f220000300a00 */
[----:B--2---:R-:W-:Y:S01]  /*451d0*/  ISETP.LT.AND P4, PT, R29, UR7, !P2 ;  /* 0x000000071d007c0c */ /* 0x004fe2000d781270 */
[----:B------:R-:W0:Y:S01]  /*451e0*/  LDCU UR7, c[0x0][0x398] ;  /* 0x00007300ff0777ac */ /* 0x000e220008000800 */
[----:B------:R-:W-:Y:S01]  /*451f0*/  ISETP.LT.AND P2, PT, R54, UR10, !P2 ;  /* 0x0000000a36007c0c */ /* 0x000fe2000d741270 */
[----:B------:R-:W2:Y:S10]  /*45200*/  LDCU UR10, c[0x0][0x398] ;  /* 0x00007300ff0a77ac */ /* 0x000eb40008000800 */
[----:B---3--:R3:W-:Y:S01]  /*45210*/  @P4 STG.E.U8 desc[UR44][R14.64], R3 ;  /* 0x000000030e004986 */ /* 0x0087e2000c10112c */
[----:B------:R-:W-:Y:S01]  /*45220*/  ISETP.LT.AND P4, PT, R11, UR6, !P6 ;  /* 0x000000060b007c0c */ /* 0x000fe2000f781270 */
[----:B------:R-:W0:Y:S02]  /*45230*/  LDCU UR6, c[0x0][0x398] ;  /* 0x00007300ff0677ac */ /* 0x000e240008000800 */
[----:B------:R1:W-:Y:S01]  /*45240*/  @P5 STG.E.U8 desc[UR44][R42.64], R2 ;  /* 0x000000022a005986 */ /* 0x0003e2000c10112c */
[----:B------:R-:W-:Y:S01]  /*45250*/  ISETP.LT.AND P5, PT, R7, UR8, !P6 ;  /* 0x0000000807007c0c */ /* 0x000fe2000f7a1270 */
[----:B------:R-:W0:Y:S01]  /*45260*/  LDCU UR8, c[0x0][0x398] ;  /* 0x00007300ff0877ac */ /* 0x000e220008000800 */
[C---:B---3--:R-:W-:Y:S01]  /*45270*/  PRMT R3, R41.reuse, 0x7772, RZ ;  /* 0x0000777229037816 */ /* 0x048fe200000000ff */
[----:B------:R-:W3:Y:S01]  /*45280*/  LDL.LU.64 R14, [R1+0x890] ;  /* 0x00089000010e7983 */ /* 0x000ee20000300a00 */
[----:B-1----:R-:W-:-:S03]  /*45290*/  PRMT R2, R41, 0x7773, RZ ;  /* 0x0000777329027816 */ /* 0x002fc600000000ff */
[----:B------:R4:W-:Y:S04]  /*452a0*/  @P3 STG.E.U8 desc[UR44][R38.64], R3 ;  /* 0x0000000326003986 */ /* 0x0009e8000c10112c */
[----:B------:R1:W-:Y:S04]  /*452b0*/  @P2 STG.E.U8 desc[UR44][R36.64], R2 ;  /* 0x0000000224002986 */ /* 0x0003e8000c10112c */
[----:B------:R-:W2:Y:S01]  /*452c0*/  LDL.LU.64 R42, [R1+0x888] ;  /* 0x00088800012a7983 */ /* 0x000ea20000300a00 */
[C---:B----4-:R-:W-:Y:S02]  /*452d0*/  PRMT R3, R6.reuse, 0x7770, RZ ;  /* 0x0000777006037816 */ /* 0x050fe400000000ff */
[----:B-1----:R-:W-:-:S03]  /*452e0*/  PRMT R2, R6, 0x7771, RZ ;  /* 0x0000777106027816 */ /* 0x002fc600000000ff */
[----:B------:R-:W-:Y:S04]  /*452f0*/  @P4 STG.E.U8 desc[UR44][R22.64], R3 ;  /* 0x0000000316004986 */ /* 0x000fe8000c10112c */
[----:B------:R-:W4:Y:S04]  /*45300*/  LDL.LU.64 R36, [R1+0x880] ;  /* 0x0008800001247983 */ /* 0x000f280000300a00 */
[----:B------:R1:W-:Y:S01]  /*45310*/  @P5 STG.E.U8 desc[UR44][R30.64], R2 ;  /* 0x000000021e005986 */ /* 0x0003e2000c10112c */
[----:B------:R-:W-:Y:S01]  /*45320*/  ISETP.LT.AND P2, PT, R19, UR5, !P6 ;  /* 0x0000000513007c0c */ /* 0x000fe2000f741270 */
[----:B------:R-:W0:Y:S02]  /*45330*/  LDCU UR5, c[0x0][0x398] ;  /* 0x00007300ff0577ac */ /* 0x000e240008000800 */
[----:B-1----:R-:W2:Y:S01]  /*45340*/  LDL.LU.64 R30, [R1+0x1748] ;  /* 0x00174800011e7983 */ /* 0x002ea20000300a00 */
[----:B------:R-:W-:-:S03]  /*45350*/  PRMT R3, R6, 0x7772, RZ ;  /* 0x0000777206037816 */ /* 0x000fc600000000ff */
[----:B------:R-:W3:Y:S06]  /*45360*/  LDL.LU R39, [R1+0x38] ;  /* 0x0000380001277983 */ /* 0x000eec0000300800 */
[----:B------:R1:W-:Y:S04]  /*45370*/  @P2 STG.E.U8 desc[UR44][R20.64], R3 ;  /* 0x0000000314002986 */ /* 0x0003e8000c10112c */
[----:B-1----:R-:W4:Y:S01]  /*45380*/  LDL.LU.64 R20, [R1+0x860] ;  /* 0x0008600001147983 */ /* 0x002f220000300a00 */
[----:B0-----:R-:W-:Y:S01]  /*45390*/  ISETP.LT.AND P3, PT, R18, UR7, !P6 ;  /* 0x0000000712007c0c */ /* 0x001fe2000f761270 */
[----:B------:R-:W0:Y:S01]  /*453a0*/  LDCU UR7, c[0x0][0x398] ;  /* 0x00007300ff0777ac */ /* 0x000e220008000800 */
[----:B------:R-:W-:Y:S01]  /*453b0*/  PRMT R2, R6, 0x7773, RZ ;  /* 0x0000777306027816 */ /* 0x000fe200000000ff */
[----:B------:R-:W4:Y:S01]  /*453c0*/  LDL.LU.64 R40, [R1+0x858] ;  /* 0x0008580001287983 */ /* 0x000f220000300a00 */
[----:B------:R-:W-:Y:S01]  /*453d0*/  ISETP.LT.AND P4, PT, R29, UR9, !P6 ;  /* 0x000000091d007c0c */ /* 0x000fe2000f781270 */
[----:B------:R-:W1:Y:S02]  /*453e0*/  LDCU UR9, c[0x0][0x398] ;  /* 0x00007300ff0977ac */ /* 0x000e640008000800 */
[----:B------:R-:W4:Y:S01]  /*453f0*/  LDL.LU.64 R22, [R1+0x850] ;  /* 0x0008500001167983 */ /* 0x000f220000300a00 */
[----:B------:R-:W-:Y:S01]  /*45400*/  ISETP.LT.AND P2, PT, R28, UR6, !P6 ;  /* 0x000000061c007c0c */ /* 0x000fe2000f741270 */
[----:B------:R-:W0:Y:S04]  /*45410*/  LDCU UR6, c[0x0][0x398] ;  /* 0x00007300ff0677ac */ /* 0x000e280008000800 */
[----:B------:R1:W-:Y:S01]  /*45420*/  @P3 STG.E.U8 desc[UR44][R16.64], R2 ;  /* 0x0000000210003986 */ /* 0x0003e2000c10112c */
[----:B------:R-:W-:Y:S01]  /*45430*/  ISETP.LT.AND P3, PT, R55, UR5, !P6 ;  /* 0x0000000537007c0c */ /* 0x000fe2000f761270 */
[----:B------:R-:W2:Y:S02]  /*45440*/  LDCU UR5, c[0x0][0x398] ;  /* 0x00007300ff0577ac */ /* 0x000ea40008000800 */
[----:B-1----:R-:W4:Y:S01]  /*45450*/  LDL.LU.64 R16, [R1+0x848] ;  /* 0x0008480001107983 */ /* 0x002f220000300a00 */
[----:B------:R-:W-:Y:S01]  /*45460*/  VIADD R2, R10, 0xd ;  /* 0x0000000d0a027836 */ /* 0x000fe20000000000 */
[----:B0-----:R-:W-:Y:S01]  /*45470*/  ISETP.LT.AND P6, PT, R54, UR7, !P6 ;  /* 0x0000000736007c0c */ /* 0x001fe2000f7c1270 */
[----:B------:R-:W0:Y:S01]  /*45480*/  LDCU UR7, c[0x0][0x398] ;  /* 0x00007300ff0777ac */ /* 0x000e220008000800 */
[----:B------:R-:W4:Y:S02]  /*45490*/  LDL.LU R6, [R1+0x13c] ;  /* 0x00013c0001067983 */ /* 0x000f240000300800 */
[----:B------:R-:W-:-:S02]  /*454a0*/  ISETP.GE.AND P5, PT, R2, UR70, PT ;  /* 0x0000004602007c0c */ /* 0x000fc4000bfa6270 */
[C---:B--2---:R-:W-:Y:S02]  /*454b0*/  PRMT R3, R30.reuse, 0x7770, RZ ;  /* 0x000077701e037816 */ /* 0x044fe400000000ff */
[----:B------:R-:W-:-:S03]  /*454c0*/  PRMT R2, R30, 0x7772, RZ ;  /* 0x000077721e027816 */ /* 0x000fc600000000ff */
[----:B---3--:R1:W-:Y:S02]  /*454d0*/  @P4 STG.E.U8 desc[UR44][R14.64], R3 ;  /* 0x000000030e004986 */ /* 0x0083e4000c10112c */
[C---:B-1----:R-:W-:Y:S02]  /*454e0*/  PRMT R3, R30.reuse, 0x7771, RZ ;  /* 0x000077711e037816 */ /* 0x042fe400000000ff */
[----:B------:R-:W-:-:S03]  /*454f0*/  PRMT R30, R30, 0x7773, RZ ;  /* 0x000077731e1e7816 */ /* 0x000fc600000000ff */
[----:B------:R-:W-:Y:S04]  /*45500*/  @P2 STG.E.U8 desc[UR44][R42.64], R3 ;  /* 0x000000032a002986 */ /* 0x000fe8000c10112c */
[----:B----4-:R1:W-:Y:S04]  /*45510*/  @P3 STG.E.U8 desc[UR44][R36.64], R2 ;  /* 0x0000000224003986 */ /* 0x0103e8000c10112c */
[----:B------:R2:W-:Y:S04]  /*45520*/  @P6 STG.E.U8 desc[UR44][R20.64], R30 ;  /* 0x0000001e14006986 */ /* 0x0005e8000c10112c */
[----:B-1----:R-:W3:Y:S04]  /*45530*/  LDL.LU.64 R36, [R1+0x840] ;  /* 0x0008400001247983 */ /* 0x002ee80000300a00 */
[----:B------:R-:W4:Y:S04]  /*45540*/  LDL.LU.64 R42, [R1+0x838] ;  /* 0x00083800012a7983 */ /* 0x000f280000300a00 */
[----:B--2---:R-:W2:Y:S01]  /*45550*/  LDL.LU.64 R20, [R1+0x830] ;  /* 0x0008300001147983 */ /* 0x004ea20000300a00 */
[----:B------:R-:W-:Y:S01]  /*45560*/  ISETP.LT.AND P2, PT, R11, UR8, !P5 ;  /* 0x000000080b007c0c */ /* 0x000fe2000ef41270 */
[----:B------:R-:W-:Y:S01]  /*45570*/  VIADD R3, R10, 0xe ;  /* 0x0000000e0a037836 */ /* 0x000fe20000000000 */
[----:B------:R-:W-:Y:S01]  /*45580*/  ISETP.LT.AND P3, PT, R7, UR9, !P5 ;  /* 0x0000000907007c0c */ /* 0x000fe2000ef61270 */
[----:B------:R-:W1:Y:S01]  /*45590*/  LDCU UR8, c[0x0][0x398] ;  /* 0x00007300ff0877ac */ /* 0x000e620008000800 */
[----:B------:R-:W-:-:S02]  /*455a0*/  ISETP.LT.AND P4, PT, R19, UR6, !P5 ;  /* 0x0000000613007c0c */ /* 0x000fc4000ef81270 */
[----:B------:R-:W-:Y:S01]  /*455b0*/  PRMT R2, R39, 0x7770, RZ ;  /* 0x0000777027027816 */ /* 0x000fe200000000ff */
[----:B------:R-:W0:Y:S01]  /*455c0*/  LDCU UR6, c[0x0][0x398] ;  /* 0x00007300ff0677ac */ /* 0x000e220008000800 */
[----:B------:R-:W-:Y:S02]  /*455d0*/  ISETP.GE.AND P6, PT, R3, UR69, PT ;  /* 0x0000004503007c0c */ /* 0x000fe4000bfc6270 */
[C---:B------:R-:W-:Y:S01]  /*455e0*/  PRMT R3, R39.reuse, 0x7771, RZ ;  /* 0x0000777127037816 */ /* 0x040fe200000000ff */
[----:B------:R-:W0:Y:S02]  /*455f0*/  LDCU UR9, c[0x0][0x398] ;  /* 0x00007300ff0977ac */ /* 0x000e240008000800 */
[----:B------:R1:W-:Y:S04]  /*45600*/  @P2 STG.E.U8 desc[UR44][R40.64], R2 ;  /* 0x0000000228002986 */ /* 0x0003e8000c10112c */
[----:B------:R0:W-:Y:S01]  /*45610*/  @P3 STG.E.U8 desc[UR44][R22.64], R3 ;  /* 0x0000000316003986 */ /* 0x0001e2000c10112c */
[----:B-1----:R-:W-:-:S03]  /*45620*/  PRMT R2, R39, 0x7772, RZ ;  /* 0x0000777227027816 */ /* 0x002fc600000000ff */
[----:B0-----:R-:W2:Y:S01]  /*45630*/  LDL.LU.64 R22, [R1+0x828] ;  /* 0x0008280001167983 */ /* 0x001ea20000300a00 */
[----:B------:R-:W-:Y:S01]  /*45640*/  ISETP.LT.AND P2, PT, R18, UR5, !P5 ;  /* 0x0000000512007c0c */ /* 0x000fe2000ef41270 */
[----:B------:R-:W0:Y:S02]  /*45650*/  LDCU UR5, c[0x0][0x398] ;  /* 0x00007300ff0577ac */ /* 0x000e240008000800 */
[----:B------:R1:W-:Y:S01]  /*45660*/  @P4 STG.E.U8 desc[UR44][R16.64], R2 ;  /* 0x0000000210004986 */ /* 0x0003e2000c10112c */
[----:B------:R-:W-:Y:S01]  /*45670*/  ISETP.LT.AND P4, PT, R29, UR10, !P5 ;  /* 0x0000000a1d007c0c */ /* 0x000fe2000ef81270 */
[----:B------:R-:W0:Y:S01]  /*45680*/  LDCU UR10, c[0x0][0x398] ;  /* 0x00007300ff0a77ac */ /* 0x000e220008000800 */
[----:B------:R-:W-:Y:S02]  /*45690*/  ISETP.LT.AND P3, PT, R28, UR7, !P5 ;  /* 0x000000071c007c0c */ /* 0x000fe4000ef61270 */
[----:B------:R-:W-:Y:S01]  /*456a0*/  PRMT R3, R31, 0x7770, RZ ;  /* 0x000077701f037816 */ /* 0x000fe200000000ff */
[----:B------:R-:W0:Y:S01]  /*456b0*/  LDCU UR7, c[0x0][0x398] ;  /* 0x00007300ff0777ac */ /* 0x000e220008000800 */
[----:B-1----:R-:W2:Y:S01]  /*456c0*/  LDL.LU.64 R16, [R1+0x810] ;  /* 0x0008100001107983 */ /* 0x002ea20000300a00 */
[----:B------:R-:W-:-:S03]  /*456d0*/  PRMT R2, R39, 0x7773, RZ ;  /* 0x0000777327027816 */ /* 0x000fc600000000ff */
[----:B------:R-:W2:Y:S04]  /*456e0*/  LDL.LU.64 R40, [R1+0x808] ;  /* 0x0008080001287983 */ /* 0x000ea80000300a00 */
[----:B------:R-:W2:Y:S04]  /*456f0*/  LDL.LU.64 R38, [R1+0x800] ;  /* 0x0008000001267983 */ /* 0x000ea80000300a00 */
[----:B---3--:R1:W-:Y:S04]  /*45700*/  @P2 STG.E.U8 desc[UR44][R36.64], R2 ;  /* 0x0000000224002986 */ /* 0x0083e8000c10112c */
[----:B----4-:R3:W-:Y:S01]  /*45710*/  @P4 STG.E.U8 desc[UR44][R42.64], R3 ;  /* 0x000000032a004986 */ /* 0x0107e2000c10112c */
[----:B-1----:R-:W-:-:S03]  /*45720*/  PRMT R2, R31, 0x7771, RZ ;  /* 0x000077711f027816 */ /* 0x002fc600000000ff */
[----:B------:R-:W4:Y:S04]  /*45730*/  LDL.LU.64 R36, [R1+0x7f8] ;  /* 0x0007f80001247983 */ /* 0x000f280000300a00 */
[----:B------:R-:W4:Y:S01]  /*45740*/  LDL.LU.64 R26, [R1+0x7f0] ;  /* 0x0007f000011a7983 */ /* 0x000f220000300a00 */
[----:B---3--:R-:W-:-:S03]  /*45750*/  PRMT R3, R31, 0x7772, RZ ;  /* 0x000077721f037816 */ /* 0x008fc600000000ff */
[----:B--2---:R1:W-:Y:S04]  /*45760*/  @P3 STG.E.U8 desc[UR44][R20.64], R2 ;  /* 0x0000000214003986 */ /* 0x0043e8000c10112c */
[----:B-1----:R-:W2:Y:S01]  /*45770*/  LDL.LU.64 R20, [R1+0x7d8] ;  /* 0x0007d80001147983 */ /* 0x002ea20000300a00 */
[----:B------:R-:W-:-:S03]  /*45780*/  PRMT R2, R31, 0x7773, RZ ;  /* 0x000077731f027816 */ /* 0x000fc600000000ff */
[----:B------:R-:W3:Y:S04]  /*45790*/  LDL.LU.64 R42, [R1+0x7d0] ;  /* 0x0007d000012a7983 */ /* 0x000ee80000300a00 */
[----:B------:R-:W2:Y:S01]  /*457a0*/  LDL.LU R31, [R1+0x1740] ;  /* 0x00174000011f7983 */ /* 0x000ea20000300800 */
[----:B------:R-:W-:Y:S01]  /*457b0*/  ISETP.LT.AND P2, PT, R55, UR8, !P5 ;  /* 0x0000000837007c0c */ /* 0x000fe2000ef41270 */
[----:B------:R-:W1:Y:S01]  /*457c0*/  LDCU UR8, c[0x0][0x398] ;  /* 0x00007300ff0877ac */ /* 0x000e620008000800 */
[----:B------:R-:W-:Y:S02]  /*457d0*/  ISETP.LT.AND P5, PT, R54, UR6, !P5 ;  /* 0x0000000636007c0c */ /* 0x000fe4000efa1270 */
[----:B------:R-:W-:Y:S01]  /*457e0*/  ISETP.LT.AND P3, PT, R11, UR9, !P6 ;  /* 0x000000090b007c0c */ /* 0x000fe2000f761270 */
[----:B------:R-:W1:Y:S01]  /*457f0*/  LDCU UR6, c[0x0][0x398] ;  /* 0x00007300ff0677ac */ /* 0x000e620008000800 */
[----:B0-----:R-:W-:-:S02]  /*45800*/  ISETP.LT.AND P4, PT, R7, UR5, !P6 ;  /* 0x0000000507007c0c */ /* 0x001fc4000f781270 */
[C---:B------:R-:W-:Y:S01]  /*45810*/  PRMT R12, R6.reuse, 0x7770, RZ ;  /* 0x00007770060c7816 */ /* 0x040fe200000000ff */
[----:B------:R-:W0:Y:S01]  /*45820*/  LDCU UR9, c[0x0][0x398] ;  /* 0x00007300ff0977ac */ /* 0x000e220008000800 */
[----:B------:R-:W-:-:S03]  /*45830*/  PRMT R13, R6, 0x7771, RZ ;  /* 0x00007771060d7816 */ /* 0x000fc600000000ff */
[----:B------:R1:W-:Y:S01]  /*45840*/  @P2 STG.E.U8 desc[UR44][R22.64], R3 ;  /* 0x0000000316002986 */ /* 0x0003e2000c10112c */
[----:B------:R-:W-:Y:S01]  /*45850*/  PRMT R14, R6, 0x7772, RZ ;  /* 0x00007772060e7816 */ /* 0x000fe200000000ff */
[----:B------:R-:W0:Y:S02]  /*45860*/  LDCU UR5, c[0x0][0x39c] ;  /* 0x00007380ff0577ac */ /* 0x000e240008000800 */
[----:B------:R0:W-:Y:S04]  /*45870*/  @P5 STG.E.U8 desc[UR44][R16.64], R2 ;  /* 0x0000000210005986 */ /* 0x0001e8000c10112c */
[----:B------:R0:W-:Y:S04]  /*45880*/  @P3 STG.E.U8 desc[UR44][R40.64], R12 ;  /* 0x0000000c28003986 */ /* 0x0001e8000c10112c */
[----:B-1----:R-:W3:Y:S04]  /*45890*/  LDL.LU.64 R22, [R1+0x1738] ;  /* 0x0017380001167983 */ /* 0x002ee80000300a00 */
[----:B0-----:R-:W3:Y:S04]  /*458a0*/  LDL.LU.64 R16, [R1+0x1730] ;  /* 0x0017300001107983 */ /* 0x001ee80000300a00 */
[----:B------:R-:W3:Y:S04]  /*458b0*/  LDL.LU.64 R40, [R1+0x7c8] ;  /* 0x0007c80001287983 */ /* 0x000ee80000300a00 */
[----:B------:R0:W-:Y:S01]  /*458c0*/  @P4 STG.E.U8 desc[UR44][R38.64], R13 ;  /* 0x0000000d26004986 */ /* 0x0001e2000c10112c */
[----:B------:R-:W-:Y:S01]  /*458d0*/  ISETP.LT.AND P2, PT, R19, UR7, !P6 ;  /* 0x0000000713007c0c */ /* 0x000fe2000f741270 */
[----:B------:R-:W-:-:S02]  /*458e0*/  VIADD R2, R10, 0xf ;  /* 0x0000000f0a027836 */ /* 0x000fc40000000000 */
[----:B0-----:R-:W3:Y:S01]  /*458f0*/  LDL.LU.64 R38, [R1+0x7c0] ;  /* 0x0007c00001267983 */ /* 0x001ee20000300a00 */
[----:B------:R-:W-:Y:S01]  /*45900*/  ISETP.LT.AND P5, PT, R18, UR8, !P6 ;  /* 0x0000000812007c0c */ /* 0x000fe2000f7a1270 */
[----:B------:R-:W0:Y:S01]  /*45910*/  LDCU UR7, c[0x0][0x398] ;  /* 0x00007300ff0777ac */ /* 0x000e220008000800 */
[----:B------:R-:W-:Y:S01]  /*45920*/  ISETP.LT.AND P4, PT, R29, UR6, !P6 ;  /* 0x000000061d007c0c */ /* 0x000fe2000f781270 */
[----:B------:R-:W3:Y:S01]  /*45930*/  LDL.LU R13, [R1+0x3c] ;  /* 0x00003c00010d7983 */ /* 0x000ee20000300800 */
[----:B------:R-:W-:Y:S01]  /*45940*/  PRMT R15, R6, 0x7773, RZ ;  /* 0x00007773060f7816 */ /* 0x000fe200000000ff */
[----:B------:R-:W1:Y:S01]  /*45950*/  LDCU UR8, c[0x0][0x398] ;  /* 0x00007300ff0877ac */ /* 0x000e620008000800 */
[----:B------:R-:W-:Y:S01]  /*45960*/  ISETP.LT.AND P3, PT, R28, UR9, !P6 ;  /* 0x000000091c007c0c */ /* 0x000fe2000f761270 */
[----:B------:R-:W0:Y:S01]  /*45970*/  LDCU UR6, c[0x0][0x398] ;  /* 0x00007300ff0677ac */ /* 0x000e220008000800 */
[----:B------:R-:W0:Y:S01]  /*45980*/  LDCU UR9, c[0x0][0x398] ;  /* 0x00007300ff0977ac */ /* 0x000e220008000800 */
[----:B----4-:R4:W-:Y:S01]  /*45990*/  @P2 STG.E.U8 desc[UR44][R36.64], R14 ;  /* 0x0000000e24002986 */ /* 0x0109e2000c10112c */
[----:B------:R-:W-:-:S03]  /*459a0*/  ISETP.GE.AND P2, PT, R2, UR68, PT ;  /* 0x0000004402007c0c */ /* 0x000fc6000bf46270 */
[----:B------:R-:W-:Y:S04]  /*459b0*/  @P5 STG.E.U8 desc[UR44][R26.64], R15 ;  /* 0x0000000f1a005986 */ /* 0x000fe8000c10112c */
[----:B----4-:R-:W4:Y:S01]  /*459c0*/  LDL.LU.64 R36, [R1+0x7b8] ;  /* 0x0007b80001247983 */ /* 0x010f220000300a00 */
[----:B--2---:R-:W-:-:S05]  /*459d0*/  PRMT R2, R31, 0x7770, RZ ;  /* 0x000077701f027816 */ /* 0x004fca00000000ff */
[----:B------:R2:W-:Y:S04]  /*459e0*/  @P4 STG.E.U8 desc[UR44][R20.64], R2 ;  /* 0x0000000214004986 */ /* 0x0005e8000c10112c */
[----:B--2---:R-:W2:Y:S01]  /*459f0*/  LDL.LU.64 R20, [R1+0x7b0] ;  /* 0x0007b00001147983 */ /* 0x004ea20000300a00 */
[----:B0-----:R-:W-:Y:S02]  /*45a00*/  ISETP.LT.AND P5, PT, R55, UR7, !P6 ;  /* 0x0000000737007c0c */ /* 0x001fe4000f7a1270 */
[----:B------:R-:W-:Y:S01]  /*45a10*/  PRMT R3, R31, 0x7771, RZ ;  /* 0x000077711f037816 */ /* 0x000fe200000000ff */
[----:B------:R-:W-:Y:S01]  /*45a20*/  VIADD R2, R10, 0x10 ;  /* 0x000000100a027836 */ /* 0x000fe20000000000 */
[----:B-1----:R-:W-:Y:S01]  /*45a30*/  ISETP.LT.AND P6, PT, R54, UR8, !P6 ;  /* 0x0000000836007c0c */ /* 0x002fe2000f7c1270 */
[----:B------:R-:W0:Y:S02]  /*45a40*/  LDCU UR7, c[0x0][0x398] ;  /* 0x00007300ff0777ac */ /* 0x000e240008000800 */
[----:B---3--:R1:W-:Y:S01]  /*45a50*/  @P3 STG.E.U8 desc[UR44][R42.64], R3 ;  /* 0x000000032a003986 */ /* 0x0083e2000c10112c */
[----:B------:R-:W-:Y:S01]  /*45a60*/  ISETP.LT.AND P4, PT, R11, UR6, !P2 ;  /* 0x000000060b007c0c */ /* 0x000fe2000d781270 */
[----:B------:R-:W3:Y:S01]  /*45a70*/  LDCU UR8, c[0x0][0x398] ;  /* 0x00007300ff0877ac */ /* 0x000ee20008000800 */
[C---:B-1----:R-:W-:Y:S01]  /*45a80*/  PRMT R3, R31.reuse, 0x7772, RZ ;  /* 0x000077721f037816 */ /* 0x042fe200000000ff */
[----:B------:R-:W3:Y:S01]  /*45a90*/  LDL.LU.64 R42, [R1+0x7a0] ;  /* 0x0007a000012a7983 */ /* 0x000ee20000300a00 */
[----:B------:R-:W-:Y:S01]  /*45aa0*/  PRMT R31, R31, 0x7773, RZ ;  /* 0x000077731f1f7816 */ /* 0x000fe200000000ff */
[----:B------:R-:W1:Y:S02]  /*45ab0*/  LDCU UR6, c[0x0][0x398] ;  /* 0x00007300ff0677ac */ /* 0x000e640008000800 */
[----:B------:R-:W-:Y:S04]  /*45ac0*/  @P5 STG.E.U8 desc[UR44][R40.64], R3 ;  /* 0x0000000328005986 */ /* 0x000fe8000c10112c */
[----:B------:R-:W3:Y:S04]  /*45ad0*/  LDL.LU R14, [R1+0x12c] ;  /* 0x00012c00010e7983 */ /* 0x000ee80000300800 */
[----:B------:R-:W3:Y:S04]  /*45ae0*/  LDL.LU.64 R26, [R1+0x790] ;  /* 0x00079000011a7983 */ /* 0x000ee80000300a00 */
[----:B------:R0:W-:Y:S04]  /*45af0*/  @P6 STG.E.U8 desc[UR44][R38.64], R31 ;  /* 0x0000001f26006986 */ /* 0x0001e8000c10112c */
[----:B0-----:R-:W3:Y:S01]  /*45b00*/  LDL.LU.64 R30, [R1+0x7a8] ;  /* 0x0007a800011e7983 */ /* 0x001ee20000300a00 */
[----:B------:R-:W-:Y:S01]  /*45b10*/  ISETP.LT.AND P5, PT, R7, UR9, !P2 ;  /* 0x0000000907007c0c */ /* 0x000fe2000d7a1270 */
[----:B------:R-:W0:Y:S01]  /*45b20*/  LDCU UR9, c[0x0][0x398] ;  /* 0x00007300ff0977ac */ /* 0x000e220008000800 */
[----:B------:R-:W-:Y:S01]  /*45b30*/  ISETP.GE.AND P3, PT, R2, UR67, PT ;  /* 0x0000004302007c0c */ /* 0x000fe2000bf66270 */
[----:B------:R-:W3:Y:S01]  /*45b40*/  LDL.LU.64 R40, [R1+0x788] ;  /* 0x0007880001287983 */ /* 0x000ee20000300a00 */
[----:B------:R-:W-:-:S02]  /*45b50*/  PRMT R2, R13, 0x7770, RZ ;  /* 0x000077700d027816 */ /* 0x000fc400000000ff */
[----:B------:R-:W-:Y:S01]  /*45b60*/  PRMT R3, R13, 0x7771, RZ ;  /* 0x000077710d037816 */ /* 0x000fe200000000ff */
[----:B------:R-:W3:Y:S04]  /*45b70*/  LDL.LU.64 R38, [R1+0x780] ;  /* 0x0007800001267983 */ /* 0x000ee80000300a00 */
[----:B----4-:R4:W-:Y:S04]  /*45b80*/  @P4 STG.E.U8 desc[UR44][R36.64], R2 ;  /* 0x0000000224004986 */ /* 0x0109e8000c10112c */
[----:B----4-:R-:W4:Y:S04]  /*45b90*/  LDL.LU.64 R36, [R1+0x768] ;  /* 0x0007680001247983 */ /* 0x010f280000300a00 */
[----:B------:R-:W4:Y:S04]  /*45ba0*/  LDL.LU R6, [R1+0x110] ;  /* 0x0001100001067983 */ /* 0x000f280000300800 */
[----:B--2---:R2:W-:Y:S04]  /*45bb0*/  @P5 STG.E.U8 desc[UR44][R20.64], R3 ;  /* 0x0000000314005986 */ /* 0x0045e8000c10112c */
[----:B--2---:R-:W2:Y:S01]  /*45bc0*/  LDL.LU.64 R20, [R1+0x760] ;  /* 0x0007600001147983 */ /* 0x004ea20000300a00 */
[----:B------:R-:W-:Y:S01]  /*45bd0*/  ISETP.LT.AND P6, PT, R19, UR10, !P2 ;  /* 0x0000000a13007c0c */ /* 0x000fe2000d7c1270 */
[----:B------:R-:W0:Y:S01]  /*45be0*/  LDCU UR10, c[0x0][0x398] ;  /* 0x00007300ff0a77ac */ /* 0x000e220008000800 */
[----:B------:R-:W-:-:S02]  /*45bf0*/  ISETP.LT.AND P4, PT, R18, UR7, !P2 ;  /* 0x0000000712007c0c */ /* 0x000fc4000d781270 */
[----:B------:R-:W-:Y:S01]  /*45c00*/  PRMT R2, R13, 0x7772, RZ ;  /* 0x000077720d027816 */ /* 0x000fe200000000ff */
[----:B------:R-:W0:Y:S01]  /*45c10*/  LDCU UR7, c[0x0][0x398] ;  /* 0x00007300ff0777ac */ /* 0x000e220008000800 */
[----:B---3--:R-:W-:Y:S02]  /*45c20*/  ISETP.LT.AND P5, PT, R29, UR8, !P2 ;  /* 0x000000081d007c0c */ /* 0x008fe4000d7a1270 */
[----:B------:R-:W-:Y:S01]  /*45c30*/  PRMT R12, R13, 0x7773, RZ ;  /* 0x000077730d0c7816 */ /* 0x000fe200000000ff */
[----:B------:R-:W3:Y:S01]  /*45c40*/  LDCU UR8, c[0x0][0x398] ;  /* 0x00007300ff0877ac */ /* 0x000ee20008000800 */
[----:B------:R-:W-:-:S03]  /*45c50*/  PRMT R3, R14, 0x7770, RZ ;  /* 0x000077700e037816 */ /* 0x000fc600000000ff */
[----:B------:R3:W-:Y:S01]  /*45c60*/  @P6 STG.E.U8 desc[UR44][R30.64], R2 ;  /* 0x000000021e006986 */ /* 0x0007e2000c10112c */
[----:B-1----:R-:W-:Y:S01]  /*45c70*/  ISETP.LT.AND P6, PT, R28, UR6, !P2 ;  /* 0x000000061c007c0c */ /* 0x002fe2000d7c1270 */
[----:B------:R-:W1:Y:S02]  /*45c80*/  LDCU UR6, c[0x0][0x398] ;  /* 0x00007300ff0677ac */ /* 0x000e640008000800 */
[----:B------:R1:W-:Y:S01]  /*45c90*/  @P4 STG.E.U8 desc[UR44][R42.64], R12 ;  /* 0x0000000c2a004986 */ /* 0x0003e2000c10112c */
[----:B------:R-:W-:Y:S01]  /*45ca0*/  ISETP.LT.AND P4, PT, R55, UR11, !P2 ;  /* 0x0000000b37007c0c */ /* 0x000fe2000d781270 */
[----:B------:R-:W2:Y:S01]  /*45cb0*/  LDCU UR11, c[0x0][0x398] ;  /* 0x00007300ff0b77ac */ /* 0x000ea20008000800 */
[----:B0-----:R-:W-:Y:S01]  /*45cc0*/  ISETP.LT.AND P2, PT, R54, UR9, !P2 ;  /* 0x0000000936007c0c */ /* 0x001fe2000d741270 */
[----:B------:R-:W-:Y:S01]  /*45cd0*/  @P5 STG.E.U8 desc[UR44][R26.64], R3 ;  /* 0x000000031a005986 */ /* 0x000fe2000c10112c */
[----:B---3--:R-:W-:-:S03]  /*45ce0*/  PRMT R2, R14, 0x7771, RZ ;  /* 0x000077710e027816 */ /* 0x008fc600000000ff */
[----:B------:R-:W3:Y:S01]  /*45cf0*/  LDL.LU.64 R30, [R1+0x750] ;  /* 0x00075000011e7983 */ /* 0x000ee20000300a00 */
[----:B------:R-:W-:Y:S01]  /*45d00*/  ISETP.LT.AND P5, PT, R11, UR7, !P3 ;  /* 0x000000070b007c0c */ /* 0x000fe2000dfa1270 */
[----:B------:R-:W0:Y:S02]  /*45d10*/  LDCU UR9, c[0x0][0x398] ;  /* 0x00007300ff0977ac */ /* 0x000e240008000800 */
[----:B------:R0:W-:Y:S01]  /*45d20*/  @P6 STG.E.U8 desc[UR44][R40.64], R2 ;  /* 0x0000000228006986 */ /* 0x0001e2000c10112c */
[----:B------:R-:W-:Y:S01]  /*45d30*/  ISETP.LT.AND P6, PT, R7, UR10, !P3 ;  /* 0x0000000a07007c0c */ /* 0x000fe2000dfc1270 */
[----:B------:R-:W2:Y:S01]  /*45d40*/  LDCU UR7, c[0x0][0x398] ;  /* 0x00007300ff0777ac */ /* 0x000ea20008000800 */
[C---:B-1----:R-:W-:Y:S01]  /*45d50*/  PRMT R12, R14.reuse, 0x7772, RZ ;  /* 0x000077720e0c7816 */ /* 0x042fe200000000ff */
[----:B------:R-:W3:Y:S01]  /*45d60*/  LDL.LU.64 R42, [R1+0x748] ;  /* 0x00074800012a7983 */ /* 0x000ee20000300a00 */
[----:B------:R-:W-:Y:S01]  /*45d70*/  PRMT R13, R14, 0x7773, RZ ;  /* 0x000077730e0d7816 */ /* 0x000fe200000000ff */
[----:B------:R-:W1:Y:S02]  /*45d80*/  LDCU UR10, c[0x0][0x398] ;  /* 0x00007300ff0a77ac */ /* 0x000e640008000800 */
[----:B------:R-:W3:Y:S04]  /*45d90*/  LDL.LU.64 R14, [R1+0x740] ;  /* 0x00074000010e7983 */ /* 0x000ee80000300a00 */
[----:B------:R1:W-:Y:S04]  /*45da0*/  @P4 STG.E.U8 desc[UR44][R38.64], R12 ;  /* 0x0000000c26004986 */ /* 0x0003e8000c10112c */
[----:B0-----:R-:W3:Y:S04]  /*45db0*/  LDL.LU.64 R40, [R1+0x738] ;  /* 0x0007380001287983 */ /* 0x001ee80000300a00 */
[----:B------:R-:W3:Y:S04]  /*45dc0*/  LDL.LU.64 R26, [R1+0x730] ;  /* 0x00073000011a7983 */ /* 0x000ee80000300a00 */
[----:B-1----:R-:W3:Y:S04]  /*45dd0*/  LDL.LU R39, [R1+0x20] ;  /* 0x0000200001277983 */ /* 0x002ee80000300800 */
[----:B----4-:R-:W-:Y:S01]  /*45de0*/  @P2 STG.E.U8 desc[UR44][R36.64], R13 ;  /* 0x0000000d24002986 */ /* 0x010fe2000c10112c */
[----:B------:R-:W-:-:S02]  /*45df0*/  PRMT R3, R6, 0x7770, RZ ;  /* 0x0000777006037816 */ /* 0x000fc400000000ff */
[----:B------:R-:W-:-:S03]  /*45e00*/  PRMT R2, R6, 0x7771, RZ ;  /* 0x0000777106027816 */ /* 0x000fc600000000ff */
[----:B--2---:R-:W-:Y:S04]  /*45e10*/  @P5 STG.E.U8 desc[UR44][R20.64], R3 ;  /* 0x0000000314005986 */ /* 0x004fe8000c10112c */
[----:B------:R0:W-:Y:S04]  /*45e20*/  @P6 STG.E.U8 desc[UR44][R16.64], R2 ;  /* 0x0000000210006986 */ /* 0x0001e8000c10112c */
[----:B0-----:R-:W2:Y:S04]  /*45e30*/  LDL.LU.64 R16, [R1+0x1728] ;  /* 0x0017280001107983 */ /* 0x001ea80000300a00 */
[----:B------:R-:W4:Y:S04]  /*45e40*/  LDL.LU.64 R36, [R1+0x718] ;  /* 0x0007180001247983 */ /* 0x000f280000300a00 */
[----:B------:R-:W4:Y:S01]  /*45e50*/  LDL.LU.64 R20, [R1+0x710] ;  /* 0x0007100001147983 */ /* 0x000f220000300a00 */
[----:B------:R-:W-:Y:S01]  /*45e60*/  ISETP.LT.AND P2, PT, R19, UR8, !P3 ;  /* 0x0000000813007c0c */ /* 0x000fe2000df41270 */
[----:B------:R-:W0:Y:S01]  /*45e70*/  LDCU UR8, c[0x0][0x398] ;  /* 0x00007300ff0877ac */ /* 0x000e220008000800 */
[----:B------:R-:W-:-:S02]  /*45e80*/  ISETP.LT.AND P4, PT, R18, UR6, !P3 ;  /* 0x0000000612007c0c */ /* 0x000fc4000df81270 */
[C---:B------:R-:W-:Y:S01]  /*45e90*/  PRMT R3, R6.reuse, 0x7772, RZ ;  /* 0x0000777206037816 */ /* 0x040fe200000000ff */
[----:B------:R-:W1:Y:S01]  /*45ea0*/  LDCU UR6, c[0x0][0x398] ;  /* 0x00007300ff0677ac */ /* 0x000e620008000800 */
[----:B------:R-:W-:Y:S02]  /*45eb0*/  ISETP.LT.AND P6, PT, R29, UR9, !P3 ;  /* 0x000000091d007c0c */ /* 0x000fe4000dfc1270 */
[----:B------:R-:W-:Y:S01]  /*45ec0*/  PRMT R2, R6, 0x7773, RZ ;  /* 0x0000777306027816 */ /* 0x000fe200000000ff */
[----:B------:R-:W0:Y:S04]  /*45ed0*/  LDCU UR9, c[0x0][0x398] ;  /* 0x00007300ff0977ac */ /* 0x000e280008000800 */
[----:B---3--:R-:W-:Y:S04]  /*45ee0*/  @P2 STG.E.U8 desc[UR44][R30.64], R3 ;  /* 0x000000031e002986 */ /* 0x008fe8000c10112c */
[----:B------:R3:W-:Y:S01]  /*45ef0*/  @P4 STG.E.U8 desc[UR44][R42.64], R2 ;  /* 0x000000022a004986 */ /* 0x0007e2000c10112c */
[----:B------:R-:W-:Y:S01]  /*45f00*/  ISETP.LT.AND P4, PT, R28, UR7, !P3 ;  /* 0x000000071c007c0c */ /* 0x000fe2000df81270 */
[----:B------:R-:W0:Y:S02]  /*45f10*/  LDCU UR7, c[0x0][0x398] ;  /* 0x00007300ff0777ac */ /* 0x000e240008000800 */
[----:B---3--:R-:W3:Y:S04]  /*45f20*/  LDL.LU.64 R42, [R1+0x708] ;  /* 0x00070800012a7983 */ /* 0x008ee80000300a00 */
[----:B------:R-:W3:Y:S01]  /*45f30*/  LDL.LU.64 R30, [R1+0x700] ;  /* 0x00070000011e7983 */ /* 0x000ee20000300a00 */
[----:B------:R-:W-:Y:S01]  /*45f40*/  VIADD R2, R10, 0x11 ;  /* 0x000000110a027836 */ /* 0x000fe20000000000 */
[----:B------:R-:W-:Y:S01]  /*45f50*/  ISETP.LT.AND P5, PT, R55, UR10, !P3 ;  /* 0x0000000a37007c0c */ /* 0x000fe2000dfa1270 */
[----:B------:R-:W0:Y:S01]  /*45f60*/  LDCU UR10, c[0x0][0x398] ;  /* 0x00007300ff0a77ac */ /* 0x000e220008000800 */
[----:B-1----:R-:W-:-:S02]  /*45f70*/  ISETP.LT.AND P3, PT, R54, UR6, !P3 ;  /* 0x0000000636007c0c */ /* 0x002fc4000df61270 */
[----:B------:R-:W-:Y:S01]  /*45f80*/  ISETP.GE.AND P2, PT, R2, UR66, PT ;  /* 0x0000004202007c0c */ /* 0x000fe2000bf46270 */
[----:B------:R-:W1:Y:S01]  /*45f90*/  LDCU UR6, c[0x0][0x398] ;  /* 0x00007300ff0677ac */ /* 0x000e620008000800 */
[----:B--2---:R-:W-:-:S05]  /*45fa0*/  PRMT R3, R16, 0x7770, RZ ;  /* 0x0000777010037816 */ /* 0x004fca00000000ff */
[----:B------:R2:W-:Y:S02]  /*45fb0*/  @P6 STG.E.U8 desc[UR44][R14.64], R3 ;  /* 0x000000030e006986 */ /* 0x0005e4000c10112c */
[----:B--2---:R-:W-:-:S05]  /*45fc0*/  PRMT R3, R16, 0x7771, RZ ;  /* 0x0000777110037816 */ /* 0x004fca00000000ff */
[----:B------:R2:W-:Y:S04]  /*45fd0*/  @P4 STG.E.U8 desc[UR44][R40.64], R3 ;  /* 0x0000000328004986 */ /* 0x0005e8000c10112c */
[----:B--2---:R-:W2:Y:S01]  /*45fe0*/  LDL.LU.64 R40, [R1+0x6f8] ;  /* 0x0006f80001287983 */ /* 0x004ea20000300a00 */
[----:B0-----:R-:W-:Y:S01]  /*45ff0*/  ISETP.LT.AND P6, PT, R11, UR8, !P2 ;  /* 0x000000080b007c0c */ /* 0x001fe2000d7c1270 */
[----:B------:R-:W0:Y:S01]  /*46000*/  LDCU UR8, c[0x0][0x398] ;  /* 0x00007300ff0877ac */ /* 0x000e220008000800 */
[C---:B------:R-:W-:Y:S01]  /*46010*/  PRMT R2, R16.reuse, 0x7772, RZ ;  /* 0x0000777210027816 */ /* 0x040fe200000000ff */
[----:B------:R-:W2:Y:S01]  /*46020*/  LDL.LU.64 R14, [R1+0x6d8] ;  /* 0x0006d800010e7983 */ /* 0x000ea20000300a00 */
[----:B------:R-:W-:-:S03]  /*46030*/  PRMT R16, R16, 0x7773, RZ ;  /* 0x0000777310107816 */ /* 0x000fc600000000ff */
[----:B------:R0:W-:Y:S04]  /*46040*/  @P5 STG.E.U8 desc[UR44][R26.64], R2 ;  /* 0x000000021a005986 */ /* 0x0001e8000c10112c */
[----:B----4-:R4:W-:Y:S01]  /*46050*/  @P3 STG.E.U8 desc[UR44][R36.64], R16 ;  /* 0x0000001024003986 */ /* 0x0109e2000c10112c */
[----:B0-----:R-:W-:-:S03]  /*46060*/  PRMT R2, R39, 0x7770, RZ ;  /* 0x0000777027027816 */ /* 0x001fc600000000ff */
[----:B----4-:R-:W4:Y:S04]  /*46070*/  LDL.LU.64 R36, [R1+0x6d0] ;  /* 0x0006d00001247983 */ /* 0x010f280000300a00 */
[----:B------:R0:W-:Y:S04]  /*46080*/  @P6 STG.E.U8 desc[UR44][R20.64], R2 ;  /* 0x0000000214006986 */ /* 0x0001e8000c10112c */
[----:B0-----:R-:W4:Y:S01]  /*46090*/  LDL.LU.64 R20, [R1+0x6c8] ;  /* 0x0006c80001147983 */ /* 0x001f220000300a00 */
[----:B------:R-:W-:Y:S01]  /*460a0*/  ISETP.LT.AND P5, PT, R7, UR9, !P2 ;  /* 0x0000000907007c0c */ /* 0x000fe2000d7a1270 */
[----:B------:R-:W0:Y:S01]  /*460b0*/  LDCU UR9, c[0x0][0x398] ;  /* 0x00007300ff0977ac */ /* 0x000e220008000800 */
[----:B------:R-:W-:Y:S01]  /*460c0*/  ISETP.LT.AND P4, PT, R19, UR11, !P2 ;  /* 0x0000000b13007c0c */ /* 0x000fe2000d781270 */
[----:B------:R-:W4:Y:S01]  /*460d0*/  LDL.LU R6, [R1+0x114] ;  /* 0x0001140001067983 */ /* 0x000f220000300800 */
[----:B------:R-:W-:Y:S01]  /*460e0*/  ISETP.LT.AND P3, PT, R18, UR7, !P2 ;  /* 0x0000000712007c0c */ /* 0x000fe2000d761270 */
[----:B------:R-:W0:Y:S01]  /*460f0*/  LDCU UR11, c[0x0][0x398] ;  /* 0x00007300ff0b77ac */ /* 0x000e220008000800 */
[C---:B------:R-:W-:Y:S01]  /*46100*/  PRMT R3, R39.reuse, 0x7771, RZ ;  /* 0x0000777127037816 */ /* 0x040fe200000000ff */
[----:B------:R-:W4:Y:S01]  /*46110*/  LDL.LU.64 R26, [R1+0x6b8] ;  /* 0x0006b800011a7983 */ /* 0x000f220000300a00 */
[C---:B------:R-:W-:Y:S01]  /*46120*/  PRMT R2, R39.reuse, 0x7772, RZ ;  /* 0x0000777227027816 */ /* 0x040fe200000000ff */
[----:B------:R-:W0:Y:S04]  /*46130*/  LDCU UR7, c[0x0][0x398] ;  /* 0x00007300ff0777ac */ /* 0x000e280008000800 */
[----:B---3--:R3:W-:Y:S04]  /*46140*/  @P5 STG.E.U8 desc[UR44][R42.64], R3 ;  /* 0x000000032a005986 */ /* 0x0087e8000c10112c */
[----:B------:R0:W-:Y:S04]  /*46150*/  @P4 STG.E.U8 desc[UR44][R30.64], R2 ;  /* 0x000000021e004986 */ /* 0x0001e8000c10112c */
[----:B---3--:R-:W3:Y:S01]  /*46160*/  LDL.LU.64 R42, [R1+0x6b0] ;  /* 0x0006b000012a7983 */ /* 0x008ee20000300a00 */
[----:B------:R-:W-:-:S03]  /*46170*/  PRMT R3, R39, 0x7773, RZ ;  /* 0x0000777327037816 */ /* 0x000fc600000000ff */
[----:B------:R-:W3:Y:S01]  /*46180*/  LDL.LU.64 R38, [R1+0x6a8] ;  /* 0x0006a80001267983 */ /* 0x000ee20000300a00 */
[----:B------:R-:W-:Y:S01]  /*46190*/  ISETP.LT.AND P6, PT, R29, UR10, !P2 ;  /* 0x0000000a1d007c0c */ /* 0x000fe2000d7c1270 */
[----:B------:R-:W2:Y:S01]  /*461a0*/  LDCU UR10, c[0x0][0x398] ;  /* 0x00007300ff0a77ac */ /* 0x000ea20008000800 */
[----:B-1----:R-:W-:Y:S02]  /*461b0*/  ISETP.LT.AND P4, PT, R28, UR6, !P2 ;  /* 0x000000061c007c0c */ /* 0x002fe4000d781270 */
[----:B------:R-:W-:Y:S01]  /*461c0*/  ISETP.LT.AND P5, PT, R55, UR8, !P2 ;  /* 0x0000000837007c0c */ /* 0x000fe2000d7a1270 */
[----:B------:R-:W-:Y:S01]  /*461d0*/  VIADD R12, R10, 0x12 ;  /* 0x000000120a0c7836 */ /* 0x000fe20000000000 */
[C---:B0-----:R-:W-:Y:S01]  /*461e0*/  PRMT R2, R17.reuse, 0x7770, RZ ;  /* 0x0000777011027816 */ /* 0x041fe200000000ff */
[----:B------:R-:W0:Y:S01]  /*461f0*/  LDCU UR6, c[0x0][0x398] ;  /* 0x00007300ff0677ac */ /* 0x000e220008000800 */
[----:B--2---:R1:W-:Y:S01]  /*46200*/  @P3 STG.E.U8 desc[UR44][R40.64], R3 ;  /* 0x0000000328003986 */ /* 0x0043e2000c10112c */
[----:B------:R-:W2:Y:S03]  /*46210*/  LDCU UR8, c[0x0][0x398] ;  /* 0x00007300ff0877ac */ /* 0x000ea60008000800 */
[----:B-1----:R-:W2:Y:S01]  /*46220*/  LDL.LU.64 R40, [R1+0x6a0] ;  /* 0x0006a00001287983 */ /* 0x002ea20000300a00 */
[----:B------:R-:W-:-:S03]  /*46230*/  PRMT R3, R17, 0x7771, RZ ;  /* 0x0000777111037816 */ /* 0x000fc600000000ff */
[----:B------:R1:W-:Y:S04]  /*46240*/  @P6 STG.E.U8 desc[UR44][R14.64], R2 ;  /* 0x000000020e006986 */ /* 0x0003e8000c10112c */
[----:B------:R-:W2:Y:S04]  /*46250*/  LDL.LU.64 R30, [R1+0x698] ;  /* 0x00069800011e7983 */ /* 0x000ea80000300a00 */
[----:B----4-:R4:W-:Y:S01]  /*46260*/  @P4 STG.E.U8 desc[UR44][R36.64], R3 ;  /* 0x0000000324004986 */ /* 0x0109e2000c10112c */
[C---:B-1----:R-:W-:Y:S02]  /*46270*/  PRMT R2, R17.reuse, 0x7772, RZ ;  /* 0x0000777211027816 */ /* 0x042fe400000000ff */
[----:B----4-:R-:W-:-:S02]  /*46280*/  PRMT R3, R17, 0x7773, RZ ;  /* 0x0000777311037816 */ /* 0x010fc400000000ff */
[----:B------:R-:W4:Y:S04]  /*46290*/  LDL.LU R17, [R1+0x1720] ;  /* 0x0017200001117983 */ /* 0x000f280000300800 */
[----:B------:R1:W-:Y:S04]  /*462a0*/  @P5 STG.E.U8 desc[UR44][R20.64], R2 ;  /* 0x0000000214005986 */ /* 0x0003e8000c10112c */
[----:B------:R-:W4:Y:S04]  /*462b0*/  LDL.LU.64 R36, [R1+0x690] ;  /* 0x0006900001247983 */ /* 0x000f280000300a00 */
[----:B-1----:R-:W4:Y:S01]  /*462c0*/  LDL.LU.64 R20, [R1+0x688] ;  /* 0x0006880001147983 */ /* 0x002f220000300a00 */
[----:B------:R-:W-:Y:S01]  /*462d0*/  ISETP.LT.AND P2, PT, R54, UR9, !P2 ;  /* 0x0000000936007c0c */ /* 0x000fe2000d741270 */
[----:B------:R-:W1:Y:S01]  /*462e0*/  LDCU UR9, c[0x0][0x398] ;  /* 0x00007300ff0977ac */ /* 0x000e620008000800 */
[----:B------:R-:W-:Y:S01]  /*462f0*/  ISETP.GE.AND P3, PT, R12, UR65, PT ;  /* 0x000000410c007c0c */ /* 0x000fe2000bf66270 */
[----:B------:R-:W4:Y:S03]  /*46300*/  LDL.LU.64 R14, [R1+0x680] ;  /* 0x00068000010e7983 */ /* 0x000f260000300a00 */
[----:B------:R-:W-:Y:S01]  /*46310*/  ISETP.LT.AND P6, PT, R11, UR11, !P3 ;  /* 0x0000000b0b007c0c */ /* 0x000fe2000dfc1270 */
[----:B------:R-:W0:Y:S01]  /*46320*/  LDCU UR11, c[0x0][0x398] ;  /* 0x00007300ff0b77ac */ /* 0x000e220008000800 */
[----:B------:R-:W-:-:S02]  /*46330*/  ISETP.LT.AND P4, PT, R7, UR7, !P3 ;  /* 0x0000000707007c0c */ /* 0x000fc4000df81270 */
[----:B------:R-:W-:Y:S01]  /*46340*/  ISETP.LT.AND P5, PT, R19, UR10, !P3 ;  /* 0x0000000a13007c0c */ /* 0x000fe2000dfa1270 */
[----:B------:R-:W0:Y:S01]  /*46350*/  LDCU UR7, c[0x0][0x398] ;  /* 0x00007300ff0777ac */ /* 0x000e220008000800 */
[C---:B------:R-:W-:Y:S01]  /*46360*/  PRMT R2, R6.reuse, 0x7770, RZ ;  /* 0x0000777006027816 */ /* 0x040fe200000000ff */
[----:B------:R1:W-:Y:S01]  /*46370*/  @P2 STG.E.U8 desc[UR44][R26.64], R3 ;  /* 0x000000031a002986 */ /* 0x0003e2000c10112c */
[----:B------:R-:W0:Y:S05]  /*46380*/  LDCU UR10, c[0x0][0x398] ;  /* 0x00007300ff0a77ac */ /* 0x000e2a0008000800 */
[----:B---3--:R3:W-:Y:S04]  /*46390*/  @P6 STG.E.U8 desc[UR44][R42.64], R2 ;  /* 0x000000022a006986 */ /* 0x0087e8000c10112c */
[----:B-1----:R-:W4:Y:S01]  /*463a0*/  LDL.LU.64 R26, [R1+0x660] ;  /* 0x00066000011a7983 */ /* 0x002f220000300a00 */
[----:B------:R-:W-:-:S05]  /*463b0*/  PRMT R3, R6, 0x7771, RZ ;  /* 0x0000777106037816 */ /* 0x000fca00000000ff */
[----:B------:R1:W-:Y:S01]  /*463c0*/  @P4 STG.E.U8 desc[UR44][R38.64], R3 ;  /* 0x0000000326004986 */ /* 0x0003e2000c10112c */
[----:B---3--:R-:W-:-:S03]  /*463d0*/  PRMT R2, R6, 0x7772, RZ ;  /* 0x0000777206027816 */ /* 0x008fc600000000ff */
[----:B-1----:R-:W3:Y:S04]  /*463e0*/  LDL.LU R39, [R1+0x24] ;  /* 0x0000240001277983 */ /* 0x002ee80000300800 */
[----:B------:R-:W3:Y:S01]  /*463f0*/  LDL.LU.64 R42, [R1+0x658] ;  /* 0x00065800012a7983 */ /* 0x000ee20000300a00 */
[----:B0-----:R-:W-:Y:S01]  /*46400*/  ISETP.LT.AND P6, PT, R18, UR6, !P3 ;  /* 0x0000000612007c0c */ /* 0x001fe2000dfc1270 */
[----:B------:R-:W-:Y:S01]  /*46410*/  VIADD R3, R10, 0x13 ;  /* 0x000000130a037836 */ /* 0x000fe20000000000 */
[----:B--2---:R-:W-:Y:S01]  /*46420*/  ISETP.LT.AND P4, PT, R29, UR8, !P3 ;  /* 0x000000081d007c0c */ /* 0x004fe2000df81270 */
[----:B------:R-:W0:Y:S03]  /*46430*/  LDCU UR6, c[0x0][0x398] ;  /* 0x00007300ff0677ac */ /* 0x000e260008000800 */
[----:B------:R-:W-:Y:S01]  /*46440*/  ISETP.GE.AND P2, PT, R3, UR50, PT ;  /* 0x0000003203007c0c */ /* 0x000fe2000bf46270 */
[----:B------:R-:W1:Y:S01]  /*46450*/  LDCU UR8, c[0x0][0x398] ;  /* 0x00007300ff0877ac */ /* 0x000e620008000800 */
[----:B------:R2:W-:Y:S04]  /*46460*/  @P5 STG.E.U8 desc[UR44][R40.64], R2 ;  /* 0x0000000228005986 */ /* 0x0005e8000c10112c */
[----:B--2---:R-:W2:Y:S01]  /*46470*/  LDL.LU.64 R40, [R1+0x650] ;  /* 0x0006500001287983 */ /* 0x004ea20000300a00 */
[----:B------:R-:W-:Y:S01]  /*46480*/  ISETP.LT.AND P5, PT, R28, UR9, !P3 ;  /* 0x000000091c007c0c */ /* 0x000fe2000dfa1270 */
[----:B------:R-:W0:Y:S01]  /*46490*/  LDCU UR9, c[0x0][0x398] ;  /* 0x00007300ff0977ac */ /* 0x000e220008000800 */
[----:B------:R-:W-:-:S05]  /*464a0*/  PRMT R2, R6, 0x7773, RZ ;  /* 0x0000777306027816 */ /* 0x000fca00000000ff */
[----:B------:R0:W-:Y:S01]  /*464b0*/  @P6 STG.E.U8 desc[UR44][R30.64], R2 ;  /* 0x000000021e006986 */ /* 0x0001e2000c10112c */
[C---:B----4-:R-:W-:Y:S02]  /*464c0*/  PRMT R3, R17.reuse, 0x7770, RZ ;  /* 0x0000777011037816 */ /* 0x050fe400000000ff */
[----:B0-----:R-:W-:-:S03]  /*464d0*/  PRMT R2, R17, 0x7771, RZ ;  /* 0x0000777111027816 */ /* 0x001fc600000000ff */
[----:B------:R0:W-:Y:S04]  /*464e0*/  @P4 STG.E.U8 desc[UR44][R36.64], R3 ;  /* 0x0000000324004986 */ /* 0x0001e8000c10112c */
[----:B------:R4:W-:Y:S04]  /*464f0*/  @P5 STG.E.U8 desc[UR44][R20.64], R2 ;  /* 0x0000000214005986 */ /* 0x0009e8000c10112c */
[----:B0-----:R-:W2:Y:S04]  /*46500*/  LDL.LU.64 R36, [R1+0x648] ;  /* 0x0006480001247983 */ /* 0x001ea80000300a00 */
[----:B----4-:R-:W4:Y:S01]  /*46510*/  LDL.LU.64 R20, [R1+0x640] ;  /* 0x0006400001147983 */ /* 0x010f220000300a00 */
[----:B------:R-:W-:Y:S01]  /*46520*/  ISETP.LT.AND P6, PT, R55, UR7, !P3 ;  /* 0x0000000737007c0c */ /* 0x000fe2000dfc1270 */
[----:B------:R-:W0:Y:S01]  /*46530*/  LDCU UR7, c[0x0][0x398] ;  /* 0x00007300ff0777ac */ /* 0x000e220008000800 */
[----:B------:R-:W-:Y:S01]  /*46540*/  ISETP.LT.AND P3, PT, R54, UR10, !P3 ;  /* 0x0000000a36007c0c */ /* 0x000fe2000df61270 */
[----:B------:R-:W4:Y:S01]  /*46550*/  LDL.LU R30, [R1+0x104] ;  /* 0x00010400011e7983 */ /* 0x000f220000300800 */
[C---:B------:R-:W-:Y:S01]  /*46560*/  PRMT R2, R17.reuse, 0x7772, RZ ;  /* 0x0000777211027816 */ /* 0x040fe200000000ff */
[----:B------:R-:W0:Y:S01]  /*46570*/  LDCU UR10, c[0x0][0x398] ;  /* 0x00007300ff0a77ac */ /* 0x000e220008000800 */
[----:B------:R-:W-:-:S02]  /*46580*/  PRMT R17, R17, 0x7773, RZ ;  /* 0x0000777311117816 */ /* 0x000fc400000000ff */
[----:B------:R-:W-:Y:S01]  /*46590*/  ISETP.LT.AND P5, PT, R11, UR6, !P2 ;  /* 0x000000060b007c0c */ /* 0x000fe2000d7a1270 */
[----:B------:R-:W0:Y:S01]  /*465a0*/  LDCU UR6, c[0x0][0x398] ;  /* 0x00007300ff0677ac */ /* 0x000e220008000800 */
[----:B------:R-:W-:-:S03]  /*465b0*/  ISETP.LT.AND P4, PT, R7, UR11, !P2 ;  /* 0x0000000b07007c0c */ /* 0x000fc6000d781270 */
[----:B------:R-:W-:Y:S01]  /*465c0*/  @P6 STG.E.U8 desc[UR44][R14.64], R2 ;  /* 0x000000020e006986 */ /* 0x000fe2000c10112c */
[----:B------:R-:W0:Y:S03]  /*465d0*/  LDCU UR11, c[0x0][0x398] ;  /* 0x00007300ff0b77ac */ /* 0x000e260008000800 */
[----:B------:R1:W-:Y:S04]  /*465e0*/  @P3 STG.E.U8 desc[UR44][R26.64], R17 ;  /* 0x000000111a003986 */ /* 0x0003e8000c10112c */
[----:B-1----:R-:W4:Y:S01]  /*465f0*/  LDL.LU.64 R16, [R1+0x638] ;  /* 0x0006380001107983 */ /* 0x002f220000300a00 */
[----:B---3--:R-:W-:-:S03]  /*46600*/  PRMT R3, R39, 0x7770, RZ ;  /* 0x0000777027037816 */ /* 0x008fc600000000ff */
[----:B------:R-:W3:Y:S01]  /*46610*/  LDL.LU.64 R14, [R1+0x630] ;  /* 0x00063000010e7983 */ /* 0x000ee20000300a00 */
[----:B------:R-:W-:-:S03]  /*46620*/  PRMT R2, R39, 0x7771, RZ ;  /* 0x0000777127027816 */ /* 0x000fc600000000ff */
[----:B------:R-:W3:Y:S04]  /*46630*/  LDL.LU.64 R26, [R1+0x628] ;  /* 0x00062800011a7983 */ /* 0x000ee80000300a00 */
[----:B------:R1:W-:Y:S01]  /*46640*/  @P5 STG.E.U8 desc[UR44][R42.64], R3 ;  /* 0x000000032a005986 */ /* 0x0003e2000c10112c */
[----:B------:R-:W-:-:S03]  /*46650*/  PRMT R12, R39, 0x7772, RZ ;  /* 0x00007772270c7816 */ /* 0x000fc600000000ff */
[----:B-1----:R-:W3:Y:S01]  /*46660*/  LDL.LU.64 R42, [R1+0x620] ;  /* 0x00062000012a7983 */ /* 0x002ee20000300a00 */
[----:B------:R-:W-:Y:S01]  /*46670*/  ISETP.LT.AND P6, PT, R19, UR8, !P2 ;  /* 0x0000000813007c0c */ /* 0x000fe2000d7c1270 */
[----:B------:R-:W1:Y:S01]  /*46680*/  LDCU UR8, c[0x0][0x398] ;  /* 0x00007300ff0877ac */ /* 0x000e620008000800 */
[----:B------:R-:W-:Y:S01]  /*46690*/  ISETP.LT.AND P3, PT, R18, UR9, !P2 ;  /* 0x0000000912007c0c */ /* 0x000fe2000d761270 */
[----:B------:R-:W-:Y:S01]  /*466a0*/  VIADD R3, R10, 0x14 ;  /* 0x000000140a037836 */ /* 0x000fe20000000000 */
[----:B0-----:R-:W-:Y:S01]  /*466b0*/  ISETP.LT.AND P5, PT, R28, UR6, !P2 ;  /* 0x000000061c007c0c */ /* 0x001fe2000d7a1270 */
[----:B------:R-:W0:Y:S01]  /*466c0*/  LDCU UR9, c[0x0][0x398] ;  /* 0x00007300ff0977ac */ /* 0x000e220008000800 */
[----:B------:R-:W0:Y:S01]  /*466d0*/  LDCU UR6, c[0x0][0x398] ;  /* 0x00007300ff0677ac */ /* 0x000e220008000800 */
[----:B--2---:R2:W-:Y:S04]  /*466e0*/  @P4 STG.E.U8 desc[UR44][R40.64], R2 ;  /* 0x0000000228004986 */ /* 0x0045e8000c10112c */
[----:B--2---:R-:W2:Y:S04]  /*466f0*/  LDL.LU.64 R40, [R1+0x618] ;  /* 0x0006180001287983 */ /* 0x004ea80000300a00 */
[----:B------:R-:W2:Y:S01]  /*46700*/  LDL.LU R6, [R1+0x118] ;  /* 0x0001180001067983 */ /* 0x000ea20000300800 */
[----:B------:R-:W-:-:S03]  /*46710*/  PRMT R2, R39, 0x7773, RZ ;  /* 0x0000777327027816 */ /* 0x000fc600000000ff */
[----:B------:R-:W2:Y:S04]  /*46720*/  LDL.LU.64 R38, [R1+0x610] ;  /* 0x0006100001267983 */ /* 0x000ea80000300a00 */
[----:B------:R0:W-:Y:S04]  /*46730*/  @P6 STG.E.U8 desc[UR44][R36.64], R12 ;  /* 0x0000000c24006986 */ /* 0x0001e8000c10112c */
[----:B----4-:R4:W-:Y:S04]  /*46740*/  @P3 STG.E.U8 desc[UR44][R20.64], R2 ;  /* 0x0000000214003986 */ /* 0x0109e8000c10112c */
[----:B0-----:R-:W2:Y:S04]  /*46750*/  LDL.LU.64 R36, [R1+0x608] ;  /* 0x0006080001247983 */ /* 0x001ea80000300a00 */
[----:B----4-:R-:W4:Y:S01]  /*46760*/  LDL.LU.64 R20, [R1+0x600] ;  /* 0x0006000001147983 */ /* 0x010f220000300a00 */
[----:B------:R-:W-:Y:S01]  /*46770*/  ISETP.LT.AND P4, PT, R29, UR7, !P2 ;  /* 0x000000071d007c0c */ /* 0x000fe2000d781270 */
[----:B------:R-:W0:Y:S01]  /*46780*/  LDCU UR7, c[0x0][0x398] ;  /* 0x00007300ff0777ac */ /* 0x000e220008000800 */
[----:B------:R-:W-:-:S02]  /*46790*/  ISETP.LT.AND P3, PT, R55, UR10, !P2 ;  /* 0x0000000a37007c0c */ /* 0x000fc4000d761270 */
[----:B------:R-:W-:Y:S01]  /*467a0*/  ISETP.GE.AND P6, PT, R3, UR64, PT ;  /* 0x0000004003007c0c */ /* 0x000fe2000bfc6270 */
[----:B------:R-:W0:Y:S01]  /*467b0*/  LDCU UR10, c[0x0][0x398] ;  /* 0x00007300ff0a77ac */ /* 0x000e220008000800 */
[C---:B------:R-:W-:Y:S02]  /*467c0*/  PRMT R3, R30.reuse, 0x7770, RZ ;  /* 0x000077701e037816 */ /* 0x040fe400000000ff */
[----:B------:R-:W-:Y:S02]  /*467d0*/  PRMT R2, R30, 0x7771, RZ ;  /* 0x000077711e027816 */ /* 0x000fe400000000ff */
[----:B------:R-:W-:Y:S01]  /*467e0*/  ISETP.LT.AND P2, PT, R54, UR11, !P2 ;  /* 0x0000000b36007c0c */ /* 0x000fe2000d741270 */
[----:B------:R-:W0:Y:S02]  /*467f0*/  LDCU UR11, c[0x0][0x398] ;  /* 0x00007300ff0b77ac */ /* 0x000e240008000800 */
[----:B------:R0:W-:Y:S01]  /*46800*/  @P4 STG.E.U8 desc[UR44][R16.64], R3 ;  /* 0x0000000310004986 */ /* 0x0001e2000c10112c */
[----:B-1----:R-:W-:Y:S01]  /*46810*/  ISETP.LT.AND P4, PT, R11, UR8, !P6 ;  /* 0x000000080b007c0c */ /* 0x002fe2000f781270 */
[----:B------:R-:W1:Y:S02]  /*46820*/  LDCU UR8, c[0x0][0x398] ;  /* 0x00007300ff0877ac */ /* 0x000e640008000800 */
[----:B---3--:R3:W-:Y:S01]  /*46830*/  @P5 STG.E.U8 desc[UR44][R14.64], R2 ;  /* 0x000000020e005986 */ /* 0x0087e2000c10112c */
[----:B0-----:R-:W-:-:S02]  /*46840*/  PRMT R3, R30, 0x7772, RZ ;  /* 0x000077721e037816 */ /* 0x001fc400000000ff */
[----:B---3--:R-:W-:-:S03]  /*46850*/  PRMT R2, R30, 0x7773, RZ ;  /* 0x000077731e027816 */ /* 0x008fc600000000ff */
[----:B------:R0:W-:Y:S01]  /*46860*/  @P3 STG.E.U8 desc[UR44][R26.64], R3 ;  /* 0x000000031a003986 */ /* 0x0001e2000c10112c */
[----:B------:R-:W-:Y:S01]  /*46870*/  ISETP.LT.AND P3, PT, R18, UR7, !P6 ;  /* 0x0000000712007c0c */ /* 0x000fe2000f761270 */
[----:B------:R-:W3:Y:S02]  /*46880*/  LDCU UR7, c[0x0][0x398] ;  /* 0x00007300ff0777ac */ /* 0x000ee40008000800 */
[----:B------:R-:W3:Y:S01]  /*46890*/  LDL.LU.64 R30, [R1+0x5e0] ;  /* 0x0005e000011e7983 */ /* 0x000ee20000300a00 */
[----:B------:R-:W-:Y:S01]  /*468a0*/  ISETP.LT.AND P5, PT, R7, UR9, !P6 ;  /* 0x0000000907007c0c */ /* 0x000fe2000f7a1270 */
[----:B------:R-:W1:Y:S02]  /*468b0*/  LDCU UR9, c[0x0][0x398] ;  /* 0x00007300ff0977ac */ /* 0x000e640008000800 */
[----:B0-----:R-:W3:Y:S04]  /*468c0*/  LDL.LU.64 R26, [R1+0x5d8] ;  /* 0x0005d800011a7983 */ /* 0x001ee80000300a00 */
[----:B------:R-:W3:Y:S04]  /*468d0*/  LDL.LU R18, [R1+0x171c] ;  /* 0x00171c0001127983 */ /* 0x000ee80000300800 */
[----:B------:R0:W-:Y:S01]  /*468e0*/  @P2 STG.E.U8 desc[UR44][R42.64], R2 ;  /* 0x000000022a002986 */ /* 0x0001e2000c10112c */
[----:B------:R-:W-:Y:S01]  /*468f0*/  ISETP.LT.AND P2, PT, R19, UR6, !P6 ;  /* 0x0000000613007c0c */ /* 0x000fe2000f741270 */
[----:B------:R-:W0:Y:S01]  /*46900*/  LDCU UR6, c[0x0][0x398] ;  /* 0x00007300ff0677ac */ /* 0x000e220008000800 */
[----:B--2---:R-:W-:-:S02]  /*46910*/  PRMT R3, R6, 0x7770, RZ ;  /* 0x0000777006037816 */ /* 0x004fc400000000ff */
[----:B0-----:R-:W-:-:S03]  /*46920*/  PRMT R2, R6, 0x7771, RZ ;  /* 0x0000777106027816 */ /* 0x001fc600000000ff */
[----:B------:R0:W-:Y:S04]  /*46930*/  @P4 STG.E.U8 desc[UR44][R40.64], R3 ;  /* 0x0000000328004986 */ /* 0x0001e8000c10112c */
[----:B------:R2:W-:Y:S04]  /*46940*/  @P5 STG.E.U8 desc[UR44][R38.64], R2 ;  /* 0x0000000226005986 */ /* 0x0005e8000c10112c */
[----:B0-----:R-:W3:Y:S04]  /*46950*/  LDL.LU.64 R40, [R1+0x5d0] ;  /* 0x0005d00001287983 */ /* 0x001ee80000300a00 */
[----:B------:R-:W3:Y:S04]  /*46960*/  LDL.LU R43, [R1+0x28] ;  /* 0x00002800012b7983 */ /* 0x000ee80000300800 */
[----:B--2---:R-:W2:Y:S01]  /*46970*/  LDL.LU.64 R38, [R1+0x5c8] ;  /* 0x0005c80001267983 */ /* 0x004ea20000300a00 */
[----:B------:R-:W-:-:S02]  /*46980*/  PRMT R3, R6, 0x7772, RZ ;  /* 0x0000777206037816 */ /* 0x000fc400000000ff */
[----:B------:R-:W-:Y:S01]  /*46990*/  PRMT R2, R6, 0x7773, RZ ;  /* 0x0000777306027816 */ /* 0x000fe200000000ff */
[----:B------:R-:W2:Y:S04]  /*469a0*/  LDL.LU.64 R14, [R1+0x5c0] ;  /* 0x0005c000010e7983 */ /* 0x000ea80000300a00 */
[----:B------:R0:W-:Y:S04]  /*469b0*/  @P2 STG.E.U8 desc[UR44][R36.64], R3 ;  /* 0x0000000324002986 */ /* 0x0001e8000c10112c */
[----:B----4-:R4:W-:Y:S04]  /*469c0*/  @P3 STG.E.U8 desc[UR44][R20.64], R2 ;  /* 0x0000000214003986 */ /* 0x0109e8000c10112c */
[----:B0-----:R-:W2:Y:S04]  /*469d0*/  LDL.LU.64 R36, [R1+0x5b8] ;  /* 0x0005b80001247983 */ /* 0x001ea80000300a00 */
[----:B----4-:R-:W4:Y:S01]  /*469e0*/  LDL.LU.64 R20, [R1+0x5b0] ;  /* 0x0005b00001147983 */ /* 0x010f220000300a00 */
[----:B------:R-:W-:-:S02]  /*469f0*/  ISETP.LT.AND P4, PT, R29, UR10, !P6 ;  /* 0x0000000a1d007c0c */ /* 0x000fc4000f781270 */
[----:B-1----:R-:W-:Y:S01]  /*46a00*/  ISETP.LT.AND P2, PT, R28, UR8, !P6 ;  /* 0x000000081c007c0c */ /* 0x002fe2000f741270 */
[----:B------:R-:W-:Y:S01]  /*46a10*/  VIADD R2, R10, 0x15 ;  /* 0x000000150a027836 */ /* 0x000fe20000000000 */
[----:B------:R-:W-:Y:S01]  /*46a20*/  ISETP.LT.AND P3, PT, R55, UR6, !P6 ;  /* 0x0000000637007c0c */ /* 0x000fe2000f761270 */
[----:B------:R-:W0:Y:S01]  /*46a30*/  LDCU UR10, c[0x0][0x398] ;  /* 0x00007300ff0a77ac */ /* 0x000e220008000800 */
[----:B---3--:R-:W-:Y:S02]  /*46a40*/  ISETP.LT.AND P6, PT, R54, UR7, !P6 ;  /* 0x0000000736007c0c */ /* 0x008fe4000f7c1270 */
[----:B------:R-:W-:Y:S01]  /*46a50*/  ISETP.GE.AND P5, PT, R2, UR12, PT ;  /* 0x0000000c02007c0c */ /* 0x000fe2000bfa6270 */
[----:B------:R-:W1:Y:S01]  /*46a60*/  LDCU UR8, c[0x0][0x398] ;  /* 0x00007300ff0877ac */ /* 0x000e620008000800 */
[----:B------:R-:W3:Y:S01]  /*46a70*/  LDCU UR6, c[0x0][0x398] ;  /* 0x00007300ff0677ac */ /* 0x000ee20008000800 */
[----:B------:R-:W0:Y:S01]  /*46a80*/  LDCU UR7, c[0x0][0x398] ;  /* 0x00007300ff0777ac */ /* 0x000e220008000800 */
[----:B------:R-:W0:Y:S01]  /*46a90*/  LDCU UR12, c[0x0][0x398] ;  /* 0x00007300ff0c77ac */ /* 0x000e220008000800 */
[----:B------:R-:W-:-:S02]  /*46aa0*/  PRMT R3, R18, 0x7770, RZ ;  /* 0x0000777012037816 */ /* 0x000fc400000000ff */
[----:B------:R-:W-:-:S03]  /*46ab0*/  PRMT R2, R18, 0x7772, RZ ;  /* 0x0000777212027816 */ /* 0x000fc600000000ff */
[----:B------:R0:W-:Y:S02]  /*46ac0*/  @P4 STG.E.U8 desc[UR44][R30.64], R3 ;  /* 0x000000031e004986 */ /* 0x0001e4000c10112c */
[C---:B0-----:R-:W-:Y:S02]  /*46ad0*/  PRMT R3, R18.reuse, 0x7771, RZ ;  /* 0x0000777112037816 */ /* 0x041fe400000000ff */
[----:B------:R-:W3:Y:S01]  /*46ae0*/  LDL.LU R30, [R1+0x11c] ;  /* 0x00011c00011e7983 */ /* 0x000ee20000300800 */
[----:B------:R-:W-:-:S03]  /*46af0*/  PRMT R18, R18, 0x7773, RZ ;  /* 0x0000777312127816 */ /* 0x000fc600000000ff */
[----:B------:R0:W-:Y:S01]  /*46b00*/  @P2 STG.E.U8 desc[UR44][R26.64], R3 ;  /* 0x000000031a002986 */ /* 0x0001e2000c10112c */
[----:B------:R-:W-:Y:S01]  /*46b10*/  ISETP.LT.AND P2, PT, R11, UR9, !P5 ;  /* 0x000000090b007c0c */ /* 0x000fe2000ef41270 */
[----:B------:R-:W2:Y:S01]  /*46b20*/  LDCU UR9, c[0x0][0x398] ;  /* 0x00007300ff0977ac */ /* 0x000ea20008000800 */
[----:B-1----:R-:W-:Y:S01]  /*46b30*/  ISETP.LT.AND P4, PT, R19, UR8, !P5 ;  /* 0x0000000813007c0c */ /* 0x002fe2000ef81270 */
[----:B------:R-:W1:Y:S01]  /*46b40*/  LDCU UR8, c[0x0][0x398] ;  /* 0x00007300ff0877ac */ /* 0x000e620008000800 */
[----:B0-----:R-:W-:Y:S01]  /*46b50*/  VIADD R3, R10, 0x16 ;  /* 0x000000160a037836 */ /* 0x001fe20000000000 */
[----:B------:R0:W-:Y:S04]  /*46b60*/  @P3 STG.E.U8 desc[UR44][R40.64], R2 ;  /* 0x0000000228003986 */ /* 0x0001e8000c10112c */
[----:B--2---:R2:W-:Y:S04]  /*46b70*/  @P6 STG.E.U8 desc[UR44][R38.64], R18 ;  /* 0x0000001226006986 */ /* 0x0045e8000c10112c */
[----:B0-----:R-:W3:Y:S04]  /*46b80*/  LDL.LU.64 R40, [R1+0x5a8] ;  /* 0x0005a80001287983 */ /* 0x001ee80000300a00 */
[----:B------:R-:W3:Y:S04]  /*46b90*/  LDL.LU R6, [R1+0x108] ;  /* 0x0001080001067983 */ /* 0x000ee80000300800 */
[----:B------:R-:W3:Y:S04]  /*46ba0*/  LDL.LU.64 R26, [R1+0x5a0] ;  /* 0x0005a000011a7983 */ /* 0x000ee80000300a00 */
[----:B--2---:R-:W2:Y:S04]  /*46bb0*/  LDL.LU.64 R38, [R1+0x598] ;  /* 0x0005980001267983 */ /* 0x004ea80000300a00 */
[----:B------:R-:W2:Y:S01]  /*46bc0*/  LDL.LU R18, [R1+0xb8c] ;  /* 0x000b8c0001127983 */ /* 0x000ea20000300800 */
[----:B------:R-:W-:Y:S01]  /*46bd0*/  ISETP.LT.AND P3, PT, R7, UR10, !P5 ;  /* 0x0000000a07007c0c */ /* 0x000fe2000ef61270 */
[----:B------:R-:W0:Y:S01]  /*46be0*/  LDCU UR10, c[0x0][0x398] ;  /* 0x00007300ff0a77ac */ /* 0x000e220008000800 */
[----:B------:R-:W-:-:S02]  /*46bf0*/  PRMT R2, R43, 0x7770, RZ ;  /* 0x000077702b027816 */ /* 0x000fc400000000ff */
[----:B------:R-:W-:Y:S01]  /*46c00*/  ISETP.GE.AND P6, PT, R3, UR13, PT ;  /* 0x0000000d03007c0c */ /* 0x000fe2000bfc6270 */
[----:B------:R-:W0:Y:S01]  /*46c10*/  LDCU UR13, c[0x0][0x398] ;  /* 0x00007300ff0d77ac */ /* 0x000e220008000800 */
[C---:B------:R-:W-:Y:S01]  /*46c20*/  PRMT R3, R43.reuse, 0x7771, RZ ;  /* 0x000077712b037816 */ /* 0x040fe200000000ff */
[----:B------:R1:W-:Y:S06]  /*46c30*/  @P2 STG.E.U8 desc[UR44][R14.64], R2 ;  /* 0x000000020e002986 */ /* 0x0003ec000c10112c */
[----:B------:R-:W-:Y:S01]  /*46c40*/  @P3 STG.E.U8 desc[UR44][R36.64], R3 ;  /* 0x0000000324003986 */ /* 0x000fe2000c10112c */
[----:B-1----:R-:W-:-:S05]  /*46c50*/  PRMT R2, R43, 0x7772, RZ ;  /* 0x000077722b027816 */ /* 0x002fca00000000ff */
[----:B----4-:R1:W-:Y:S04]  /*46c60*/  @P4 STG.E.U8 desc[UR44][R20.64], R2 ;  /* 0x0000000214004986 */ /* 0x0103e8000c10112c */
[----:B-1----:R-:W4:Y:S01]  /*46c70*/  LDL.LU.64 R20, [R1+0x590] ;  /* 0x0005900001147983 */ /* 0x002f220000300a00 */
[----:B------:R-:W-:-:S03]  /*46c80*/  PRMT R2, R43, 0x7773, RZ ;  /* 0x000077732b027816 */ /* 0x000fc600000000ff */
[----:B------:R-:W4:Y:S04]  /*46c90*/  LDL.LU.64 R16, [R1+0x578] ;  /* 0x0005780001107983 */ /* 0x000f280000300a00 */
[----:B------:R-:W4:Y:S04]  /*46ca0*/  LDL.LU.64 R36, [R1+0x570] ;  /* 0x0005700001247983 */ /* 0x000f280000300a00 */
[----:B------:R-:W4:Y:S01]  /*46cb0*/  LDL.LU.64 R42, [R1+0x568] ;  /* 0x00056800012a7983 */ /* 0x000f220000300a00 */
[----:B------:R-:W-:Y:S01]  /*46cc0*/  ISETP.LT.AND P4, PT, R29, UR11, !P5 ;  /* 0x0000000b1d007c0c */ /* 0x000fe2000ef81270 */
[----:B------:R-:W1:Y:S01]  /*46cd0*/  LDCU UR11, c[0x0][0x398] ;  /* 0x00007300ff0b77ac */ /* 0x000e620008000800 */
[----:B------:R-:W-:Y:S01]  /*46ce0*/  ISETP.LT.AND P3, PT, R28, UR7, !P5 ;  /* 0x000000071c007c0c */ /* 0x000fe2000ef61270 */
[----:B------:R-:W0:Y:S01]  /*46cf0*/  LDCU UR7, c[0x0][0x398] ;  /* 0x00007300ff0777ac */ /* 0x000e220008000800 */
[----:B---3--:R-:W-:-:S02]  /*46d00*/  PRMT R15, R30, 0x7773, RZ ;  /* 0x000077731e0f7816 */ /* 0x008fc400000000ff */
[C---:B------:R-:W-:Y:S02]  /*46d10*/  PRMT R14, R30.reuse, 0x7772, RZ ;  /* 0x000077721e0e7816 */ /* 0x040fe400000000ff */
[C---:B------:R-:W-:Y:S02]  /*46d20*/  PRMT R13, R30.reuse, 0x7771, RZ ;  /* 0x000077711e0d7816 */ /* 0x040fe400000000ff */
[----:B------:R-:W-:Y:S02]  /*46d30*/  PRMT R12, R30, 0x7770, RZ ;  /* 0x000077701e0c7816 */ /* 0x000fe400000000ff */
[----:B--2---:R-:W-:Y:S01]  /*46d40*/  ISETP.LT.AND P2, PT, R18, UR6, !P5 ;  /* 0x0000000612007c0c */ /* 0x004fe2000ef41270 */
[----:B------:R-:W2:Y:S01]  /*46d50*/  LDCU UR6, c[0x0][0x398] ;  /* 0x00007300ff0677ac */ /* 0x000ea20008000800 */
[----:B------:R-:W-:-:S11]  /*46d60*/  PRMT R3, R6, 0x7770, RZ ;  /* 0x0000777006037816 */ /* 0x000fd600000000ff */
[----:B------:R3:W-:Y:S01]  /*46d70*/  @P2 STG.E.U8 desc[UR44][R40.64], R2 ;  /* 0x0000000228002986 */ /* 0x0007e2000c10112c */
[----:B------:R-:W-:Y:S01]  /*46d80*/  ISETP.LT.AND P2, PT, R55, UR9, !P5 ;  /* 0x0000000937007c0c */ /* 0x000fe2000ef41270 */
[----:B------:R-:W0:Y:S02]  /*46d90*/  LDCU UR9, c[0x0][0x398] ;  /* 0x00007300ff0977ac */ /* 0x000e240008000800 */
[----:B------:R1:W-:Y:S01]  /*46da0*/  @P4 STG.E.U8 desc[UR44][R26.64], R3 ;  /* 0x000000031a004986 */ /* 0x0003e2000c10112c */
[----:B---3--:R-:W-:-:S03]  /*46db0*/  PRMT R2, R6, 0x7771, RZ ;  /* 0x0000777106027816 */ /* 0x008fc600000000ff */
[----:B------:R-:W3:Y:S01]  /*46dc0*/  LDL.LU.64 R40, [R1+0x560] ;  /* 0x0005600001287983 */ /* 0x000ee20000300a00 */
[----:B-1----:R-:W-:-:S03]  /*46dd0*/  PRMT R3, R6, 0x7772, RZ ;  /* 0x0000777206037816 */ /* 0x002fc600000000ff */
[----:B------:R-:W3:Y:S04]  /*46de0*/  LDL.LU.64 R30, [R1+0x558] ;  /* 0x00055800011e7983 */ /* 0x000ee80000300a00 */
[----:B------:R1:W-:Y:S04]  /*46df0*/  @P3 STG.E.U8 desc[UR44][R38.64], R2 ;  /* 0x0000000226003986 */ /* 0x0003e8000c10112c */
[----:B----4-:R4:W-:Y:S01]  /*46e00*/  @P2 STG.E.U8 desc[UR44][R20.64], R3 ;  /* 0x0000000314002986 */ /* 0x0109e2000c10112c */
[----:B0-----:R-:W-:Y:S01]  /*46e10*/  ISETP.LT.AND P2, PT, R19, UR7, !P6 ;  /* 0x0000000713007c0c */ /* 0x001fe2000f741270 */
[----:B------:R-:W0:Y:S02]  /*46e20*/  LDCU UR7, c[0x0][0x398] ;  /* 0x00007300ff0777ac */ /* 0x000e240008000800 */
[----:B-1----:R-:W3:Y:S01]  /*46e30*/  LDL.LU.64 R38, [R1+0x538] ;  /* 0x0005380001267983 */ /* 0x002ee20000300a00 */
[----:B------:R-:W-:-:S03]  /*46e40*/  PRMT R2, R6, 0x7773, RZ ;  /* 0x0000777306027816 */ /* 0x000fc600000000ff */
[----:B------:R-:W3:Y:S04]  /*46e50*/  LDL.LU.64 R26, [R1+0x530] ;  /* 0x00053000011a7983 */ /* 0x000ee80000300a00 */
[----:B------:R-:W3:Y:S04]  /*46e60*/  LDL.LU R6, [R1+0x1718] ;  /* 0x0017180001067983 */ /* 0x000ee80000300800 */
[----:B----4-:R-:W4:Y:S04]  /*46e70*/  LDL.LU.64 R20, [R1+0x1710] ;  /* 0x0017100001147983 */ /* 0x010f280000300a00 */
[----:B------:R-:W4:Y:S01]  /*46e80*/  LDL.LU R19, [R1+0x1708] ;  /* 0x0017080001137983 */ /* 0x000f220000300800 */
[----:B------:R-:W-:Y:S01]  /*46e90*/  ISETP.LT.AND P5, PT, R54, UR8, !P5 ;  /* 0x0000000836007c0c */ /* 0x000fe2000efa1270 */
[----:B------:R-:W1:Y:S01]  /*46ea0*/  LDCU UR8, c[0x0][0x398] ;  /* 0x00007300ff0877ac */ /* 0x000e620008000800 */
[----:B------:R-:W-:-:S02]  /*46eb0*/  ISETP.LT.AND P3, PT, R11, UR10, !P6 ;  /* 0x0000000a0b007c0c */ /* 0x000fc4000f761270 */
[----:B--2---:R-:W-:Y:S01]  /*46ec0*/  ISETP.LT.AND P4, PT, R7, UR6, !P6 ;  /* 0x0000000607007c0c */ /* 0x004fe2000f781270 */
[----:B------:R-:W2:Y:S01]  /*46ed0*/  LDCU UR10, c[0x0][0x398] ;  /* 0x00007300ff0a77ac */ /* 0x000ea20008000800 */
[----:B------:R-:W0:Y:S07]  /*46ee0*/  LDCU UR6, c[0x0][0x39c] ;  /* 0x00007380ff0677ac */ /* 0x000e2e0008000800 */
[----:B------:R-:W-:Y:S04]  /*46ef0*/  @P5 STG.E.U8 desc[UR44][R16.64], R2 ;  /* 0x0000000210005986 */ /* 0x000fe8000c10112c */
[----:B------:R0:W-:Y:S04]  /*46f00*/  @P3 STG.E.U8 desc[UR44][R36.64], R12 ;  /* 0x0000000c24003986 */ /* 0x0001e8000c10112c */
[----:B------:R1:W-:Y:S04]  /*46f10*/  @P4 STG.E.U8 desc[UR44][R42.64], R13 ;  /* 0x0000000d2a004986 */ /* 0x0003e8000c10112c */
[----:B0-----:R-:W4:Y:S04]  /*46f20*/  LDL.LU.64 R36, [R1+0x528] ;  /* 0x0005280001247983 */ /* 0x001f280000300a00 */
[----:B-1----:R-:W4:Y:S01]  /*46f30*/  LDL.LU.64 R42, [R1+0x510] ;  /* 0x00051000012a7983 */ /* 0x002f220000300a00 */
[----:B------:R-:W-:Y:S01]  /*46f40*/  ISETP.LT.AND P5, PT, R18, UR9, !P6 ;  /* 0x0000000912007c0c */ /* 0x000fe2000f7a1270 */
[----:B------:R-:W0:Y:S01]  /*46f50*/  LDCU UR9, c[0x0][0x398] ;  /* 0x00007300ff0977ac */ /* 0x000e220008000800 */
[----:B------:R-:W-:Y:S01]  /*46f60*/  ISETP.LT.AND P4, PT, R29, UR8, !P6 ;  /* 0x000000081d007c0c */ /* 0x000fe2000f781270 */
[----:B------:R-:W4:Y:S01]  /*46f70*/  LDL.LU R13, [R1+0x2c] ;  /* 0x00002c00010d7983 */ /* 0x000f220000300800 */
[----:B--2---:R-:W-:Y:S01]  /*46f80*/  ISETP.LT.AND P3, PT, R28, UR10, !P6 ;  /* 0x0000000a1c007c0c */ /* 0x004fe2000f761270 */
[----:B------:R-:W-:Y:S01]  /*46f90*/  VIADD R2, R10, 0x17 ;  /* 0x000000170a027836 */ /* 0x000fe20000000000 */
[----:B------:R-:W1:Y:S01]  /*46fa0*/  LDCU UR8, c[0x0][0x398] ;  /* 0x00007300ff0877ac */ /* 0x000e620008000800 */
[----:B------:R-:W2:Y:S01]  /*46fb0*/  LDCU UR10, c[0x0][0x398] ;  /* 0x00007300ff0a77ac */ /* 0x000ea20008000800 */
[----:B---3--:R3:W-:Y:S05]  /*46fc0*/  @P2 STG.E.U8 desc[UR44][R40.64], R14 ;  /* 0x0000000e28002986 */ /* 0x0087ea000c10112c */
[----:B------:R-:W-:Y:S04]  /*46fd0*/  @P5 STG.E.U8 desc[UR44][R30.64], R15 ;  /* 0x0000000f1e005986 */ /* 0x000fe8000c10112c */
[----:B---3--:R-:W3:Y:S01]  /*46fe0*/  LDL.LU.64 R40, [R1+0x508] ;  /* 0x0005080001287983 */ /* 0x008ee20000300a00 */
[----:B----4-:R-:W-:-:S05]  /*46ff0*/  PRMT R3, R19, 0x7770, RZ ;  /* 0x0000777013037816 */ /* 0x010fca00000000ff */
[----:B------:R4:W-:Y:S04]  /*47000*/  @P4 STG.E.U8 desc[UR44][R38.64], R3 ;  /* 0x0000000326004986 */ /* 0x0009e8000c10112c */
[----:B----4-:R-:W4:Y:S01]  /*47010*/  LDL.LU.64 R38, [R1+0x500] ;  /* 0x0005000001267983 */ /* 0x010f220000300a00 */
[----:B------:R-:W-:Y:S01]  /*47020*/  ISETP.LT.AND P5, PT, R55, UR7, !P6 ;  /* 0x0000000737007c0c */ /* 0x000fe2000f7a1270 */
[----:B------:R-:W1:Y:S01]  /*47030*/  LDCU UR7, c[0x0][0x398] ;  /* 0x00007300ff0777ac */ /* 0x000e620008000800 */
[----:B0-----:R-:W-:Y:S01]  /*47040*/  ISETP.LT.AND P6, PT, R54, UR9, !P6 ;  /* 0x0000000936007c0c */ /* 0x001fe2000f7c1270 */
[----:B------:R-:W4:Y:S01]  /*47050*/  LDL.LU.64 R14, [R1+0x4f8] ;  /* 0x0004f800010e7983 */ /* 0x000f220000300a00 */
[----:B------:R-:W-:Y:S01]  /*47060*/  ISETP.GE.AND P2, PT, R2, UR15, PT ;  /* 0x0000000f02007c0c */ /* 0x000fe2000bf46270 */
[----:B------:R-:W0:Y:S01]  /*47070*/  LDCU UR9, c[0x0][0x398] ;  /* 0x00007300ff0977ac */ /* 0x000e220008000800 */
[C---:B------:R-:W-:Y:S01]  /*47080*/  PRMT R2, R19.reuse, 0x7771, RZ ;  /* 0x0000777113027816 */ /* 0x040fe200000000ff */
[----:B------:R-:W4:Y:S01]  /*47090*/  LDL.LU.64 R16, [R1+0x4f0] ;  /* 0x0004f00001107983 */ /* 0x000f220000300a00 */
[C---:B------:R-:W-:Y:S01]  /*470a0*/  PRMT R3, R19.reuse, 0x7772, RZ ;  /* 0x0000777213037816 */ /* 0x040fe200000000ff */
[----:B------:R-:W0:Y:S01]  /*470b0*/  LDCU UR15, c[0x0][0x398] ;  /* 0x00007300ff0f77ac */ /* 0x000e220008000800 */
[----:B------:R-:W-:Y:S01]  /*470c0*/  PRMT R19, R19, 0x7773, RZ ;  /* 0x0000777313137816 */ /* 0x000fe200000000ff */
[----:B------:R-:W-:Y:S04]  /*470d0*/  @P3 STG.E.U8 desc[UR44][R26.64], R2 ;  /* 0x000000021a003986 */ /* 0x000fe8000c10112c */
[----:B------:R0:W-:Y:S04]  /*470e0*/  @P5 STG.E.U8 desc[UR44][R36.64], R3 ;  /* 0x0000000324005986 */ /* 0x0001e8000c10112c */
[----:B------:R1:W-:Y:S04]  /*470f0*/  @P6 STG.E.U8 desc[UR44][R42.64], R19 ;  /* 0x000000132a006986 */ /* 0x0003e8000c10112c */
[----:B0-----:R-:W4:Y:S04]  /*47100*/  LDL.LU R36, [R1+0x10c] ;  /* 0x00010c0001247983 */ /* 0x001f280000300800 */
[----:B------:R-:W4:Y:S04]  /*47110*/  LDL.LU.64 R30, [R1+0x4d8] ;  /* 0x0004d800011e7983 */ /* 0x000f280000300a00 */
[----:B------:R-:W4:Y:S04]  /*47120*/  LDL.LU.64 R26, [R1+0x4d0] ;  /* 0x0004d000011a7983 */ /* 0x000f280000300a00 */
[----:B-1----:R-:W4:Y:S01]  /*47130*/  LDL.LU R19, [R1+0xb90] ;  /* 0x000b900001137983 */ /* 0x002f220000300800 */
[----:B------:R-:W-:Y:S01]  /*47140*/  ISETP.LT.AND P4, PT, R11, UR8, !P2 ;  /* 0x000000080b007c0c */ /* 0x000fe2000d781270 */
[----:B------:R-:W-:Y:S01]  /*47150*/  VIADD R2, R10, 0x18 ;  /* 0x000000180a027836 */ /* 0x000fe20000000000 */
[----:B--2---:R-:W-:Y:S01]  /*47160*/  ISETP.LT.AND P5, PT, R7, UR10, !P2 ;  /* 0x0000000a07007c0c */ /* 0x004fe2000d7a1270 */
[----:B------:R-:W2:Y:S01]  /*47170*/  LDL.LU.64 R42, [R1+0x4c8] ;  /* 0x0004c800012a7983 */ /* 0x000ea20000300a00 */
[----:B------:R-:W-:Y:S01]  /*47180*/  PRMT R12, R13, 0x7771, RZ ;  /* 0x000077710d0c7816 */ /* 0x000fe200000000ff */
[----:B------:R-:W0:Y:S01]  /*47190*/  LDCU UR8, c[0x0][0x398] ;  /* 0x00007300ff0877ac */ /* 0x000e220008000800 */
[----:B------:R-:W-:-:S02]  /*471a0*/  ISETP.GE.AND P3, PT, R2, UR62, PT ;  /* 0x0000003e02007c0c */ /* 0x000fc4000bf66270 */
[C---:B------:R-:W-:Y:S01]  /*471b0*/  PRMT R2, R13.reuse, 0x7770, RZ ;  /* 0x000077700d027816 */ /* 0x040fe200000000ff */
[----:B------:R-:W1:Y:S04]  /*471c0*/  LDCU UR10, c[0x0][0x398] ;  /* 0x00007300ff0a77ac */ /* 0x000e680008000800 */
[----:B---3--:R3:W-:Y:S04]  /*471d0*/  @P4 STG.E.U8 desc[UR44][R40.64], R2 ;  /* 0x0000000228004986 */ /* 0x0087e8000c10112c */
[----:B---3--:R-:W3:Y:S04]  /*471e0*/  LDL.LU.64 R40, [R1+0x4b8] ;  /* 0x0004b80001287983 */ /* 0x008ee80000300a00 */
[----:B------:R-:W3:Y:S04]  /*471f0*/  LDL.LU R37, [R1+0xf0] ;  /* 0x0000f00001257983 */ /* 0x000ee80000300800 */
[----:B----4-:R4:W-:Y:S04]  /*47200*/  @P5 STG.E.U8 desc[UR44][R38.64], R12 ;  /* 0x0000000c26005986 */ /* 0x0109e8000c10112c */
[----:B----4-:R-:W4:Y:S01]  /*47210*/  LDL.LU.64 R38, [R1+0x4b0] ;  /* 0x0004b00001267983 */ /* 0x010f220000300a00 */
[----:B------:R-:W-:Y:S01]  /*47220*/  ISETP.LT.AND P4, PT, R18, UR7, !P2 ;  /* 0x0000000712007c0c */ /* 0x000fe2000d781270 */
[----:B------:R-:W0:Y:S01]  /*47230*/  LDCU UR7, c[0x0][0x398] ;  /* 0x00007300ff0777ac */ /* 0x000e220008000800 */
[----:B------:R-:W-:-:S02]  /*47240*/  PRMT R3, R13, 0x7772, RZ ;  /* 0x000077720d037816 */ /* 0x000fc400000000ff */
[----:B------:R-:W-:Y:S01]  /*47250*/  ISETP.LT.AND P5, PT, R29, UR9, !P2 ;  /* 0x000000091d007c0c */ /* 0x000fe2000d7a1270 */
[----:B------:R-:W0:Y:S01]  /*47260*/  LDCU UR9, c[0x0][0x398] ;  /* 0x00007300ff0977ac */ /* 0x000e220008000800 */
[----:B------:R-:W-:Y:S02]  /*47270*/  PRMT R2, R13, 0x7773, RZ ;  /* 0x000077730d027816 */ /* 0x000fe400000000ff */
[----:B------:R-:W-:Y:S01]  /*47280*/  ISETP.LT.AND P6, PT, R19, UR11, !P2 ;  /* 0x0000000b13007c0c */ /* 0x000fe2000d7c1270 */
[----:B------:R-:W1:Y:S01]  /*47290*/  LDCU UR11, c[0x0][0x398] ;  /* 0x00007300ff0b77ac */ /* 0x000e620008000800 */
[C---:B------:R-:W-:Y:S02]  /*472a0*/  PRMT R13, R36.reuse, 0x7770, RZ ;  /* 0x00007770240d7816 */ /* 0x040fe400000000ff */
[----:B------:R-:W-:-:S09]  /*472b0*/  PRMT R12, R36, 0x7771, RZ ;  /* 0x00007771240c7816 */ /* 0x000fd200000000ff */
[----:B------:R2:W-:Y:S01]  /*472c0*/  @P6 STG.E.U8 desc[UR44][R14.64], R3 ;  /* 0x000000030e006986 */ /* 0x0005e2000c10112c */
[----:B0-----:R-:W-:Y:S01]  /*472d0*/  ISETP.LT.AND P6, PT, R28, UR8, !P2 ;  /* 0x000000081c007c0c */ /* 0x001fe2000d7c1270 */
[----:B------:R-:W0:Y:S02]  /*472e0*/  LDCU UR8, c[0x0][0x398] ;  /* 0x00007300ff0877ac */ /* 0x000e240008000800 */
[----:B------:R0:W-:Y:S01]  /*472f0*/  @P4 STG.E.U8 desc[UR44][R16.64], R2 ;  /* 0x0000000210004986 */ /* 0x0001e2000c10112c */
[----:B------:R-:W-:Y:S01]  /*47300*/  ISETP.LT.AND P4, PT, R55, UR12, !P2 ;  /* 0x0000000c37007c0c */ /* 0x000fe2000d781270 */
[----:B------:R-:W3:Y:S01]  /*47310*/  LDCU UR12, c[0x0][0x398] ;  /* 0x00007300ff0c77ac */ /* 0x000ee20008000800 */
[----:B-1----:R-:W-:Y:S01]  /*47320*/  ISETP.LT.AND P2, PT, R54, UR10, !P2 ;  /* 0x0000000a36007c0c */ /* 0x002fe2000d741270 */
[----:B------:R1:W-:Y:S01]  /*47330*/  @P5 STG.E.U8 desc[UR44][R30.64], R13 ;  /* 0x0000000d1e005986 */ /* 0x0003e2000c10112c */
[----:B------:R-:W-:Y:S01]  /*47340*/  ISETP.LT.AND P5, PT, R11, UR7, !P3 ;  /* 0x000000070b007c0c */ /* 0x000fe2000dfa1270 */
[----:B------:R-:W1:Y:S01]  /*47350*/  LDCU UR10, c[0x0][0x398] ;  /* 0x00007300ff0a77ac */ /* 0x000e620008000800 */
[C---:B--2---:R-:W-:Y:S01]  /*47360*/  PRMT R3, R36.reuse, 0x7772, RZ ;  /* 0x0000777224037816 */ /* 0x044fe200000000ff */
[----:B------:R-:W2:Y:S01]  /*47370*/  LDL.LU.64 R14, [R1+0x4a0] ;  /* 0x0004a000010e7983 */ /* 0x000ea20000300a00 */
[----:B------:R-:W2:Y:S03]  /*47380*/  LDCU UR7, c[0x0][0x398] ;  /* 0x00007300ff0777ac */ /* 0x000ea60008000800 */
[----:B------:R1:W-:Y:S01]  /*47390*/  @P6 STG.E.U8 desc[UR44][R26.64], R12 ;  /* 0x0000000c1a006986 */ /* 0x0003e2000c10112c */
[----:B------:R-:W-:Y:S01]  /*473a0*/  ISETP.LT.AND P6, PT, R7, UR11, !P3 ;  /* 0x0000000b07007c0c */ /* 0x000fe2000dfc1270 */
[----:B------:R-:W2:Y:S01]  /*473b0*/  LDCU UR11, c[0x0][0x398] ;  /* 0x00007300ff0b77ac */ /* 0x000ea20008000800 */
[----:B0-----:R-:W-:Y:S01]  /*473c0*/  PRMT R2, R36, 0x7773, RZ ;  /* 0x0000777324027816 */ /* 0x001fe200000000ff */
[----:B------:R0:W-:Y:S04]  /*473d0*/  @P4 STG.E.U8 desc[UR44][R42.64], R3 ;  /* 0x000000032a004986 */ /* 0x0001e8000c10112c */
[----:B------:R-:W2:Y:S04]  /*473e0*/  LDL.LU.64 R16, [R1+0x498] ;  /* 0x0004980001107983 */ /* 0x000ea80000300a00 */
[----:B-1----:R-:W2:Y:S04]  /*473f0*/  LDL.LU.64 R30, [R1+0x490] ;  /* 0x00049000011e7983 */ /* 0x002ea80000300a00 */
[----:B------:R-:W2:Y:S04]  /*47400*/  LDL.LU.64 R26, [R1+0x488] ;  /* 0x00048800011a7983 */ /* 0x000ea80000300a00 */
[----:B---3--:R1:W-:Y:S01]  /*47410*/  @P2 STG.E.U8 desc[UR44][R40.64], R2 ;  /* 0x0000000228002986 */ /* 0x0083e2000c10112c */
[----:B0-----:R-:W-:-:S02]  /*47420*/  PRMT R3, R37, 0x7770, RZ ;  /* 0x0000777025037816 */ /* 0x001fc400000000ff */
[----:B-1----:R-:W-:Y:S01]  /*47430*/  PRMT R2, R37, 0x7771, RZ ;  /* 0x0000777125027816 */ /* 0x002fe200000000ff */
[----:B------:R-:W3:Y:S04]  /*47440*/  LDL.LU.64 R40, [R1+0x480] ;  /* 0x0004800001287983 */ /* 0x000ee80000300a00 */
[----:B------:R-:W3:Y:S04]  /*47450*/  LDL.LU R42, [R1+0x10] ;  /* 0x00001000012a7983 */ /* 0x000ee80000300800 */
[----:B----4-:R-:W-:Y:S04]  /*47460*/  @P5 STG.E.U8 desc[UR44][R38.64], R3 ;  /* 0x0000000326005986 */ /* 0x010fe8000c10112c */
[----:B------:R0:W-:Y:S04]  /*47470*/  @P6 STG.E.U8 desc[UR44][R20.64], R2 ;  /* 0x0000000214006986 */ /* 0x0001e8000c10112c */
[----:B0-----:R-:W4:Y:S01]  /*47480*/  LDL.LU.64 R20, [R1+0x1700] ;  /* 0x0017000001147983 */ /* 0x001f220000300a00 */
[----:B------:R-:W-:Y:S01]  /*47490*/  ISETP.LT.AND P2, PT, R19, UR9, !P3 ;  /* 0x0000000913007c0c */ /* 0x000fe2000df41270 */
[----:B------:R-:W0:Y:S01]  /*474a0*/  LDCU UR9, c[0x0][0x398] ;  /* 0x00007300ff0977ac */ /* 0x000e220008000800 */
[----:B------:R-:W-:Y:S01]  /*474b0*/  ISETP.LT.AND P4, PT, R18, UR8, !P3 ;  /* 0x0000000812007c0c */ /* 0x000fe2000df81270 */
[----:B------:R-:W3:Y:S01]  /*474c0*/  LDL.LU.64 R38, [R1+0x478] ;  /* 0x0004780001267983 */ /* 0x000ee20000300a00 */
[----:B------:R-:W-:Y:S01]  /*474d0*/  PRMT R3, R37, 0x7772, RZ ;  /* 0x0000777225037816 */ /* 0x000fe200000000ff */
[----:B------:R-:W1:Y:S01]  /*474e0*/  LDCU UR8, c[0x0][0x398] ;  /* 0x00007300ff0877ac */ /* 0x000e620008000800 */
[----:B------:R-:W-:-:S02]  /*474f0*/  ISETP.LT.AND P6, PT, R29, UR10, !P3 ;  /* 0x0000000a1d007c0c */ /* 0x000fc4000dfc1270 */
[----:B------:R-:W-:Y:S01]  /*47500*/  PRMT R2, R37, 0x7773, RZ ;  /* 0x0000777325027816 */ /* 0x000fe200000000ff */
[----:B------:R-:W0:Y:S01]  /*47510*/  LDCU UR10, c[0x0][0x398] ;  /* 0x00007300ff0a77ac */ /* 0x000e220008000800 */
[----:B------:R-:W3:Y:S04]  /*47520*/  LDL.LU.64 R36, [R1+0x470] ;  /* 0x0004700001247983 */ /* 0x000ee80000300a00 */
[----:B--2---:R-:W-:Y:S04]  /*47530*/  @P2 STG.E.U8 desc[UR44][R14.64], R3 ;  /* 0x000000030e002986 */ /* 0x004fe8000c10112c */
[----:B------:R2:W-:Y:S01]  /*47540*/  @P4 STG.E.U8 desc[UR44][R16.64], R2 ;  /* 0x0000000210004986 */ /* 0x0005e2000c10112c */
[----:B------:R-:W-:Y:S01]  /*47550*/  ISETP.LT.AND P4, PT, R28, UR7, !P3 ;  /* 0x000000071c007c0c */ /* 0x000fe2000df81270 */
[----:B------:R-:W0:Y:S02]  /*47560*/  LDCU UR7, c[0x0][0x398] ;  /* 0x00007300ff0777ac */ /* 0x000e240008000800 */
[----:B--2---:R-:W2:Y:S01]  /*47570*/  LDL.LU.64 R16, [R1+0x468] ;  /* 0x0004680001107983 */ /* 0x004ea20000300a00 */
[----:B----4-:R-:W-:-:S05]  /*47580*/  PRMT R3, R20, 0x7770, RZ ;  /* 0x0000777014037816 */ /* 0x010fca00000000ff */
[----:B------:R4:W-:Y:S04]  /*47590*/  @P6 STG.E.U8 desc[UR44][R30.64], R3 ;  /* 0x000000031e006986 */ /* 0x0009e8000c10112c */
[----:B----4-:R-:W4:Y:S01]  /*475a0*/  LDL.LU.64 R30, [R1+0x460] ;  /* 0x00046000011e7983 */ /* 0x010f220000300a00 */
[----:B------:R-:W-:-:S05]  /*475b0*/  PRMT R3, R20, 0x7771, RZ ;  /* 0x0000777114037816 */ /* 0x000fca00000000ff */
[----:B------:R0:W-:Y:S04]  /*475c0*/  @P4 STG.E.U8 desc[UR44][R26.64], R3 ;  /* 0x000000031a004986 */ /* 0x0001e8000c10112c */
[----:B0-----:R-:W4:Y:S01]  /*475d0*/  LDL.LU.64 R26, [R1+0x458] ;  /* 0x00045800011a7983 */ /* 0x001f220000300a00 */
[----:B------:R-:W-:Y:S01]  /*475e0*/  VIADD R2, R10, 0x19 ;  /* 0x000000190a027836 */ /* 0x000fe20000000000 */
[----:B------:R-:W-:Y:S01]  /*475f0*/  ISETP.LT.AND P5, PT, R55, UR11, !P3 ;  /* 0x0000000b37007c0c */ /* 0x000fe2000dfa1270 */
[----:B------:R-:W0:Y:S01]  /*47600*/  LDCU UR11, c[0x0][0x398] ;  /* 0x00007300ff0b77ac */ /* 0x000e220008000800 */
[----:B-1----:R-:W-:Y:S02]  /*47610*/  ISETP.LT.AND P3, PT, R54, UR8, !P3 ;  /* 0x0000000836007c0c */ /* 0x002fe4000df61270 */
[----:B------:R-:W-:Y:S01]  /*47620*/  ISETP.GE.AND P2, PT, R2, UR17, PT ;  /* 0x0000001102007c0c */ /* 0x000fe2000bf46270 */
[----:B------:R-:W1:Y:S01]  /*47630*/  LDCU UR8, c[0x0][0x398] ;  /* 0x00007300ff0877ac */ /* 0x000e620008000800 */
[----:B------:R-:W-:-:S02]  /*47640*/  PRMT R2, R20, 0x7772, RZ ;  /* 0x0000777214027816 */ /* 0x000fc400000000ff */
[----:B------:R-:W-:Y:S01]  /*47650*/  ISETP.LT.AND P6, PT, R11, UR9, !P2 ;  /* 0x000000090b007c0c */ /* 0x000fe2000d7c1270 */
[----:B------:R-:W0:Y:S01]  /*47660*/  LDCU UR9, c[0x0][0x398] ;  /* 0x00007300ff0977ac */ /* 0x000e220008000800 */
[----:B------:R-:W-:-:S03]  /*47670*/  PRMT R20, R20, 0x7773, RZ ;  /* 0x0000777314147816 */ /* 0x000fc600000000ff */
[----:B---3--:R3:W-:Y:S01]  /*47680*/  @P5 STG.E.U8 desc[UR44][R40.64], R2 ;  /* 0x0000000228005986 */ /* 0x0087e2000c10112c */
[----:B------:R-:W-:Y:S01]  /*47690*/  ISETP.LT.AND P4, PT, R7, UR10, !P2 ;  /* 0x0000000a07007c0c */ /* 0x000fe2000d781270 */
[----:B------:R-:W0:Y:S02]  /*476a0*/  LDCU UR10, c[0x0][0x398] ;  /* 0x00007300ff0a77ac */ /* 0x000e240008000800 */
[----:B------:R1:W-:Y:S01]  /*476b0*/  @P3 STG.E.U8 desc[UR44][R38.64], R20 ;  /* 0x0000001426003986 */ /* 0x0003e2000c10112c */
[----:B------:R-:W-:Y:S01]  /*476c0*/  ISETP.LT.AND P5, PT, R19, UR12, !P2 ;  /* 0x0000000c13007c0c */ /* 0x000fe2000d7a1270 */
[----:B------:R-:W0:Y:S02]  /*476d0*/  LDCU UR12, c[0x0][0x398] ;  /* 0x00007300ff0c77ac */ /* 0x000e240008000800 */
[----:B---3--:R-:W3:Y:S01]  /*476e0*/  LDL.LU.64 R40, [R1+0x450] ;  /* 0x0004500001287983 */ /* 0x008ee20000300a00 */
[----:B------:R-:W-:-:S03]  /*476f0*/  PRMT R2, R42, 0x7770, RZ ;  /* 0x000077702a027816 */ /* 0x000fc600000000ff */
[----:B-1----:R-:W3:Y:S01]  /*47700*/  LDL.LU.64 R38, [R1+0x448] ;  /* 0x0004480001267983 */ /* 0x002ee20000300a00 */
[----:B------:R-:W-:Y:S01]  /*47710*/  ISETP.LT.AND P3, PT, R18, UR7, !P2 ;  /* 0x0000000712007c0c */ /* 0x000fe2000d761270 */
[----:B------:R-:W1:Y:S02]  /*47720*/  LDCU UR7, c[0x0][0x398] ;  /* 0x00007300ff0777ac */ /* 0x000e640008000800 */
[----:B------:R0:W-:Y:S01]  /*47730*/  @P6 STG.E.U8 desc[UR44][R36.64], R2 ;  /* 0x0000000224006986 */ /* 0x0001e2000c10112c */
[----:B------:R-:W-:-:S05]  /*47740*/  PRMT R3, R42, 0x7771, RZ ;  /* 0x000077712a037816 */ /* 0x000fca00000000ff */
[----:B--2---:R2:W-:Y:S04]  /*47750*/  @P4 STG.E.U8 desc[UR44][R16.64], R3 ;  /* 0x0000000310004986 */ /* 0x0045e8000c10112c */
[----:B0-----:R-:W3:Y:S01]  /*47760*/  LDL.LU.64 R36, [R1+0x440] ;  /* 0x0004400001247983 */ /* 0x001ee20000300a00 */
[----:B------:R-:W-:-:S03]  /*47770*/  PRMT R2, R42, 0x7772, RZ ;  /* 0x000077722a027816 */ /* 0x000fc600000000ff */
[----:B------:R-:W3:Y:S04]  /*47780*/  LDL.LU R43, [R1+0xf4] ;  /* 0x0000f400012b7983 */ /* 0x000ee80000300800 */
[----:B------:R-:W3:Y:S01]  /*47790*/  LDL.LU.64 R14, [R1+0x438] ;  /* 0x00043800010e7983 */ /* 0x000ee20000300a00 */
[----:B--2---:R-:W-:-:S03]  /*477a0*/  PRMT R3, R42, 0x7773, RZ ;  /* 0x000077732a037816 */ /* 0x004fc600000000ff */
[----:B------:R-:W2:Y:S04]  /*477b0*/  LDL.LU.64 R16, [R1+0x430] ;  /* 0x0004300001107983 */ /* 0x000ea80000300a00 */
[----:B----4-:R0:W-:Y:S04]  /*477c0*/  @P5 STG.E.U8 desc[UR44][R30.64], R2 ;  /* 0x000000021e005986 */ /* 0x0101e8000c10112c */
[----:B0-----:R-:W4:Y:S04]  /*477d0*/  LDL.LU.64 R30, [R1+0x428] ;  /* 0x00042800011e7983 */ /* 0x001f280000300a00 */
[----:B------:R0:W-:Y:S04]  /*477e0*/  @P3 STG.E.U8 desc[UR44][R26.64], R3 ;  /* 0x000000031a003986 */ /* 0x0001e8000c10112c */
[----:B0-----:R-:W4:Y:S01]  /*477f0*/  LDL.LU.64 R26, [R1+0x420] ;  /* 0x00042000011a7983 */ /* 0x001f220000300a00 */
[----:B------:R-:W-:Y:S01]  /*47800*/  ISETP.LT.AND P4, PT, R29, UR11, !P2 ;  /* 0x0000000b1d007c0c */ /* 0x000fe2000d781270 */
[----:B------:R-:W0:Y:S01]  /*47810*/  LDCU UR11, c[0x0][0x398] ;  /* 0x00007300ff0b77ac */ /* 0x000e220008000800 */
[----:B------:R-:W-:Y:S01]  /*47820*/  ISETP.LT.AND P5, PT, R28, UR8, !P2 ;  /* 0x000000081c007c0c */ /* 0x000fe2000d7a1270 */
[----:B------:R-:W-:Y:S01]  /*47830*/  VIADD R12, R10, 0x1a ;  /* 0x0000001a0a0c7836 */ /* 0x000fe20000000000 */
[----:B------:R-:W-:Y:S01]  /*47840*/  ISETP.LT.AND P6, PT, R55, UR9, !P2 ;  /* 0x0000000937007c0c */ /* 0x000fe2000d7c1270 */
[----:B------:R-:W0:Y:S01]  /*47850*/  LDCU UR8, c[0x0][0x398] ;  /* 0x00007300ff0877ac */ /* 0x000e220008000800 */
[----:B------:R-:W-:-:S02]  /*47860*/  PRMT R2, R21, 0x7770, RZ ;  /* 0x0000777015027816 */ /* 0x000fc400000000ff */
[----:B------:R-:W-:Y:S01]  /*47870*/  PRMT R3, R21, 0x7771, RZ ;  /* 0x0000777115037816 */ /* 0x000fe200000000ff */
[----:B------:R-:W0:Y:S01]  /*47880*/  LDCU UR9, c[0x0][0x398] ;  /* 0x00007300ff0977ac */ /* 0x000e220008000800 */
[----:B------:R-:W-:Y:S02]  /*47890*/  ISETP.LT.AND P2, PT, R54, UR10, !P2 ;  /* 0x0000000a36007c0c */ /* 0x000fe4000d741270 */
[----:B------:R-:W-:Y:S01]  /*478a0*/  ISETP.GE.AND P3, PT, R12, UR52, PT ;  /* 0x000000340c007c0c */ /* 0x000fe2000bf66270 */
[----:B------:R-:W0:Y:S01]  /*478b0*/  LDCU UR10, c[0x0][0x398] ;  /* 0x00007300ff0a77ac */ /* 0x000e220008000800 */
[----:B---3--:R3:W-:Y:S02]  /*478c0*/  @P4 STG.E.U8 desc[UR44][R40.64], R2 ;  /* 0x0000000228004986 */ /* 0x0087e4000c10112c */
[----:B------:R-:W-:Y:S01]  /*478d0*/  ISETP.LT.AND P4, PT, R11, UR12, !P3 ;  /* 0x0000000c0b007c0c */ /* 0x000fe2000df81270 */
[----:B------:R-:W0:Y:S01]  /*478e0*/  LDCU UR12, c[0x0][0x398] ;  /* 0x00007300ff0c77ac */ /* 0x000e220008000800 */
[----:B------:R3:W-:Y:S01]  /*478f0*/  @P5 STG.E.U8 desc[UR44][R38.64], R3 ;  /* 0x0000000326005986 */ /* 0x0007e2000c10112c */
[----:B-1----:R-:W-:Y:S01]  /*47900*/  ISETP.LT.AND P5, PT, R7, UR7, !P3 ;  /* 0x0000000707007c0c */ /* 0x002fe2000dfa1270 */
[----:B------:R-:W1:Y:S02]  /*47910*/  LDCU UR7, c[0x0][0x398] ;  /* 0x00007300ff0777ac */ /* 0x000e640008000800 */
[----:B---3--:R-:W3:Y:S01]  /*47920*/  LDL.LU.64 R40, [R1+0x418] ;  /* 0x0004180001287983 */ /* 0x008ee20000300a00 */
[----:B------:R-:W-:-:S02]  /*47930*/  PRMT R2, R21, 0x7772, RZ ;  /* 0x0000777215027816 */ /* 0x000fc400000000ff */
[----:B------:R-:W-:Y:S02]  /*47940*/  PRMT R3, R21, 0x7773, RZ ;  /* 0x0000777315037816 */ /* 0x000fe400000000ff */
[----:B------:R-:W3:Y:S04]  /*47950*/  LDL.LU R21, [R1+0x16f8] ;  /* 0x0016f80001157983 */ /* 0x000ee80000300800 */
[----:B------:R1:W-:Y:S01]  /*47960*/  @P6 STG.E.U8 desc[UR44][R36.64], R2 ;  /* 0x0000000224006986 */ /* 0x0003e2000c10112c */
[----:B0-----:R-:W-:Y:S01]  /*47970*/  ISETP.LT.AND P6, PT, R19, UR11, !P3 ;  /* 0x0000000b13007c0c */ /* 0x001fe2000dfc1270 */
[----:B------:R-:W0:Y:S02]  /*47980*/  LDCU UR11, c[0x0][0x398] ;  /* 0x00007300ff0b77ac */ /* 0x000e240008000800 */
[----:B------:R-:W3:Y:S04]  /*47990*/  LDL.LU.64 R38, [R1+0x400] ;  /* 0x0004000001267983 */ /* 0x000ee80000300a00 */
[----:B------:R0:W-:Y:S04]  /*479a0*/  @P2 STG.E.U8 desc[UR44][R14.64], R3 ;  /* 0x000000030e002986 */ /* 0x0001e8000c10112c */
[----:B-1----:R-:W3:Y:S01]  /*479b0*/  LDL.LU.64 R36, [R1+0x3f8] ;  /* 0x0003f80001247983 */ /* 0x002ee20000300a00 */
[----:B------:R-:W-:-:S02]  /*479c0*/  PRMT R2, R43, 0x7770, RZ ;  /* 0x000077702b027816 */ /* 0x000fc400000000ff */
[----:B0-----:R-:W-:-:S03]  /*479d0*/  PRMT R3, R43, 0x7771, RZ ;  /* 0x000077712b037816 */ /* 0x001fc600000000ff */
[----:B--2---:R0:W-:Y:S04]  /*479e0*/  @P4 STG.E.U8 desc[UR44][R16.64], R2 ;  /* 0x0000000210004986 */ /* 0x0041e8000c10112c */
[----:B0-----:R-:W2:Y:S01]  /*479f0*/  LDL.LU.64 R16, [R1+0x3f0] ;  /* 0x0003f00001107983 */ /* 0x001ea20000300a00 */
[----:B------:R-:W-:-:S03]  /*47a00*/  PRMT R2, R43, 0x7772, RZ ;  /* 0x000077722b027816 */ /* 0x000fc600000000ff */
[----:B----4-:R0:W-:Y:S04]  /*47a10*/  @P5 STG.E.U8 desc[UR44][R30.64], R3 ;  /* 0x000000031e005986 */ /* 0x0101e8000c10112c */
[----:B0-----:R-:W4:Y:S04]  /*47a20*/  LDL.LU.64 R30, [R1+0x3e8] ;  /* 0x0003e800011e7983 */ /* 0x001f280000300a00 */
[----:B------:R-:W4:Y:S04]  /*47a30*/  LDL.LU R13, [R1+0x14] ;  /* 0x00001400010d7983 */ /* 0x000f280000300800 */
[----:B------:R0:W-:Y:S02]  /*47a40*/  @P6 STG.E.U8 desc[UR44][R26.64], R2 ;  /* 0x000000021a006986 */ /* 0x0001e4000c10112c */
[----:B0-----:R-:W-:-:S02]  /*47a50*/  PRMT R2, R43, 0x7773, RZ ;  /* 0x000077732b027816 */ /* 0x001fc400000000ff */
[----:B------:R-:W4:Y:S04]  /*47a60*/  LDL.LU.64 R26, [R1+0x3e0] ;  /* 0x0003e000011a7983 */ /* 0x000f280000300a00 */
[----:B------:R-:W4:Y:S01]  /*47a70*/  LDL.LU.64 R42, [R1+0x3d8] ;  /* 0x0003d800012a7983 */ /* 0x000f220000300a00 */
[----:B------:R-:W-:Y:S01]  /*47a80*/  ISETP.LT.AND P4, PT, R18, UR8, !P3 ;  /* 0x0000000812007c0c */ /* 0x000fe2000df81270 */
[----:B------:R-:W0:Y:S01]  /*47a90*/  LDCU UR8, c[0x0][0x398] ;  /* 0x00007300ff0877ac */ /* 0x000e220008000800 */
[----:B------:R-:W-:Y:S01]  /*47aa0*/  ISETP.LT.AND P6, PT, R29, UR9, !P3 ;  /* 0x000000091d007c0c */ /* 0x000fe2000dfc1270 */
[----:B------:R-:W-:Y:S01]  /*47ab0*/  VIADD R3, R10, 0x1b ;  /* 0x0000001b0a037836 */ /* 0x000fe20000000000 */
[----:B------:R-:W-:Y:S01]  /*47ac0*/  ISETP.LT.AND P5, PT, R28, UR10, !P3 ;  /* 0x0000000a1c007c0c */ /* 0x000fe2000dfa1270 */
[----:B------:R-:W1:Y:S03]  /*47ad0*/  LDCU UR9, c[0x0][0x398] ;  /* 0x00007300ff0977ac */ /* 0x000e660008000800 */
[----:B------:R-:W-:Y:S01]  /*47ae0*/  ISETP.GE.AND P2, PT, R3, UR14, PT ;  /* 0x0000000e03007c0c */ /* 0x000fe2000bf46270 */
[----:B------:R-:W0:Y:S04]  /*47af0*/  LDCU UR10, c[0x0][0x398] ;  /* 0x00007300ff0a77ac */ /* 0x000e280008000800 */
[----:B---3--:R3:W-:Y:S01]  /*47b00*/  @P4 STG.E.U8 desc[UR44][R40.64], R2 ;  /* 0x0000000228004986 */ /* 0x0087e2000c10112c */
[----:B------:R-:W-:Y:S01]  /*47b10*/  PRMT R3, R21, 0x7770, RZ ;  /* 0x0000777015037816 */ /* 0x000fe200000000ff */
[----:B------:R-:W1:Y:S01]  /*47b20*/  LDCU UR14, c[0x0][0x398] ;  /* 0x00007300ff0e77ac */ /* 0x000e620008000800 */
[----:B------:R-:W-:-:S02]  /*47b30*/  ISETP.LT.AND P4, PT, R55, UR7, !P3 ;  /* 0x0000000737007c0c */ /* 0x000fc4000df81270 */
[----:B------:R-:W-:Y:S01]  /*47b40*/  ISETP.LT.AND P3, PT, R54, UR11, !P3 ;  /* 0x0000000b36007c0c */ /* 0x000fe2000df61270 */
[----:B------:R-:W1:Y:S01]  /*47b50*/  LDCU UR7, c[0x0][0x398] ;  /* 0x00007300ff0777ac */ /* 0x000e620008000800 */
[----:B------:R1:W-:Y:S01]  /*47b60*/  @P6 STG.E.U8 desc[UR44][R38.64], R3 ;  /* 0x0000000326006986 */ /* 0x0003e2000c10112c */
[----:B---3--:R-:W-:Y:S01]  /*47b70*/  PRMT R2, R21, 0x7771, RZ ;  /* 0x0000777115027816 */ /* 0x008fe200000000ff */
[----:B------:R-:W3:Y:S01]  /*47b80*/  LDCU UR11, c[0x0][0x398] ;  /* 0x00007300ff0b77ac */ /* 0x000ee20008000800 */
[----:B0-----:R-:W-:-:S03]  /*47b90*/  ISETP.LT.AND P6, PT, R11, UR8, !P2 ;  /* 0x000000080b007c0c */ /* 0x001fc6000d7c1270 */
[----:B------:R0:W-:Y:S01]  /*47ba0*/  @P5 STG.E.U8 desc[UR44][R36.64], R2 ;  /* 0x0000000224005986 */ /* 0x0001e2000c10112c */
[----:B------:R-:W-:Y:S01]  /*47bb0*/  ISETP.LT.AND P5, PT, R7, UR12, !P2 ;  /* 0x0000000c07007c0c */ /* 0x000fe2000d7a1270 */
[----:B------:R-:W2:Y:S02]  /*47bc0*/  LDCU UR8, c[0x0][0x398] ;  /* 0x00007300ff0877ac */ /* 0x000ea40008000800 */
[----:B-1----:R-:W3:Y:S01]  /*47bd0*/  LDL.LU.64 R38, [R1+0x3d0] ;  /* 0x0003d00001267983 */ /* 0x002ee20000300a00 */
[----:B------:R-:W1:Y:S03]  /*47be0*/  LDCU UR12, c[0x0][0x398] ;  /* 0x00007300ff0c77ac */ /* 0x000e660008000800 */
[----:B0-----:R-:W3:Y:S01]  /*47bf0*/  LDL.LU.64 R36, [R1+0x3c8] ;  /* 0x0003c80001247983 */ /* 0x001ee20000300a00 */
[----:B------:R-:W-:-:S03]  /*47c00*/  PRMT R2, R21, 0x7772, RZ ;  /* 0x0000777215027816 */ /* 0x000fc600000000ff */
[----:B------:R-:W3:Y:S01]  /*47c10*/  LDL.LU R40, [R1+0xe4] ;  /* 0x0000e40001287983 */ /* 0x000ee20000300800 */
[----:B------:R-:W-:-:S03]  /*47c20*/  PRMT R21, R21, 0x7773, RZ ;  /* 0x0000777315157816 */ /* 0x000fc600000000ff */
[----:B--2---:R0:W-:Y:S04]  /*47c30*/  @P4 STG.E.U8 desc[UR44][R16.64], R2 ;  /* 0x0000000210004986 */ /* 0x0041e8000c10112c */
[----:B------:R-:W2:Y:S04]  /*47c40*/  LDL.LU.64 R14, [R1+0x3b0] ;  /* 0x0003b000010e7983 */ /* 0x000ea80000300a00 */
[----:B0-----:R-:W2:Y:S04]  /*47c50*/  LDL.LU.64 R16, [R1+0x3a8] ;  /* 0x0003a80001107983 */ /* 0x001ea80000300a00 */
[----:B----4-:R0:W-:Y:S01]  /*47c60*/  @P3 STG.E.U8 desc[UR44][R30.64], R21 ;  /* 0x000000151e003986 */ /* 0x0101e2000c10112c */
[----:B------:R-:W-:-:S02]  /*47c70*/  PRMT R3, R13, 0x7770, RZ ;  /* 0x000077700d037816 */ /* 0x000fc400000000ff */
[----:B------:R-:W-:Y:S01]  /*47c80*/  PRMT R2, R13, 0x7771, RZ ;  /* 0x000077710d027816 */ /* 0x000fe200000000ff */
[----:B0-----:R-:W4:Y:S04]  /*47c90*/  LDL.LU.64 R30, [R1+0x3a0] ;  /* 0x0003a000011e7983 */ /* 0x001f280000300a00 */
[----:B------:R0:W-:Y:S04]  /*47ca0*/  @P6 STG.E.U8 desc[UR44][R26.64], R3 ;  /* 0x000000031a006986 */ /* 0x0001e8000c10112c */
[----:B------:R1:W-:Y:S04]  /*47cb0*/  @P5 STG.E.U8 desc[UR44][R42.64], R2 ;  /* 0x000000022a005986 */ /* 0x0003e8000c10112c */
[----:B0-----:R-:W4:Y:S04]  /*47cc0*/  LDL.LU.64 R26, [R1+0x398] ;  /* 0x00039800011a7983 */ /* 0x001f280000300a00 */
[----:B-1----:R-:W4:Y:S04]  /*47cd0*/  LDL.LU.64 R42, [R1+0x390] ;  /* 0x00039000012a7983 */ /* 0x002f280000300a00 */
[----:B------:R-:W4:Y:S01]  /*47ce0*/  LDL.LU R41, [R1+0xf8] ;  /* 0x0000f80001297983 */ /* 0x000f220000300800 */
[----:B------:R-:W-:Y:S01]  /*47cf0*/  ISETP.LT.AND P3, PT, R19, UR9, !P2 ;  /* 0x0000000913007c0c */ /* 0x000fe2000d761270 */
[----:B------:R-:W0:Y:S01]  /*47d00*/  LDCU UR9, c[0x0][0x398] ;  /* 0x00007300ff0977ac */ /* 0x000e220008000800 */
[----:B------:R-:W-:Y:S01]  /*47d10*/  ISETP.LT.AND P4, PT, R18, UR10, !P2 ;  /* 0x0000000a12007c0c */ /* 0x000fe2000d781270 */
[----:B------:R-:W1:Y:S01]  /*47d20*/  LDCU UR10, c[0x0][0x398] ;  /* 0x00007300ff0a77ac */ /* 0x000e620008000800 */
[----:B------:R-:W-:Y:S01]  /*47d30*/  ISETP.LT.AND P5, PT, R29, UR7, !P2 ;  /* 0x000000071d007c0c */ /* 0x000fe2000d7a1270 */
[----:B------:R-:W-:Y:S01]  /*47d40*/  VIADD R3, R10, 0x1c ;  /* 0x0000001c0a037836 */ /* 0x000fe20000000000 */
[----:B------:R-:W-:Y:S01]  /*47d50*/  PRMT R12, R13, 0x7772, RZ ;  /* 0x000077720d0c7816 */ /* 0x000fe200000000ff */
[----:B------:R-:W0:Y:S01]  /*47d60*/  LDCU UR7, c[0x0][0x398] ;  /* 0x00007300ff0777ac */ /* 0x000e220008000800 */
[----:B------:R-:W-:-:S02]  /*47d70*/  ISETP.LT.AND P6, PT, R28, UR8, !P2 ;  /* 0x000000081c007c0c */ /* 0x000fc4000d7c1270 */
[----:B------:R-:W-:Y:S01]  /*47d80*/  PRMT R2, R13, 0x7773, RZ ;  /* 0x000077730d027816 */ /* 0x000fe200000000ff */
[----:B------:R-:W0:Y:S02]  /*47d90*/  LDCU UR8, c[0x0][0x398] ;  /* 0x00007300ff0877ac */ /* 0x000e240008000800 */
[----:B---3--:R3:W-:Y:S01]  /*47da0*/  @P3 STG.E.U8 desc[UR44][R38.64], R12 ;  /* 0x0000000c26003986 */ /* 0x0087e2000c10112c */
[----:B------:R-:W-:-:S03]  /*47db0*/  ISETP.GE.AND P3, PT, R3, UR20, PT ;  /* 0x0000001403007c0c */ /* 0x000fc6000bf66270 */
[----:B------:R0:W-:Y:S01]  /*47dc0*/  @P4 STG.E.U8 desc[UR44][R36.64], R2 ;  /* 0x0000000224004986 */ /* 0x0001e2000c10112c */
[----:B------:R-:W-:Y:S01]  /*47dd0*/  ISETP.LT.AND P4, PT, R55, UR11, !P2 ;  /* 0x0000000b37007c0c */ /* 0x000fe2000d781270 */
[----:B------:R-:W2:Y:S01]  /*47de0*/  LDCU UR11, c[0x0][0x398] ;  /* 0x00007300ff0b77ac */ /* 0x000ea20008000800 */
[----:B------:R-:W-:Y:S01]  /*47df0*/  PRMT R3, R40, 0x7770, RZ ;  /* 0x0000777028037816 */ /* 0x000fe200000000ff */
[----:B---3--:R-:W3:Y:S01]  /*47e00*/  LDL.LU.64 R38, [R1+0x380] ;  /* 0x0003800001267983 */ /* 0x008ee20000300a00 */
[----:B------:R-:W-:Y:S01]  /*47e10*/  ISETP.LT.AND P2, PT, R54, UR12, !P2 ;  /* 0x0000000c36007c0c */ /* 0x000fe2000d741270 */
[----:B------:R-:W3:Y:S01]  /*47e20*/  LDCU UR12, c[0x0][0x398] ;  /* 0x00007300ff0c77ac */ /* 0x000ee20008000800 */
[C---:B0-----:R-:W-:Y:S01]  /*47e30*/  PRMT R2, R40.reuse, 0x7771, RZ ;  /* 0x0000777128027816 */ /* 0x041fe200000000ff */
[----:B--2---:R0:W-:Y:S01]  /*47e40*/  @P5 STG.E.U8 desc[UR44][R14.64], R3 ;  /* 0x000000030e005986 */ /* 0x0041e2000c10112c */
[----:B-1----:R-:W-:Y:S01]  /*47e50*/  ISETP.LT.AND P5, PT, R7, UR10, !P3 ;  /* 0x0000000a07007c0c */ /* 0x002fe2000dfa1270 */
[----:B------:R-:W1:Y:S02]  /*47e60*/  LDCU UR10, c[0x0][0x398] ;  /* 0x00007300ff0a77ac */ /* 0x000e640008000800 */
[----:B------:R-:W2:Y:S04]  /*47e70*/  LDL.LU.64 R36, [R1+0x378] ;  /* 0x0003780001247983 */ /* 0x000ea80000300a00 */
[----:B------:R1:W-:Y:S01]  /*47e80*/  @P6 STG.E.U8 desc[UR44][R16.64], R2 ;  /* 0x0000000210006986 */ /* 0x0003e2000c10112c */
[----:B------:R-:W-:Y:S01]  /*47e90*/  ISETP.LT.AND P6, PT, R11, UR9, !P3 ;  /* 0x000000090b007c0c */ /* 0x000fe2000dfc1270 */
[----:B------:R-:W2:Y:S01]  /*47ea0*/  LDCU UR9, c[0x0][0x398] ;  /* 0x00007300ff0977ac */ /* 0x000ea20008000800 */
[C---:B0-----:R-:W-:Y:S01]  /*47eb0*/  PRMT R3, R40.reuse, 0x7772, RZ ;  /* 0x0000777228037816 */ /* 0x041fe200000000ff */
[----:B------:R-:W2:Y:S01]  /*47ec0*/  LDL.LU.64 R14, [R1+0x360] ;  /* 0x00036000010e7983 */ /* 0x000ea20000300a00 */
[----:B-1----:R-:W-:-:S03]  /*47ed0*/  PRMT R2, R40, 0x7773, RZ ;  /* 0x0000777328027816 */ /* 0x002fc600000000ff */
[----:B------:R-:W2:Y:S04]  /*47ee0*/  LDL.LU.64 R16, [R1+0x358] ;  /* 0x0003580001107983 */ /* 0x000ea80000300a00 */
[----:B----4-:R0:W-:Y:S04]  /*47ef0*/  @P4 STG.E.U8 desc[UR44][R30.64], R3 ;  /* 0x000000031e004986 */ /* 0x0101e8000c10112c */
[----:B------:R1:W-:Y:S01]  /*47f00*/  @P2 STG.E.U8 desc[UR44][R26.64], R2 ;  /* 0x000000021a002986 */ /* 0x0003e2000c10112c */
[C---:B0-----:R-:W-:Y:S02]  /*47f10*/  PRMT R3, R41.reuse, 0x7770, RZ ;  /* 0x0000777029037816 */ /* 0x041fe400000000ff */
[----:B-1----:R-:W-:-:S03]  /*47f20*/  PRMT R2, R41, 0x7771, RZ ;  /* 0x0000777129027816 */ /* 0x002fc600000000ff */
[----:B------:R0:W-:Y:S04]  /*47f30*/  @P6 STG.E.U8 desc[UR44][R42.64], R3 ;  /* 0x000000032a006986 */ /* 0x0001e8000c10112c */
[----:B------:R1:W-:Y:S04]  /*47f40*/  @P5 STG.E.U8 desc[UR44][R22.64], R2 ;  /* 0x0000000216005986 */ /* 0x0003e8000c10112c */
[----:B0-----:R-:W4:Y:S04]  /*47f50*/  LDL.LU.64 R42, [R1+0x350] ;  /* 0x00035000012a7983 */ /* 0x001f280000300a00 */
[----:B-1----:R-:W4:Y:S04]  /*47f60*/  LDL.LU.64 R22, [R1+0x16f0] ;  /* 0x0016f00001167983 */ /* 0x002f280000300a00 */
[----:B------:R-:W4:Y:S04]  /*47f70*/  LDL.LU R30, [R1+0x18] ;  /* 0x00001800011e7983 */ /* 0x000f280000300800 */
[----:B------:R-:W4:Y:S01]  /*47f80*/  LDL.LU.64 R26, [R1+0x348] ;  /* 0x00034800011a7983 */ /* 0x000f220000300a00 */
[----:B------:R-:W-:Y:S01]  /*47f90*/  ISETP.LT.AND P4, PT, R19, UR7, !P3 ;  /* 0x0000000713007c0c */ /* 0x000fe2000df81270 */
[----:B------:R-:W0:Y:S01]  /*47fa0*/  LDCU UR7, c[0x0][0x398] ;  /* 0x00007300ff0777ac */ /* 0x000e220008000800 */
[----:B------:R-:W-:-:S02]  /*47fb0*/  ISETP.LT.AND P2, PT, R18, UR8, !P3 ;  /* 0x0000000812007c0c */ /* 0x000fc4000df41270 */
[C---:B------:R-:W-:Y:S01]  /*47fc0*/  PRMT R3, R41.reuse, 0x7772, RZ ;  /* 0x0000777229037816 */ /* 0x040fe200000000ff */
[----:B------:R-:W1:Y:S01]  /*47fd0*/  LDCU UR8, c[0x0][0x398] ;  /* 0x00007300ff0877ac */ /* 0x000e620008000800 */
[----:B------:R-:W-:Y:S02]  /*47fe0*/  PRMT R2, R41, 0x7773, RZ ;  /* 0x0000777329027816 */ /* 0x000fe400000000ff */
[----:B------:R-:W4:Y:S01]  /*47ff0*/  LDL.LU.64 R40, [R1+0x340] ;  /* 0x0003400001287983 */ /* 0x000f220000300a00 */
[----:B------:R-:W-:Y:S01]  /*48000*/  ISETP.LT.AND P5, PT, R29, UR11, !P3 ;  /* 0x0000000b1d007c0c */ /* 0x000fe2000dfa1270 */
[----:B------:R-:W1:Y:S03]  /*48010*/  LDCU UR11, c[0x0][0x398] ;  /* 0x00007300ff0b77ac */ /* 0x000e660008000800 */
[----:B---3--:R3:W-:Y:S04]  /*48020*/  @P4 STG.E.U8 desc[UR44][R38.64], R3 ;  /* 0x0000000326004986 */ /* 0x0087e8000c10112c */
[----:B--2---:R2:W-:Y:S01]  /*48030*/  @P2 STG.E.U8 desc[UR44][R36.64], R2 ;  /* 0x0000000224002986 */ /* 0x0045e2000c10112c */
[----:B------:R-:W-:Y:S01]  /*48040*/  ISETP.LT.AND P4, PT, R28, UR9, !P3 ;  /* 0x000000091c007c0c */ /* 0x000fe2000df81270 */
[----:B------:R-:W4:Y:S01]  /*48050*/  LDCU UR9, c[0x0][0x398] ;  /* 0x00007300ff0977ac */ /* 0x000f220008000800 */
[----:B0-----:R-:W-:Y:S01]  /*48060*/  ISETP.LT.AND P6, PT, R55, UR7, !P3 ;  /* 0x0000000737007c0c */ /* 0x001fe2000dfc1270 */
[----:B---3--:R-:W3:Y:S01]  /*48070*/  LDL.LU.64 R38, [R1+0x338] ;  /* 0x0003380001267983 */ /* 0x008ee20000300a00 */
[----:B------:R-:W0:Y:S03]  /*48080*/  LDCU UR7, c[0x0][0x398] ;  /* 0x00007300ff0777ac */ /* 0x000e260008000800 */
[----:B--2---:R-:W2:Y:S01]  /*48090*/  LDL.LU.64 R36, [R1+0x330] ;  /* 0x0003300001247983 */ /* 0x004ea20000300a00 */
[----:B------:R-:W-:Y:S01]  /*480a0*/  VIADD R2, R10, 0x1d ;  /* 0x0000001d0a027836 */ /* 0x000fe20000000000 */
[----:B-1----:R-:W-:Y:S01]  /*480b0*/  ISETP.LT.AND P3, PT, R54, UR8, !P3 ;  /* 0x0000000836007c0c */ /* 0x002fe2000df61270 */
[----:B------:R-:W1:Y:S01]  /*480c0*/  LDCU UR8, c[0x0][0x398] ;  /* 0x00007300ff0877ac */ /* 0x000e620008000800 */
[----:B------:R-:W2:Y:S02]  /*480d0*/  LDL.LU R20, [R1+0xfc] ;  /* 0x0000fc0001147983 */ /* 0x000ea40000300800 */
[----:B------:R-:W-:-:S02]  /*480e0*/  ISETP.GE.AND P2, PT, R2, UR16, PT ;  /* 0x0000001002007c0c */ /* 0x000fc4000bf46270 */
[C---:B----4-:R-:W-:Y:S02]  /*480f0*/  PRMT R3, R22.reuse, 0x7770, RZ ;  /* 0x0000777016037816 */ /* 0x050fe400000000ff */
[----:B------:R-:W-:-:S03]  /*48100*/  PRMT R2, R22, 0x7772, RZ ;  /* 0x0000777216027816 */ /* 0x000fc600000000ff */
[----:B------:R4:W-:Y:S02]  /*48110*/  @P5 STG.E.U8 desc[UR44][R14.64], R3 ;  /* 0x000000030e005986 */ /* 0x0009e4000c10112c */
[C---:B----4-:R-:W-:Y:S02]  /*48120*/  PRMT R3, R22.reuse, 0x7771, RZ ;  /* 0x0000777116037816 */ /* 0x050fe400000000ff */
[----:B------:R-:W-:-:S03]  /*48130*/  PRMT R22, R22, 0x7773, RZ ;  /* 0x0000777316167816 */ /* 0x000fc600000000ff */
[----:B------:R-:W-:Y:S04]  /*48140*/  @P4 STG.E.U8 desc[UR44][R16.64], R3 ;  /* 0x0000000310004986 */ /* 0x000fe8000c10112c */
[----:B------:R4:W-:Y:S04]  /*48150*/  @P6 STG.E.U8 desc[UR44][R42.64], R2 ;  /* 0x000000022a006986 */ /* 0x0009e8000c10112c */
[----:B------:R0:W-:Y:S04]  /*48160*/  @P3 STG.E.U8 desc[UR44][R26.64], R22 ;  /* 0x000000161a003986 */ /* 0x0001e8000c10112c */
[----:B----4-:R-:W4:Y:S04]  /*48170*/  LDL.LU.64 R42, [R1+0x328] ;  /* 0x00032800012a7983 */ /* 0x010f280000300a00 */
[----:B------:R-:W4:Y:S04]  /*48180*/  LDL.LU.64 R16, [R1+0x318] ;  /* 0x0003180001107983 */ /* 0x000f280000300a00 */
[----:B0-----:R-:W4:Y:S01]  /*48190*/  LDL.LU.64 R26, [R1+0x310] ;  /* 0x00031000011a7983 */ /* 0x001f220000300a00 */
[----:B------:R-:W-:-:S02]  /*481a0*/  ISETP.LT.AND P4, PT, R11, UR10, !P2 ;  /* 0x0000000a0b007c0c */ /* 0x000fc4000d781270 */
[----:B------:R-:W-:Y:S01]  /*481b0*/  ISETP.LT.AND P5, PT, R7, UR11, !P2 ;  /* 0x0000000b07007c0c */ /* 0x000fe2000d7a1270 */
[----:B------:R-:W-:Y:S01]  /*481c0*/  VIADD R3, R10, 0x1e ;  /* 0x0000001e0a037836 */ /* 0x000fe20000000000 */
[----:B------:R-:W-:Y:S01]  /*481d0*/  ISETP.LT.AND P6, PT, R19, UR9, !P2 ;  /* 0x0000000913007c0c */ /* 0x000fe2000d7c1270 */
[----:B------:R-:W0:Y:S01]  /*481e0*/  LDCU UR10, c[0x0][0x398] ;  /* 0x00007300ff0a77ac */ /* 0x000e220008000800 */
[C---:B------:R-:W-:Y:S02]  /*481f0*/  PRMT R2, R30.reuse, 0x7770, RZ ;  /* 0x000077701e027816 */ /* 0x040fe400000000ff */
[----:B------:R-:W-:Y:S01]  /*48200*/  ISETP.GE.AND P3, PT, R3, UR22, PT ;  /* 0x0000001603007c0c */ /* 0x000fe2000bf66270 */
[----:B------:R-:W0:Y:S01]  /*48210*/  LDCU UR9, c[0x0][0x398] ;  /* 0x00007300ff0977ac */ /* 0x000e220008000800 */
[----:B------:R-:W-:-:S03]  /*48220*/  PRMT R3, R30, 0x7771, RZ ;  /* 0x000077711e037816 */ /* 0x000fc600000000ff */
[----:B------:R1:W-:Y:S01]  /*48230*/  @P4 STG.E.U8 desc[UR44][R40.64], R2 ;  /* 0x0000000228004986 */ /* 0x0003e2000c10112c */
[----:B--2---:R-:W-:Y:S01]  /*48240*/  PRMT R15, R20, 0x7770, RZ ;  /* 0x00007770140f7816 */ /* 0x004fe200000000ff */
[----:B------:R-:W2:Y:S02]  /*48250*/  LDCU UR11, c[0x0][0x398] ;  /* 0x00007300ff0b77ac */ /* 0x000ea40008000800 */
[----:B---3--:R3:W-:Y:S01]  /*48260*/  @P5 STG.E.U8 desc[UR44][R38.64], R3 ;  /* 0x0000000326005986 */ /* 0x0087e2000c10112c */
[----:B-1----:R-:W-:-:S03]  /*48270*/  PRMT R2, R30, 0x7772, RZ ;  /* 0x000077721e027816 */ /* 0x002fc600000000ff */
[----:B---3--:R-:W3:Y:S04]  /*48280*/  LDL.LU.64 R38, [R1+0x308] ;  /* 0x0003080001267983 */ /* 0x008ee80000300a00 */
[----:B------:R1:W-:Y:S01]  /*48290*/  @P6 STG.E.U8 desc[UR44][R36.64], R2 ;  /* 0x0000000224006986 */ /* 0x0003e2000c10112c */
[----:B------:R-:W-:Y:S01]  /*482a0*/  ISETP.LT.AND P4, PT, R18, UR7, !P2 ;  /* 0x0000000712007c0c */ /* 0x000fe2000d781270 */
[----:B------:R-:W0:Y:S01]  /*482b0*/  LDCU UR7, c[0x0][0x398] ;  /* 0x00007300ff0777ac */ /* 0x000e220008000800 */
[----:B------:R-:W-:Y:S02]  /*482c0*/  ISETP.LT.AND P6, PT, R29, UR12, !P2 ;  /* 0x0000000c1d007c0c */ /* 0x000fe4000d7c1270 */
[----:B------:R-:W-:Y:S01]  /*482d0*/  ISETP.LT.AND P5, PT, R28, UR8, !P2 ;  /* 0x000000081c007c0c */ /* 0x000fe2000d7a1270 */
[----:B------:R-:W0:Y:S01]  /*482e0*/  LDCU UR8, c[0x0][0x398] ;  /* 0x00007300ff0877ac */ /* 0x000e220008000800 */
[----:B------:R-:W-:-:S02]  /*482f0*/  PRMT R3, R23, 0x7770, RZ ;  /* 0x0000777017037816 */ /* 0x000fc400000000ff */
[----:B------:R-:W-:Y:S01]  /*48300*/  PRMT R14, R20, 0x7771, RZ ;  /* 0x00007771140e7816 */ /* 0x000fe200000000ff */
[----:B------:R-:W0:Y:S01]  /*48310*/  LDCU UR12, c[0x0][0x398] ;  /* 0x00007300ff0c77ac */ /* 0x000e220008000800 */
[----:B-1----:R-:W3:Y:S01]  /*48320*/  LDL.LU.64 R36, [R1+0x2f0] ;  /* 0x0002f00001247983 */ /* 0x002ee20000300a00 */
[----:B------:R-:W-:-:S03]  /*48330*/  PRMT R2, R30, 0x7773, RZ ;  /* 0x000077731e027816 */ /* 0x000fc600000000ff */
[----:B------:R-:W3:Y:S04]  /*48340*/  LDL.LU.64 R40, [R1+0x2e8] ;  /* 0x0002e80001287983 */ /* 0x000ee80000300a00 */
[----:B------:R-:W3:Y:S01]  /*48350*/  LDL.LU.64 R30, [R1+0x2e0] ;  /* 0x0002e000011e7983 */ /* 0x000ee20000300a00 */
[C---:B------:R-:W-:Y:S02]  /*48360*/  PRMT R13, R20.reuse, 0x7772, RZ ;  /* 0x00007772140d7816 */ /* 0x040fe400000000ff */
[----:B------:R-:W-:Y:S01]  /*48370*/  PRMT R12, R20, 0x7773, RZ ;  /* 0x00007773140c7816 */ /* 0x000fe200000000ff */
[----:B----4-:R1:W-:Y:S04]  /*48380*/  @P4 STG.E.U8 desc[UR44][R42.64], R2 ;  /* 0x000000022a004986 */ /* 0x0103e8000c10112c */
[----:B------:R4:W-:Y:S01]  /*48390*/  @P6 STG.E.U8 desc[UR44][R16.64], R3 ;  /* 0x0000000310006986 */ /* 0x0009e2000c10112c */
[----:B-1----:R-:W-:-:S03]  /*483a0*/  PRMT R2, R23, 0x7771, RZ ;  /* 0x0000777117027816 */ /* 0x002fc600000000ff */
[----:B------:R-:W3:Y:S04]  /*483b0*/  LDL.LU.64 R42, [R1+0x2d8] ;  /* 0x0002d800012a7983 */ /* 0x000ee80000300a00 */
[----:B------:R-:W3:Y:S01]  /*483c0*/  LDL.LU.64 R20, [R1+0x2d0] ;  /* 0x0002d00001147983 */ /* 0x000ee20000300a00 */
[----:B----4-:R-:W-:-:S03]  /*483d0*/  PRMT R3, R23, 0x7772, RZ ;  /* 0x0000777217037816 */ /* 0x010fc600000000ff */
[----:B------:R1:W-:Y:S04]  /*483e0*/  @P5 STG.E.U8 desc[UR44][R26.64], R2 ;  /* 0x000000021a005986 */ /* 0x0003e8000c10112c */
[----:B-1----:R-:W4:Y:S01]  /*483f0*/  LDL.LU.64 R26, [R1+0x2c8] ;  /* 0x0002c800011a7983 */ /* 0x002f220000300a00 */
[----:B------:R-:W-:-:S03]  /*48400*/  PRMT R2, R23, 0x7773, RZ ;  /* 0x0000777317027816 */ /* 0x000fc600000000ff */
[----:B------:R-:W4:Y:S04]  /*48410*/  LDL.LU.64 R16, [R1+0x2c0] ;  /* 0x0002c00001107983 */ /* 0x000f280000300a00 */
[----:B------:R-:W4:Y:S01]  /*48420*/  LDL.LU R23, [R1+0x16e8] ;  /* 0x0016e80001177983 */ /* 0x000f220000300800 */
[----:B0-----:R-:W-:Y:S01]  /*48430*/  ISETP.LT.AND P4, PT, R55, UR10, !P2 ;  /* 0x0000000a37007c0c */ /* 0x001fe2000d781270 */
[----:B------:R-:W0:Y:S01]  /*48440*/  LDCU UR10, c[0x0][0x398] ;  /* 0x00007300ff0a77ac */ /* 0x000e220008000800 */
[----:B------:R-:W-:Y:S02]  /*48450*/  ISETP.LT.AND P2, PT, R54, UR9, !P2 ;  /* 0x0000000936007c0c */ /* 0x000fe4000d741270 */
[----:B--2---:R-:W-:Y:S01]  /*48460*/  ISETP.LT.AND P5, PT, R11, UR11, !P3 ;  /* 0x0000000b0b007c0c */ /* 0x004fe2000dfa1270 */
[----:B------:R-:W1:Y:S01]  /*48470*/  LDCU UR9, c[0x0][0x398] ;  /* 0x00007300ff0977ac */ /* 0x000e620008000800 */
[----:B------:R-:W-:Y:S01]  /*48480*/  ISETP.LT.AND P6, PT, R7, UR7, !P3 ;  /* 0x0000000707007c0c */ /* 0x000fe2000dfc1270 */
[----:B------:R-:W2:Y:S06]  /*48490*/  LDCU UR11, c[0x0][0x398] ;  /* 0x00007300ff0b77ac */ /* 0x000eac0008000800 */
[----:B---3--:R3:W-:Y:S01]  /*484a0*/  @P4 STG.E.U8 desc[UR44][R38.64], R3 ;  /* 0x0000000326004986 */ /* 0x0087e2000c10112c */
[----:B------:R-:W0:Y:S03]  /*484b0*/  LDCU UR7, c[0x0][0x39c] ;  /* 0x00007380ff0777ac */ /* 0x000e260008000800 */
[----:B------:R1:W-:Y:S04]  /*484c0*/  @P2 STG.E.U8 desc[UR44][R36.64], R2 ;  /* 0x0000000224002986 */ /* 0x0003e8000c10112c */
[----:B------:R0:W-:Y:S04]  /*484d0*/  @P5 STG.E.U8 desc[UR44][R40.64], R15 ;  /* 0x0000000f28005986 */ /* 0x0001e8000c10112c */
[----:B---3--:R-:W3:Y:S04]  /*484e0*/  LDL.LU.64 R38, [R1+0x16e0] ;  /* 0x0016e00001267983 */ /* 0x008ee80000300a00 */
[----:B-1----:R-:W3:Y:S04]  /*484f0*/  LDL.LU.64 R36, [R1+0x16d8] ;  /* 0x0016d80001247983 */ /* 0x002ee80000300a00 */
[----:B0-----:R-:W3:Y:S01]  /*48500*/  LDL.LU.64 R40, [R1+0x2b8] ;  /* 0x0002b80001287983 */ /* 0x001ee20000300a00 */
[----:B------:R-:W-:Y:S01]  /*48510*/  ISETP.LT.AND P4, PT, R19, UR8, !P3 ;  /* 0x0000000813007c0c */ /* 0x000fe2000df81270 */
[----:B------:R-:W0:Y:S02]  /*48520*/  LDCU UR8, c[0x0][0x398] ;  /* 0x00007300ff0877ac */ /* 0x000e240008000800 */
[----:B------:R1:W-:Y:S04]  /*48530*/  @P6 STG.E.U8 desc[UR44][R30.64], R14 ;  /* 0x0000000e1e006986 */ /* 0x0003e8000c10112c */
[----:B-1----:R-:W3:Y:S01]  /*48540*/  LDL.LU.64 R30, [R1+0x2a0] ;  /* 0x0002a000011e7983 */ /* 0x002ee20000300a00 */
[----:B------:R-:W-:Y:S01]  /*48550*/  ISETP.LT.AND P2, PT, R18, UR10, !P3 ;  /* 0x0000000a12007c0c */ /* 0x000fe2000df41270 */
[----:B------:R-:W1:Y:S01]  /*48560*/  LDCU UR10, c[0x0][0x398] ;  /* 0x00007300ff0a77ac */ /* 0x000e620008000800 */
[----:B------:R-:W-:-:S02]  /*48570*/  ISETP.LT.AND P5, PT, R29, UR9, !P3 ;  /* 0x000000091d007c0c */ /* 0x000fc4000dfa1270 */
[----:B----4-:R-:W-:Y:S01]  /*48580*/  PRMT R3, R23, 0x7770, RZ ;  /* 0x0000777017037816 */ /* 0x010fe200000000ff */
[----:B------:R4:W-:Y:S01]  /*48590*/  @P4 STG.E.U8 desc[UR44][R42.64], R13 ;  /* 0x0000000d2a004986 */ /* 0x0009e2000c10112c */
[----:B--2---:R-:W-:Y:S01]  /*485a0*/  ISETP.LT.AND P6, PT, R28, UR11, !P3 ;  /* 0x0000000b1c007c0c */ /* 0x004fe2000dfc1270 */
[----:B------:R-:W-:Y:S01]  /*485b0*/  VIADD R2, R10, 0x1f ;  /* 0x0000001f0a027836 */ /* 0x000fe20000000000 */
[----:B------:R-:W2:Y:S01]  /*485c0*/  LDCU UR9, c[0x0][0x398] ;  /* 0x00007300ff0977ac */ /* 0x000ea20008000800 */
[----:B----4-:R-:W4:Y:S01]  /*485d0*/  LDL.LU.64 R42, [R1+0x298] ;  /* 0x00029800012a7983 */ /* 0x010f220000300a00 */
[----:B------:R-:W0:Y:S03]  /*485e0*/  LDCU UR11, c[0x0][0x398] ;  /* 0x00007300ff0b77ac */ /* 0x000e260008000800 */
[----:B------:R-:W4:Y:S04]  /*485f0*/  LDL.LU R13, [R1+0x1c] ;  /* 0x00001c00010d7983 */ /* 0x000f280000300800 */
[----:B------:R-:W-:Y:S04]  /*48600*/  @P2 STG.E.U8 desc[UR44][R20.64], R12 ;  /* 0x0000000c14002986 */ /* 0x000fe8000c10112c */
[----:B------:R0:W-:Y:S04]  /*48610*/  @P5 STG.E.U8 desc[UR44][R26.64], R3 ;  /* 0x000000031a005986 */ /* 0x0001e8000c10112c */
[----:B0-----:R-:W4:Y:S01]  /*48620*/  LDL.LU.64 R26, [R1+0x290] ;  /* 0x00029000011a7983 */ /* 0x001f220000300a00 */
[----:B------:R-:W-:Y:S01]  /*48630*/  ISETP.LT.AND P2, PT, R55, UR8, !P3 ;  /* 0x0000000837007c0c */ /* 0x000fe2000df41270 */
[----:B------:R-:W0:Y:S01]  /*48640*/  LDCU UR8, c[0x0][0x398] ;  /* 0x00007300ff0877ac */ /* 0x000e220008000800 */
[----:B-1----:R-:W-:Y:S01]  /*48650*/  ISETP.LT.AND P3, PT, R54, UR10, !P3 ;  /* 0x0000000a36007c0c */ /* 0x002fe2000df61270 */
[----:B------:R-:W4:Y:S01]  /*48660*/  LDL.LU.64 R14, [R1+0x280] ;  /* 0x00028000010e7983 */ /* 0x000f220000300a00 */
[----:B------:R-:W-:Y:S01]  /*48670*/  ISETP.GE.AND P4, PT, R2, UR18, PT ;  /* 0x0000001202007c0c */ /* 0x000fe2000bf86270 */
[----:B------:R-:W1:Y:S01]  /*48680*/  LDCU UR10, c[0x0][0x398] ;  /* 0x00007300ff0a77ac */ /* 0x000e620008000800 */
[----:B------:R-:W-:-:S02]  /*48690*/  PRMT R2, R23, 0x7771, RZ ;  /* 0x0000777117027816 */ /* 0x000fc400000000ff */
[C---:B------:R-:W-:Y:S02]  /*486a0*/  PRMT R3, R23.reuse, 0x7772, RZ ;  /* 0x0000777217037816 */ /* 0x040fe400000000ff */
[----:B------:R-:W-:Y:S01]  /*486b0*/  PRMT R23, R23, 0x7773, RZ ;  /* 0x0000777317177816 */ /* 0x000fe200000000ff */
[----:B------:R-:W-:Y:S04]  /*486c0*/  @P6 STG.E.U8 desc[UR44][R16.64], R2 ;  /* 0x0000000210006986 */ /* 0x000fe8000c10112c */
[----:B---3--:R3:W-:Y:S04]  /*486d0*/  @P2 STG.E.U8 desc[UR44][R40.64], R3 ;  /* 0x0000000328002986 */ /* 0x0087e8000c10112c */
[----:B------:R0:W-:Y:S04]  /*486e0*/  @P3 STG.E.U8 desc[UR44][R30.64], R23 ;  /* 0x000000171e003986 */ /* 0x0001e8000c10112c */
[----:B---3--:R-:W3:Y:S04]  /*486f0*/  LDL.LU R40, [R1+0xec] ;  /* 0x0000ec0001287983 */ /* 0x008ee80000300800 */
[----:B------:R-:W3:Y:S04]  /*48700*/  LDL.LU.64 R20, [R1+0x270] ;  /* 0x0002700001147983 */ /* 0x000ee80000300a00 */
[----:B0-----:R-:W3:Y:S01]  /*48710*/  LDL.LU.64 R22, [R1+0x288] ;  /* 0x0002880001167983 */ /* 0x001ee20000300a00 */
[----:B--2---:R-:W-:Y:S01]  /*48720*/  ISETP.LT.AND P6, PT, R11, UR9, !P4 ;  /* 0x000000090b007c0c */ /* 0x004fe2000e7c1270 */
[----:B------:R-:W-:Y:S01]  /*48730*/  VIADD R2, R10, 0x20 ;  /* 0x000000200a027836 */ /* 0x000fe20000000000 */
[----:B------:R-:W-:Y:S01]  /*48740*/  ISETP.LT.AND P2, PT, R7, UR11, !P4 ;  /* 0x0000000b07007c0c */ /* 0x000fe2000e741270 */
[----:B------:R-:W2:Y:S01]  /*48750*/  LDL.LU.64 R16, [R1+0x268] ;  /* 0x0002680001107983 */ /* 0x000ea20000300a00 */
[----:B------:R-:W0:Y:S02]  /*48760*/  LDCU UR9, c[0x0][0x398] ;  /* 0x00007300ff0977ac */ /* 0x000e240008000800 */
[----:B------:R-:W-:Y:S01]  /*48770*/  ISETP.GE.AND P5, PT, R2, UR24, PT ;  /* 0x0000001802007c0c */ /* 0x000fe2000bfa6270 */
[----:B------:R-:W2:Y:S01]  /*48780*/  LDL.LU.64 R30, [R1+0x260] ;  /* 0x00026000011e7983 */ /* 0x000ea20000300a00 */
[C---:B----4-:R-:W-:Y:S01]  /*48790*/  PRMT R12, R13.reuse, 0x7771, RZ ;  /* 0x000077710d0c7816 */ /* 0x050fe200000000ff */
[----:B------:R-:W4:Y:S01]  /*487a0*/  LDCU UR11, c[0x0][0x398] ;  /* 0x00007300ff0b77ac */ /* 0x000f220008000800 */
[----:B------:R-:W-:-:S05]  /*487b0*/  PRMT R2, R13, 0x7770, RZ ;  /* 0x000077700d027816 */ /* 0x000fca00000000ff */
[----:B------:R0:W-:Y:S04]  /*487c0*/  @P6 STG.E.U8 desc[UR44][R42.64], R2 ;  /* 0x000000022a006986 */ /* 0x0001e8000c10112c */
[----:B0-----:R-:W2:Y:S04]  /*487d0*/  LDL.LU.64 R42, [R1+0x250] ;  /* 0x00025000012a7983 */ /* 0x001ea80000300a00 */
[----:B------:R-:W2:Y:S04]  /*487e0*/  LDL.LU R41, [R1+0xd0] ;  /* 0x0000d00001297983 */ /* 0x000ea80000300800 */
[----:B------:R0:W-:Y:S04]  /*487f0*/  @P2 STG.E.U8 desc[UR44][R26.64], R12 ;  /* 0x0000000c1a002986 */ /* 0x0001e8000c10112c */
[----:B0-----:R-:W2:Y:S01]  /*48800*/  LDL.LU.64 R26, [R1+0x248] ;  /* 0x00024800011a7983 */ /* 0x001ea20000300a00 */
[----:B------:R-:W-:Y:S01]  /*48810*/  ISETP.LT.AND P3, PT, R19, UR12, !P4 ;  /* 0x0000000c13007c0c */ /* 0x000fe2000e761270 */
[----:B------:R-:W0:Y:S01]  /*48820*/  LDCU UR12, c[0x0][0x398] ;  /* 0x00007300ff0c77ac */ /* 0x000e220008000800 */
[----:B------:R-:W-:-:S02]  /*48830*/  ISETP.LT.AND P6, PT, R18, UR8, !P4 ;  /* 0x0000000812007c0c */ /* 0x000fc4000e7c1270 */
[----:B------:R-:W-:Y:S01]  /*48840*/  PRMT R3, R13, 0x7772, RZ ;  /* 0x000077720d037816 */ /* 0x000fe200000000ff */
[----:B------:R-:W0:Y:S01]  /*48850*/  LDCU UR8, c[0x0][0x398] ;  /* 0x00007300ff0877ac */ /* 0x000e220008000800 */
[----:B-1----:R-:W-:Y:S02]  /*48860*/  ISETP.LT.AND P2, PT, R29, UR10, !P4 ;  /* 0x0000000a1d007c0c */ /* 0x002fe4000e741270 */
[----:B------:R-:W-:Y:S01]  /*48870*/  PRMT R2, R13, 0x7773, RZ ;  /* 0x000077730d027816 */ /* 0x000fe200000000ff */
[----:B------:R-:W1:Y:S04]  /*48880*/  LDCU UR10, c[0x0][0x398] ;  /* 0x00007300ff0a77ac */ /* 0x000e680008000800 */
[----:B---3--:R3:W-:Y:S01]  /*48890*/  @P3 STG.E.U8 desc[UR44][R22.64], R3 ;  /* 0x0000000316003986 */ /* 0x0087e2000c10112c */
[----:B------:R-:W-:Y:S01]  /*488a0*/  ISETP.LT.AND P3, PT, R28, UR9, !P4 ;  /* 0x000000091c007c0c */ /* 0x000fe2000e761270 */
[----:B------:R-:W1:Y:S01]  /*488b0*/  LDCU UR9, c[0x0][0x398] ;  /* 0x00007300ff0977ac */ /* 0x000e620008000800 */
[C---:B------:R-:W-:Y:S01]  /*488c0*/  PRMT R13, R40.reuse, 0x7770, RZ ;  /* 0x00007770280d7816 */ /* 0x040fe200000000ff */
[----:B------:R2:W-:Y:S01]  /*488d0*/  @P6 STG.E.U8 desc[UR44][R14.64], R2 ;  /* 0x000000020e006986 */ /* 0x0005e2000c10112c */
[----:B------:R-:W-:Y:S01]  /*488e0*/  ISETP.LT.AND P6, PT, R55, UR13, !P4 ;  /* 0x0000000d37007c0c */ /* 0x000fe2000e7c1270 */
[----:B------:R-:W1:Y:S01]  /*488f0*/  LDCU UR13, c[0x0][0x398] ;  /* 0x00007300ff0d77ac */ /* 0x000e620008000800 */
[----:B------:R-:W-:-:S02]  /*48900*/  PRMT R12, R40, 0x7771, RZ ;  /* 0x00007771280c7816 */ /* 0x000fc400000000ff */
[----:B----4-:R-:W-:Y:S01]  /*48910*/  ISETP.LT.AND P4, PT, R54, UR11, !P4 ;  /* 0x0000000b36007c0c */ /* 0x010fe2000e781270 */
[----:B------:R4:W-:Y:S01]  /*48920*/  @P2 STG.E.U8 desc[UR44][R20.64], R13 ;  /* 0x0000000d14002986 */ /* 0x0009e2000c10112c */
[----:B0-----:R-:W-:Y:S01]  /*48930*/  ISETP.LT.AND P2, PT, R7, UR12, !P5 ;  /* 0x0000000c07007c0c */ /* 0x001fe2000ef41270 */
[----:B------:R-:W0:Y:S02]  /*48940*/  LDCU UR11, c[0x0][0x398] ;  /* 0x00007300ff0b77ac */ /* 0x000e240008000800 */
[----:B--2---:R2:W-:Y:S01]  /*48950*/  @P3 STG.E.U8 desc[UR44][R16.64], R12 ;  /* 0x0000000c10003986 */ /* 0x0045e2000c10112c */
[----:B------:R-:W-:Y:S01]  /*48960*/  ISETP.LT.AND P3, PT, R11, UR8, !P5 ;  /* 0x000000080b007c0c */ /* 0x000fe2000ef61270 */
[----:B------:R-:W0:Y:S01]  /*48970*/  LDCU UR8, c[0x0][0x398] ;  /* 0x00007300ff0877ac */ /* 0x000e220008000800 */
[C---:B---3--:R-:W-:Y:S01]  /*48980*/  PRMT R3, R40.reuse, 0x7772, RZ ;  /* 0x0000777228037816 */ /* 0x048fe200000000ff */
[----:B------:R-:W3:Y:S01]  /*48990*/  LDL.LU.64 R22, [R1+0x238] ;  /* 0x0002380001167983 */ /* 0x000ee20000300a00 */
[----:B------:R-:W-:Y:S01]  /*489a0*/  PRMT R2, R40, 0x7773, RZ ;  /* 0x0000777328027816 */ /* 0x000fe200000000ff */
[----:B------:R-:W0:Y:S02]  /*489b0*/  LDCU UR12, c[0x0][0x398] ;  /* 0x00007300ff0c77ac */ /* 0x000e240008000800 */
[----:B------:R0:W-:Y:S04]  /*489c0*/  @P6 STG.E.U8 desc[UR44][R30.64], R3 ;  /* 0x000000031e006986 */ /* 0x0001e8000c10112c */
[----:B------:R-:W3:Y:S04]  /*489d0*/  LDL.LU.64 R14, [R1+0x230] ;  /* 0x00023000010e7983 */ /* 0x000ee80000300a00 */
[----:B----4-:R-:W4:Y:S04]  /*489e0*/  LDL.LU.64 R20, [R1+0x218] ;  /* 0x0002180001147983 */ /* 0x010f280000300a00 */
[----:B--2---:R-:W2:Y:S04]  /*489f0*/  LDL.LU.64 R16, [R1+0x210] ;  /* 0x0002100001107983 */ /* 0x004ea80000300a00 */
[----:B------:R1:W-:Y:S01]  /*48a00*/  @P4 STG.E.U8 desc[UR44][R42.64], R2 ;  /* 0x000000022a004986 */ /* 0x0003e2000c10112c */
[----:B0-----:R-:W-:-:S02]  /*48a10*/  PRMT R3, R41, 0x7770, RZ ;  /* 0x0000777029037816 */ /* 0x001fc400000000ff */
[----:B-1----:R-:W-:Y:S01]  /*48a20*/  PRMT R2, R41, 0x7771, RZ ;  /* 0x0000777129027816 */ /* 0x002fe200000000ff */
[----:B------:R-:W2:Y:S04]  /*48a30*/  LDL.LU.64 R42, [R1+0x208] ;  /* 0x00020800012a7983 */ /* 0x000ea80000300a00 */
[----:B------:R-:W2:Y:S04]  /*48a40*/  LDL.LU R31, [R1] ;  /* 0x00000000011f7983 */ /* 0x000ea80000300800 */
[----:B------:R-:W-:Y:S04]  /*48a50*/  @P3 STG.E.U8 desc[UR44][R26.64], R3 ;  /* 0x000000031a003986 */ /* 0x000fe8000c10112c */
[----:B------:R0:W-:Y:S04]  /*48a60*/  @P2 STG.E.U8 desc[UR44][R36.64], R2 ;  /* 0x0000000224002986 */ /* 0x0001e8000c10112c */
[----:B0-----:R-:W2:Y:S04]  /*48a70*/  LDL.LU.64 R36, [R1+0x16d0] ;  /* 0x0016d00001247983 */ /* 0x001ea80000300a00 */
[----:B------:R-:W4:Y:S01]  /*48a80*/  LDL.LU.64 R26, [R1+0x1f0] ;  /* 0x0001f000011a7983 */ /* 0x000f220000300a00 */
[----:B------:R-:W-:Y:S01]  /*48a90*/  ISETP.LT.AND P6, PT, R19, UR10, !P5 ;  /* 0x0000000a13007c0c */ /* 0x000fe2000efc1270 */
[----:B------:R-:W0:Y:S01]  /*48aa0*/  LDCU UR10, c[0x0][0x398] ;  /* 0x00007300ff0a77ac */ /* 0x000e220008000800 */
[----:B------:R-:W-:-:S02]  /*48ab0*/  ISETP.LT.AND P4, PT, R18, UR9, !P5 ;  /* 0x0000000912007c0c */ /* 0x000fc4000ef81270 */
[----:B------:R-:W-:Y:S01]  /*48ac0*/  PRMT R3, R41, 0x7772, RZ ;  /* 0x0000777229037816 */ /* 0x000fe200000000ff */
[----:B------:R-:W1:Y:S01]  /*48ad0*/  LDCU UR9, c[0x0][0x398] ;  /* 0x00007300ff0977ac */ /* 0x000e620008000800 */
[----:B------:R-:W-:Y:S02]  /*48ae0*/  ISETP.LT.AND P3, PT, R29, UR11, !P5 ;  /* 0x0000000b1d007c0c */ /* 0x000fe4000ef61270 */
[----:B------:R-:W-:Y:S01]  /*48af0*/  PRMT R2, R41, 0x7773, RZ ;  /* 0x0000777329027816 */ /* 0x000fe200000000ff */
[----:B------:R-:W0:Y:S01]  /*48b00*/  LDCU UR11, c[0x0][0x398] ;  /* 0x00007300ff0b77ac */ /* 0x000e220008000800 */
[----:B------:R-:W4:Y:S04]  /*48b10*/  LDL.LU.64 R40, [R1+0x1e8] ;  /* 0x0001e80001287983 */ /* 0x000f280000300a00 */
[----:B---3--:R-:W-:Y:S04]  /*48b20*/  @P6 STG.E.U8 desc[UR44][R22.64], R3 ;  /* 0x0000000316006986 */ /* 0x008fe8000c10112c */
[----:B------:R3:W-:Y:S01]  /*48b30*/  @P4 STG.E.U8 desc[UR44][R14.64], R2 ;  /* 0x000000020e004986 */ /* 0x0007e2000c10112c */
[----:B------:R-:W-:Y:S01]  /*48b40*/  ISETP.LT.AND P4, PT, R28, UR8, !P5 ;  /* 0x000000081c007c0c */ /* 0x000fe2000ef81270 */
[----:B------:R-:W0:Y:S01]  /*48b50*/  LDCU UR8, c[0x0][0x398] ;  /* 0x00007300ff0877ac */ /* 0x000e220008000800 */
[----:B------:R-:W-:Y:S01]  /*48b60*/  ISETP.LT.AND P6, PT, R55, UR12, !P5 ;  /* 0x0000000c37007c0c */ /* 0x000fe2000efc1270 */
[----:B---3--:R-:W3:Y:S01]  /*48b70*/  LDL.LU.64 R14, [R1+0x1e0] ;  /* 0x0001e000010e7983 */ /* 0x008ee20000300a00 */
[----:B------:R-:W-:Y:S01]  /*48b80*/  VIADD R2, R10, 0x21 ;  /* 0x000000210a027836 */ /* 0x000fe20000000000 */
[----:B------:R-:W0:Y:S04]  /*48b90*/  LDCU UR12, c[0x0][0x398] ;  /* 0x00007300ff0c77ac */ /* 0x000e280008000800 */
[----:B------:R-:W-:-:S02]  /*48ba0*/  ISETP.GE.AND P2, PT, R2, UR19, PT ;  /* 0x0000001302007c0c */ /* 0x000fc4000bf46270 */
[----:B-1----:R-:W-:Y:S01]  /*48bb0*/  ISETP.LT.AND P5, PT, R54, UR9, !P5 ;  /* 0x0000000936007c0c */ /* 0x002fe2000efa1270 */
[----:B------:R-:W1:Y:S01]  /*48bc0*/  LDCU UR9, c[0x0][0x398] ;  /* 0x00007300ff0977ac */ /* 0x000e620008000800 */
[----:B--2---:R-:W-:-:S05]  /*48bd0*/  PRMT R3, R36, 0x7770, RZ ;  /* 0x0000777024037816 */ /* 0x004fca00000000ff */
[----:B----4-:R2:W-:Y:S01]  /*48be0*/  @P3 STG.E.U8 desc[UR44][R20.64], R3 ;  /* 0x0000000314003986 */ /* 0x0105e2000c10112c */
[C---:B------:R-:W-:Y:S02]  /*48bf0*/  PRMT R2, R36.reuse, 0x7772, RZ ;  /* 0x0000777224027816 */ /* 0x040fe400000000ff */
[C---:B--2---:R-:W-:Y:S01]  /*48c00*/  PRMT R3, R36.reuse, 0x7771, RZ ;  /* 0x0000777124037816 */ /* 0x044fe200000000ff */
[----:B------:R-:W2:Y:S04]  /*48c10*/  LDL.LU.64 R20, [R1+0x1d8] ;  /* 0x0001d80001147983 */ /* 0x000ea80000300a00 */
[----:B------:R4:W-:Y:S04]  /*48c20*/  @P4 STG.E.U8 desc[UR44][R16.64], R3 ;  /* 0x0000000310004986 */ /* 0x0009e8000c10112c */
[----:B------:R0:W-:Y:S04]  /*48c30*/  @P6 STG.E.U8 desc[UR44][R42.64], R2 ;  /* 0x000000022a006986 */ /* 0x0001e8000c10112c */
[----:B----4-:R-:W4:Y:S04]  /*48c40*/  LDL.LU.64 R16, [R1+0x1d0] ;  /* 0x0001d00001107983 */ /* 0x010f280000300a00 */
[----:B0-----:R-:W4:Y:S01]  /*48c50*/  LDL.LU.64 R42, [R1+0x1c8] ;  /* 0x0001c800012a7983 */ /* 0x001f220000300a00 */
[----:B------:R-:W-:-:S05]  /*48c60*/  PRMT R36, R36, 0x7773, RZ ;  /* 0x0000777324247816 */ /* 0x000fca00000000ff */
[----:B------:R0:W-:Y:S04]  /*48c70*/  @P5 STG.E.U8 desc[UR44][R26.64], R36 ;  /* 0x000000241a005986 */ /* 0x0001e8000c10112c */
[----:B0-----:R-:W4:Y:S01]  /*48c80*/  LDL.LU.64 R26, [R1+0x1c0] ;  /* 0x0001c000011a7983 */ /* 0x001f220000300a00 */
[----:B------:R-:W-:Y:S01]  /*48c90*/  ISETP.LT.AND P3, PT, R11, UR10, !P2 ;  /* 0x0000000a0b007c0c */ /* 0x000fe2000d761270 */
[----:B------:R-:W0:Y:S01]  /*48ca0*/  LDCU UR10, c[0x0][0x398] ;  /* 0x00007300ff0a77ac */ /* 0x000e220008000800 */
[----:B------:R-:W-:Y:S02]  /*48cb0*/  ISETP.LT.AND P6, PT, R7, UR11, !P2 ;  /* 0x0000000b07007c0c */ /* 0x000fe4000d7c1270 */
[----:B------:R-:W-:Y:S01]  /*48cc0*/  PRMT R2, R31, 0x7770, RZ ;  /* 0x000077701f027816 */ /* 0x000fe200000000ff */
[----:B------:R-:W0:Y:S01]  /*48cd0*/  LDCU UR11, c[0x0][0x398] ;  /* 0x00007300ff0b77ac */ /* 0x000e220008000800 */
[----:B------:R-:W-:-:S02]  /*48ce0*/  ISETP.LT.AND P4, PT, R19, UR13, !P2 ;  /* 0x0000000d13007c0c */ /* 0x000fc4000d781270 */
[----:B------:R-:W-:Y:S01]  /*48cf0*/  PRMT R3, R31, 0x7771, RZ ;  /* 0x000077711f037816 */ /* 0x000fe200000000ff */
[----:B------:R-:W0:Y:S04]  /*48d00*/  LDCU UR13, c[0x0][0x398] ;  /* 0x00007300ff0d77ac */ /* 0x000e280008000800 */
[----:B------:R1:W-:Y:S01]  /*48d10*/  @P3 STG.E.U8 desc[UR44][R40.64], R2 ;  /* 0x0000000228003986 */ /* 0x0003e2000c10112c */
[----:B------:R-:W-:Y:S01]  /*48d20*/  ISETP.LT.AND P3, PT, R18, UR8, !P2 ;  /* 0x0000000812007c0c */ /* 0x000fe2000d761270 */
[----:B------:R-:W0:Y:S01]  /*48d30*/  LDCU UR8, c[0x0][0x398] ;  /* 0x00007300ff0877ac */ /* 0x000e220008000800 */
[----:B------:R-:W-:Y:S01]  /*48d40*/  ISETP.LT.AND P5, PT, R29, UR12, !P2 ;  /* 0x0000000c1d007c0c */ /* 0x000fe2000d7a1270 */
[----:B---3--:R3:W-:Y:S01]  /*48d50*/  @P6 STG.E.U8 desc[UR44][R14.64], R3 ;  /* 0x000000030e006986 */ /* 0x0087e2000c10112c */
[----:B------:R-:W-:Y:S01]  /*48d60*/  VIADD R12, R10, 0x22 ;  /* 0x000000220a0c7836 */ /* 0x000fe20000000000 */
[----:B------:R-:W0:Y:S02]  /*48d70*/  LDCU UR12, c[0x0][0x398] ;  /* 0x00007300ff0c77ac */ /* 0x000e240008000800 */
[----:B-1----:R-:W4:Y:S04]  /*48d80*/  LDL.LU.64 R40, [R1+0x198] ;  /* 0x0001980001287983 */ /* 0x002f280000300a00 */
[----:B------:R-:W4:Y:S01]  /*48d90*/  LDL.LU R30, [R1+0xd4] ;  /* 0x0000d400011e7983 */ /* 0x000f220000300800 */
[----:B------:R-:W-:-:S03]  /*48da0*/  PRMT R2, R31, 0x7772, RZ ;  /* 0x000077721f027816 */ /* 0x000fc600000000ff */
[----:B------:R-:W4:Y:S01]  /*48db0*/  LDL.LU.64 R22, [R1+0x190] ;  /* 0x0001900001167983 */ /* 0x000f220000300a00 */
[----:B---3--:R-:W-:-:S03]  /*48dc0*/  PRMT R3, R31, 0x7773, RZ ;  /* 0x000077731f037816 */ /* 0x008fc600000000ff */
[----:B------:R-:W3:Y:S04]  /*48dd0*/  LDL.LU.64 R14, [R1+0x188] ;  /* 0x00018800010e7983 */ /* 0x000ee80000300a00 */
[----:B--2---:R1:W-:Y:S04]  /*48de0*/  @P4 STG.E.U8 desc[UR44][R20.64], R2 ;  /* 0x0000000214004986 */ /* 0x0043e8000c10112c */
[----:B-1----:R-:W2:Y:S01]  /*48df0*/  LDL.LU.64 R20, [R1+0x180] ;  /* 0x0001800001147983 */ /* 0x002ea20000300a00 */
[----:B------:R-:W-:-:S03]  /*48e00*/  PRMT R2, R37, 0x7770, RZ ;  /* 0x0000777025027816 */ /* 0x000fc600000000ff */
[----:B----4-:R1:W-:Y:S04]  /*48e10*/  @P3 STG.E.U8 desc[UR44][R16.64], R3 ;  /* 0x0000000310003986 */ /* 0x0103e8000c10112c */
[----:B------:R4:W-:Y:S04]  /*48e20*/  @P5 STG.E.U8 desc[UR44][R42.64], R2 ;  /* 0x000000022a005986 */ /* 0x0009e8000c10112c */
[----:B-1----:R-:W2:Y:S04]  /*48e30*/  LDL.LU.64 R16, [R1+0x178] ;  /* 0x0001780001107983 */ /* 0x002ea80000300a00 */
[----:B----4-:R-:W4:Y:S01]  /*48e40*/  LDL.LU.64 R42, [R1+0x170] ;  /* 0x00017000012a7983 */ /* 0x010f220000300a00 */
[----:B------:R-:W-:Y:S01]  /*48e50*/  ISETP.LT.AND P4, PT, R28, UR9, !P2 ;  /* 0x000000091c007c0c */ /* 0x000fe2000d781270 */
[----:B------:R-:W1:Y:S01]  /*48e60*/  LDCU UR9, c[0x0][0x398] ;  /* 0x00007300ff0977ac */ /* 0x000e620008000800 */
[----:B------:R-:W-:-:S02]  /*48e70*/  PRMT R3, R37, 0x7771, RZ ;  /* 0x0000777125037816 */ /* 0x000fc400000000ff */
[----:B------:R-:W-:-:S09]  /*48e80*/  PRMT R2, R37, 0x7772, RZ ;  /* 0x0000777225027816 */ /* 0x000fd200000000ff */
[----:B------:R0:W-:Y:S02]  /*48e90*/  @P4 STG.E.U8 desc[UR44][R26.64], R3 ;  /* 0x000000031a004986 */ /* 0x0001e4000c10112c */
[----:B0-----:R-:W-:Y:S02]  /*48ea0*/  PRMT R3, R37, 0x7773, RZ ;  /* 0x0000777325037816 */ /* 0x001fe400000000ff */
[----:B------:R-:W4:Y:S04]  /*48eb0*/  LDL.LU R37, [R1+0x16c8] ;  /* 0x0016c80001257983 */ /* 0x000f280000300800 */
[----:B------:R-:W4:Y:S01]  /*48ec0*/  LDL.LU.64 R26, [R1+0x158] ;  /* 0x00015800011a7983 */ /* 0x000f220000300a00 */
[----:B------:R-:W-:Y:S01]  /*48ed0*/  ISETP.LT.AND P6, PT, R55, UR10, !P2 ;  /* 0x0000000a37007c0c */ /* 0x000fe2000d7c1270 */
[----:B------:R-:W0:Y:S01]  /*48ee0*/  LDCU UR10, c[0x0][0x398] ;  /* 0x00007300ff0a77ac */ /* 0x000e220008000800 */
[----:B------:R-:W-:-:S02]  /*48ef0*/  ISETP.GE.AND P3, PT, R12, UR26, PT ;  /* 0x0000001a0c007c0c */ /* 0x000fc4000bf66270 */
[----:B------:R-:W-:Y:S01]  /*48f00*/  ISETP.LT.AND P2, PT, R54, UR11, !P2 ;  /* 0x0000000b36007c0c */ /* 0x000fe2000d741270 */
[----:B------:R-:W0:Y:S01]  /*48f10*/  LDCU UR11, c[0x0][0x398] ;  /* 0x00007300ff0b77ac */ /* 0x000e220008000800 */
[----:B------:R-:W-:Y:S02]  /*48f20*/  ISETP.LT.AND P5, PT, R11, UR13, !P3 ;  /* 0x0000000d0b007c0c */ /* 0x000fe4000dfa1270 */
[----:B------:R-:W-:Y:S01]  /*48f30*/  ISETP.LT.AND P4, PT, R19, UR12, !P3 ;  /* 0x0000000c13007c0c */ /* 0x000fe2000df81270 */
[----:B------:R-:W0:Y:S04]  /*48f40*/  LDCU UR12, c[0x0][0x398] ;  /* 0x00007300ff0c77ac */ /* 0x000e280008000800 */
[----:B------:R1:W-:Y:S01]  /*48f50*/  @P6 STG.E.U8 desc[UR44][R40.64], R2 ;  /* 0x0000000228006986 */ /* 0x0003e2000c10112c */
[----:B------:R-:W-:Y:S01]  /*48f60*/  ISETP.LT.AND P6, PT, R7, UR8, !P3 ;  /* 0x0000000807007c0c */ /* 0x000fe2000dfc1270 */
[----:B------:R-:W0:Y:S02]  /*48f70*/  LDCU UR8, c[0x0][0x398] ;  /* 0x00007300ff0877ac */ /* 0x000e240008000800 */
[----:B------:R0:W-:Y:S01]  /*48f80*/  @P2 STG.E.U8 desc[UR44][R22.64], R3 ;  /* 0x0000000316002986 */ /* 0x0001e2000c10112c */
[----:B------:R-:W2:Y:S01]  /*48f90*/  LDCU UR13, c[0x0][0x398] ;  /* 0x00007300ff0d77ac */ /* 0x000ea20008000800 */
[----:B-1----:R-:W-:-:S02]  /*48fa0*/  PRMT R2, R30, 0x7770, RZ ;  /* 0x000077701e027816 */ /* 0x002fc400000000ff */
[----:B------:R-:W4:Y:S04]  /*48fb0*/  LDL.LU.64 R40, [R1+0x150] ;  /* 0x0001500001287983 */ /* 0x000f280000300a00 */
[----:B---3--:R1:W-:Y:S01]  /*48fc0*/  @P5 STG.E.U8 desc[UR44][R14.64], R2 ;  /* 0x000000020e005986 */ /* 0x0083e2000c10112c */
[----:B------:R-:W-:Y:S01]  /*48fd0*/  ISETP.LT.AND P5, PT, R18, UR9, !P3 ;  /* 0x0000000912007c0c */ /* 0x000fe2000dfa1270 */
[----:B------:R-:W3:Y:S01]  /*48fe0*/  LDCU UR9, c[0x0][0x398] ;  /* 0x00007300ff0977ac */ /* 0x000ee20008000800 */
[C---:B0-----:R-:W-:Y:S02]  /*48ff0*/  PRMT R3, R30.reuse, 0x7771, RZ ;  /* 0x000077711e037816 */ /* 0x041fe400000000ff */
[C---:B-1----:R-:W-:Y:S01]  /*49000*/  PRMT R2, R30.reuse, 0x7772, RZ ;  /* 0x000077721e027816 */ /* 0x042fe200000000ff */
[----:B------:R-:W3:Y:S04]  /*49010*/  LDL.LU.64 R14, [R1+0x148] ;  /* 0x00014800010e7983 */ /* 0x000ee80000300a00 */
[----:B--2---:R0:W-:Y:S04]  /*49020*/  @P6 STG.E.U8 desc[UR44][R20.64], R3 ;  /* 0x0000000314006986 */ /* 0x0041e8000c10112c */
[----:B0-----:R-:W2:Y:S04]  /*49030*/  LDL.LU.64 R20, [R1+0x140] ;  /* 0x0001400001147983 */ /* 0x001ea80000300a00 */
[----:B------:R0:W-:Y:S04]  /*49040*/  @P4 STG.E.U8 desc[UR44][R16.64], R2 ;  /* 0x0000000210004986 */ /* 0x0001e8000c10112c */
[----:B------:R-:W2:Y:S01]  /*49050*/  LDL.LU R13, [R1+0x4] ;  /* 0x00000400010d7983 */ /* 0x000ea20000300800 */
[----:B0-----:R-:W-:-:S03]  /*49060*/  PRMT R2, R30, 0x7773, RZ ;  /* 0x000077731e027816 */ /* 0x001fc600000000ff */
[----:B------:R-:W2:Y:S04]  /*49070*/  LDL.LU.64 R16, [R1+0x168] ;  /* 0x0001680001107983 */ /* 0x000ea80000300a00 */
[----:B----4-:R0:W-:Y:S01]  /*49080*/  @P5 STG.E.U8 desc[UR44][R42.64], R2 ;  /* 0x000000022a005986 */ /* 0x0101e2000c10112c */
[----:B------:R-:W-:Y:S01]  /*49090*/  ISETP.LT.AND P4, PT, R29, UR10, !P3 ;  /* 0x0000000a1d007c0c */ /* 0x000fe2000df81270 */
[----:B------:R-:W-:Y:S02]  /*490a0*/  VIADD R3, R10, 0x23 ;  /* 0x000000230a037836 */ /* 0x000fe40000000000 */
[----:B0-----:R-:W4:Y:S03]  /*490b0*/  LDL.LU.64 R42, [R1+0x160] ;  /* 0x00016000012a7983 */ /* 0x001f260000300a00 */
[----:B------:R-:W-:Y:S01]  /*490c0*/  ISETP.GE.AND P2, PT, R3, UR21, PT ;  /* 0x0000001503007c0c */ /* 0x000fe2000bf46270 */
[----:B------:R-:W0:Y:S01]  /*490d0*/  LDCU UR10, c[0x0][0x398] ;  /* 0x00007300ff0a77ac */ /* 0x000e220008000800 */
[----:B------:R-:W-:-:S05]  /*490e0*/  PRMT R3, R37, 0x7770, RZ ;  /* 0x0000777025037816 */ /* 0x000fca00000000ff */
[----:B------:R1:W-:Y:S04]  /*490f0*/  @P4 STG.E.U8 desc[UR44][R26.64], R3 ;  /* 0x000000031a004986 */ /* 0x0003e8000c10112c */
[----:B-1----:R-:W4:Y:S01]  /*49100*/  LDL.LU.64 R26, [R1+0x200] ;  /* 0x00020000011a7983 */ /* 0x002f220000300a00 */
[----:B------:R-:W-:Y:S01]  /*49110*/  ISETP.LT.AND P6, PT, R28, UR11, !P3 ;  /* 0x0000000b1c007c0c */ /* 0x000fe2000dfc1270 */
[----:B------:R-:W1:Y:S01]  /*49120*/  LDCU UR11, c[0x0][0x398] ;  /* 0x00007300ff0b77ac */ /* 0x000e620008000800 */
[----:B------:R-:W-:Y:S02]  /*49130*/  ISETP.LT.AND P5, PT, R55, UR8, !P3 ;  /* 0x0000000837007c0c */ /* 0x000fe4000dfa1270 */
[----:B------:R-:W-:Y:S01]  /*49140*/  PRMT R2, R37, 0x7771, RZ ;  /* 0x0000777125027816 */ /* 0x000fe200000000ff */
[----:B------:R-:W0:Y:S01]  /*49150*/  LDCU UR8, c[0x0][0x398] ;  /* 0x00007300ff0877ac */ /* 0x000e220008000800 */
[----:B------:R-:W-:-:S02]  /*49160*/  ISETP.LT.AND P3, PT, R54, UR12, !P3 ;  /* 0x0000000c36007c0c */ /* 0x000fc4000df61270 */
[----:B------:R-:W-:Y:S01]  /*49170*/  ISETP.LT.AND P4, PT, R7, UR13, !P2 ;  /* 0x0000000d07007c0c */ /* 0x000fe2000d781270 */
[----:B------:R-:W0:Y:S04]  /*49180*/  LDCU UR12, c[0x0][0x398] ;  /* 0x00007300ff0c77ac */ /* 0x000e280008000800 */
[----:B------:R1:W-:Y:S01]  /*49190*/  @P6 STG.E.U8 desc[UR44][R40.64], R2 ;  /* 0x0000000228006986 */ /* 0x0003e2000c10112c */
[----:B---3--:R-:W-:Y:S01]  /*491a0*/  ISETP.LT.AND P6, PT, R11, UR9, !P2 ;  /* 0x000000090b007c0c */ /* 0x008fe2000d7c1270 */
[----:B------:R-:W3:Y:S01]  /*491b0*/  LDCU UR9, c[0x0][0x398] ;  /* 0x00007300ff0977ac */ /* 0x000ee20008000800 */
[----:B------:R-:W0:Y:S01]  /*491c0*/  LDCU UR13, c[0x0][0x398] ;  /* 0x00007300ff0d77ac */ /* 0x000e220008000800 */
[----:B-1----:R-:W3:Y:S01]  /*491d0*/  LDL.LU.64 R40, [R1+0x1f8] ;  /* 0x0001f80001287983 */ /* 0x002ee20000300a00 */
[----:B------:R-:W-:-:S03]  /*491e0*/  PRMT R2, R37, 0x7772, RZ ;  /* 0x0000777225027816 */ /* 0x000fc600000000ff */
[----:B------:R-:W3:Y:S01]  /*491f0*/  LDL.LU R31, [R1+0xc4] ;  /* 0x0000c400011f7983 */ /* 0x000ee20000300800 */
[----:B------:R-:W-:-:S03]  /*49200*/  PRMT R37, R37, 0x7773, RZ ;  /* 0x0000777325257816 */ /* 0x000fc600000000ff */
[----:B------:R1:W-:Y:S04]  /*49210*/  @P5 STG.E.U8 desc[UR44][R14.64], R2 ;  /* 0x000000020e005986 */ /* 0x0003e8000c10112c */
[----:B------:R-:W3:Y:S04]  /*49220*/  LDL.LU.64 R22, [R1+0x228] ;  /* 0x0002280001167983 */ /* 0x000ee80000300a00 */
[----:B-1----:R-:W3:Y:S04]  /*49230*/  LDL.LU.64 R14, [R1+0x220] ;  /* 0x00022000010e7983 */ /* 0x002ee80000300a00 */
[----:B--2---:R1:W-:Y:S01]  /*49240*/  @P3 STG.E.U8 desc[UR44][R20.64], R37 ;  /* 0x0000002514003986 */ /* 0x0043e2000c10112c */
[----:B------:R-:W-:-:S02]  /*49250*/  PRMT R3, R13, 0x7770, RZ ;  /* 0x000077700d037816 */ /* 0x000fc400000000ff */
[----:B------:R-:W-:Y:S01]  /*49260*/  PRMT R2, R13, 0x7771, RZ ;  /* 0x000077710d027816 */ /* 0x000fe200000000ff */
[----:B-1----:R-:W2:Y:S04]  /*49270*/  LDL.LU.64 R20, [R1+0x278] ;  /* 0x0002780001147983 */ /* 0x002ea80000300a00 */
[----:B------:R1:W-:Y:S04]  /*49280*/  @P6 STG.E.U8 desc[UR44][R16.64], R3 ;  /* 0x0000000310006986 */ /* 0x0003e8000c10112c */
[----:B-1----:R-:W2:Y:S04]  /*49290*/  LDL.LU.64 R16, [R1+0x258] ;  /* 0x0002580001107983 */ /* 0x002ea80000300a00 */
[----:B----4-:R1:W-:Y:S01]  /*492a0*/  @P4 STG.E.U8 desc[UR44][R42.64], R2 ;  /* 0x000000022a004986 */ /* 0x0103e2000c10112c */
[----:B0-----:R-:W-:Y:S01]  /*492b0*/  ISETP.LT.AND P3, PT, R19, UR10, !P2 ;  /* 0x0000000a13007c0c */ /* 0x001fe2000d761270 */
[----:B------:R-:W0:Y:S02]  /*492c0*/  LDCU UR10, c[0x0][0x398] ;  /* 0x00007300ff0a77ac */ /* 0x000e240008000800 */
[----:B-1----:R-:W4:Y:S04]  /*492d0*/  LDL.LU.64 R42, [R1+0x2b0] ;  /* 0x0002b000012a7983 */ /* 0x002f280000300a00 */
[----:B------:R-:W4:Y:S01]  /*492e0*/  LDL.LU R30, [R1+0xd8] ;  /* 0x0000d800011e7983 */ /* 0x000f220000300800 */
[----:B------:R-:W-:-:S05]  /*492f0*/  PRMT R12, R13, 0x7772, RZ ;  /* 0x000077720d0c7816 */ /* 0x000fca00000000ff */
[----:B------:R1:W-:Y:S04]  /*49300*/  @P3 STG.E.U8 desc[UR44][R26.64], R12 ;  /* 0x0000000c1a003986 */ /* 0x0003e8000c10112c */
[----:B-1----:R-:W4:Y:S01]  /*49310*/  LDL.LU.64 R26, [R1+0x300] ;  /* 0x00030000011a7983 */ /* 0x002f220000300a00 */
[----:B------:R-:W-:Y:S01]  /*49320*/  ISETP.LT.AND P5, PT, R18, UR11, !P2 ;  /* 0x0000000b12007c0c */ /* 0x000fe2000d7a1270 */
[----:B------:R-:W1:Y:S01]  /*49330*/  LDCU UR11, c[0x0][0x398] ;  /* 0x00007300ff0b77ac */ /* 0x000e620008000800 */
[----:B------:R-:W-:Y:S01]  /*49340*/  ISETP.LT.AND P4, PT, R29, UR8, !P2 ;  /* 0x000000081d007c0c */ /* 0x000fe2000d781270 */
[----:B------:R-:W-:Y:S01]  /*49350*/  VIADD R3, R10, 0x24 ;  /* 0x000000240a037836 */ /* 0x000fe20000000000 */
[----:B---3--:R-:W-:Y:S01]  /*49360*/  ISETP.LT.AND P6, PT, R28, UR9, !P2 ;  /* 0x000000091c007c0c */ /* 0x008fe2000d7c1270 */
[----:B------:R-:W3:Y:S01]  /*49370*/  LDCU UR8, c[0x0][0x398] ;  /* 0x00007300ff0877ac */ /* 0x000ee20008000800 */
[----:B------:R-:W-:-:S02]  /*49380*/  PRMT R2, R13, 0x7773, RZ ;  /* 0x000077730d027816 */ /* 0x000fc400000000ff */
[----:B------:R-:W-:Y:S01]  /*49390*/  ISETP.GE.AND P3, PT, R3, UR54, PT ;  /* 0x0000003603007c0c */ /* 0x000fe2000bf66270 */
[----:B------:R-:W0:Y:S04]  /*493a0*/  LDCU UR9, c[0x0][0x398] ;  /* 0x00007300ff0977ac */ /* 0x000e280008000800 */
[----:B------:R1:W-:Y:S01]  /*493b0*/  @P5 STG.E.U8 desc[UR44][R40.64], R2 ;  /* 0x0000000228005986 */ /* 0x0003e2000c10112c */
[----:B------:R-:W-:Y:S01]  /*493c0*/  ISETP.LT.AND P5, PT, R55, UR12, !P2 ;  /* 0x0000000c37007c0c */ /* 0x000fe2000d7a1270 */
[----:B------:R-:W0:Y:S01]  /*493d0*/  LDCU UR12, c[0x0][0x398] ;  /* 0x00007300ff0c77ac */ /* 0x000e220008000800 */
[C---:B------:R-:W-:Y:S02]  /*493e0*/  PRMT R3, R31.reuse, 0x7770, RZ ;  /* 0x000077701f037816 */ /* 0x040fe400000000ff */
[----:B------:R-:W-:Y:S01]  /*493f0*/  ISETP.LT.AND P2, PT, R54, UR13, !P2 ;  /* 0x0000000d36007c0c */ /* 0x000fe2000d741270 */
[----:B------:R-:W2:Y:S01]  /*49400*/  LDCU UR13, c[0x0][0x398] ;  /* 0x00007300ff0d77ac */ /* 0x000ea20008000800 */
[----:B-1----:R-:W-:Y:S01]  /*49410*/  PRMT R2, R31, 0x7771, RZ ;  /* 0x000077711f027816 */ /* 0x002fe200000000ff */
[----:B------:R1:W-:Y:S01]  /*49420*/  @P4 STG.E.U8 desc[UR44][R22.64], R3 ;  /* 0x0000000316004986 */ /* 0x0003e2000c10112c */
[----:B------:R-:W-:Y:S01]  /*49430*/  ISETP.LT.AND P4, PT, R7, UR11, !P3 ;  /* 0x0000000b07007c0c */ /* 0x000fe2000df81270 */
[----:B------:R-:W2:Y:S02]  /*49440*/  LDCU UR11, c[0x0][0x398] ;  /* 0x00007300ff0b77ac */ /* 0x000ea40008000800 */
[----:B------:R-:W4:Y:S04]  /*49450*/  LDL.LU.64 R40, [R1+0x2f8] ;  /* 0x0002f80001287983 */ /* 0x000f280000300a00 */
[----:B------:R3:W-:Y:S01]  /*49460*/  @P6 STG.E.U8 desc[UR44][R14.64], R2 ;  /* 0x000000020e006986 */ /* 0x0007e2000c10112c */
[----:B0-----:R-:W-:Y:S01]  /*49470*/  ISETP.LT.AND P6, PT, R11, UR10, !P3 ;  /* 0x0000000a0b007c0c */ /* 0x001fe2000dfc1270 */
[----:B------:R-:W0:Y:S01]  /*49480*/  LDCU UR10, c[0x0][0x398] ;  /* 0x00007300ff0a77ac */ /* 0x000e220008000800 */
[C---:B-1----:R-:W-:Y:S01]  /*49490*/  PRMT R3, R31.reuse, 0x7772, RZ ;  /* 0x000077721f037816 */ /* 0x042fe200000000ff */
[----:B------:R-:W4:Y:S01]  /*494a0*/  LDL.LU.64 R22, [R1+0x320] ;  /* 0x0003200001167983 */ /* 0x000f220000300a00 */
[----:B---3--:R-:W-:-:S03]  /*494b0*/  PRMT R2, R31, 0x7773, RZ ;  /* 0x000077731f027816 */ /* 0x008fc600000000ff */
[----:B--2---:R-:W-:Y:S01]  /*494c0*/  @P5 STG.E.U8 desc[UR44][R20.64], R3 ;  /* 0x0000000314005986 */ /* 0x004fe2000c10112c */
[----:B------:R-:W-:Y:S01]  /*494d0*/  ISETP.LT.AND P5, PT, R19, UR8, !P3 ;  /* 0x0000000813007c0c */ /* 0x000fe2000dfa1270 */
[----:B------:R-:W1:Y:S02]  /*494e0*/  LDCU UR8, c[0x0][0x398] ;  /* 0x00007300ff0877ac */ /* 0x000e640008000800 */
[----:B------:R2:W-:Y:S04]  /*494f0*/  @P2 STG.E.U8 desc[UR44][R16.64], R2 ;  /* 0x0000000210002986 */ /* 0x0005e8000c10112c */
[----:B--2---:R-:W2:Y:S01]  /*49500*/  LDL.LU.64 R16, [R1+0x370] ;  /* 0x0003700001107983 */ /* 0x004ea20000300a00 */
[C---:B----4-:R-:W-:Y:S02]  /*49510*/  PRMT R3, R30.reuse, 0x7770, RZ ;  /* 0x000077701e037816 */ /* 0x050fe400000000ff */
[----:B------:R-:W-:-:S03]  /*49520*/  PRMT R2, R30, 0x7771, RZ ;  /* 0x000077711e027816 */ /* 0x000fc600000000ff */
[----:B------:R3:W-:Y:S04]  /*49530*/  @P6 STG.E.U8 desc[UR44][R42.64], R3 ;  /* 0x000000032a006986 */ /* 0x0007e8000c10112c */
[----:B------:R4:W-:Y:S04]  /*49540*/  @P4 STG.E.U8 desc[UR44][R38.64], R2 ;  /* 0x0000000226004986 */ /* 0x0009e8000c10112c */
[----:B---3--:R-:W3:Y:S04]  /*49550*/  LDL.LU.64 R42, [R1+0x368] ;  /* 0x00036800012a7983 */ /* 0x008ee80000300a00 */
[----:B----4-:R-:W4:Y:S01]  /*49560*/  LDL.LU.64 R38, [R1+0x16c0] ;  /* 0x0016c00001267983 */ /* 0x010f220000300a00 */
[----:B------:R-:W-:-:S03]  /*49570*/  PRMT R2, R30, 0x7772, RZ ;  /* 0x000077721e027816 */ /* 0x000fc600000000ff */
[----:B------:R-:W2:Y:S04]  /*49580*/  LDL.LU R20, [R1+0x8] ;  /* 0x0000080001147983 */ /* 0x000ea80000300800 */
[----:B------:R0:W-:Y:S04]  /*49590*/  @P5 STG.E.U8 desc[UR44][R26.64], R2 ;  /* 0x000000021a005986 */ /* 0x0001e8000c10112c */
[----:B0-----:R-:W3:Y:S01]  /*495a0*/  LDL.LU.64 R26, [R1+0x3c0] ;  /* 0x0003c000011a7983 */ /* 0x001ee20000300a00 */
[----:B------:R-:W-:Y:S01]  /*495b0*/  ISETP.LT.AND P2, PT, R18, UR9, !P3 ;  /* 0x0000000912007c0c */ /* 0x000fe2000df41270 */
[----:B------:R-:W0:Y:S01]  /*495c0*/  LDCU UR9, c[0x0][0x398] ;  /* 0x00007300ff0977ac */ /* 0x000e220008000800 */
[----:B------:R-:W-:Y:S01]  /*495d0*/  ISETP.LT.AND P4, PT, R29, UR12, !P3 ;  /* 0x0000000c1d007c0c */ /* 0x000fe2000df81270 */
[----:B------:R-:W3:Y:S01]  /*495e0*/  LDL.LU.64 R14, [R1+0x3b8] ;  /* 0x0003b800010e7983 */ /* 0x000ee20000300a00 */
[----:B------:R-:W-:Y:S01]  /*495f0*/  PRMT R3, R30, 0x7773, RZ ;  /* 0x000077731e037816 */ /* 0x000fe200000000ff */
[----:B------:R-:W-:Y:S01]  /*49600*/  VIADD R2, R10, 0x25 ;  /* 0x000000250a027836 */ /* 0x000fe20000000000 */
[----:B------:R-:W-:Y:S01]  /*49610*/  ISETP.LT.AND P5, PT, R28, UR10, !P3 ;  /* 0x0000000a1c007c0c */ /* 0x000fe2000dfa1270 */
[----:B------:R-:W3:Y:S01]  /*49620*/  LDL.LU.64 R30, [R1+0x410] ;  /* 0x00041000011e7983 */ /* 0x000ee20000300a00 */
[----:B-1----:R-:W-:Y:S01]  /*49630*/  ISETP.LT.AND P6, PT, R55, UR8, !P3 ;  /* 0x0000000837007c0c */ /* 0x002fe2000dfc1270 */
[----:B------:R-:W1:Y:S04]  /*49640*/  LDCU UR12, c[0x0][0x398] ;  /* 0x00007300ff0c77ac */ /* 0x000e680008000800 */
[----:B------:R1:W-:Y:S01]  /*49650*/  @P2 STG.E.U8 desc[UR44][R40.64], R3 ;  /* 0x0000000328002986 */ /* 0x0003e2000c10112c */
[----:B------:R-:W-:Y:S01]  /*49660*/  ISETP.GE.AND P2, PT, R2, UR23, PT ;  /* 0x0000001702007c0c */ /* 0x000fe2000bf46270 */
[----:B------:R-:W2:Y:S01]  /*49670*/  LDCU UR10, c[0x0][0x398] ;  /* 0x00007300ff0a77ac */ /* 0x000ea20008000800 */
[----:B0-----:R-:W-:Y:S01]  /*49680*/  ISETP.LT.AND P3, PT, R54, UR9, !P3 ;  /* 0x0000000936007c0c */ /* 0x001fe2000df61270 */
[----:B------:R-:W0:Y:S01]  /*49690*/  LDCU UR8, c[0x0][0x398] ;  /* 0x00007300ff0877ac */ /* 0x000e220008000800 */
[----:B------:R-:W0:Y:S01]  /*496a0*/  LDCU UR9, c[0x0][0x398] ;  /* 0x00007300ff0977ac */ /* 0x000e220008000800 */
[----:B-1----:R-:W3:Y:S01]  /*496b0*/  LDL.LU.64 R40, [R1+0x408] ;  /* 0x0004080001287983 */ /* 0x002ee20000300a00 */
[----:B----4-:R-:W-:-:S02]  /*496c0*/  PRMT R3, R38, 0x7770, RZ ;  /* 0x0000777026037816 */ /* 0x010fc400000000ff */
[----:B------:R-:W-:-:S03]  /*496d0*/  PRMT R2, R38, 0x7771, RZ ;  /* 0x0000777126027816 */ /* 0x000fc600000000ff */
[----:B------:R1:W-:Y:S04]  /*496e0*/  @P4 STG.E.U8 desc[UR44][R22.64], R3 ;  /* 0x0000000316004986 */ /* 0x0003e8000c10112c */
[----:B--2---:R-:W-:Y:S01]  /*496f0*/  @P5 STG.E.U8 desc[UR44][R16.64], R2 ;  /* 0x0000000210005986 */ /* 0x004fe2000c10112c */
[----:B-1----:R-:W-:-:S03]  /*49700*/  PRMT R3, R38, 0x7772, RZ ;  /* 0x0000777226037816 */ /* 0x002fc600000000ff */
[----:B------:R-:W2:Y:S01]  /*49710*/  LDL.LU R22, [R1+0xdc] ;  /* 0x0000dc0001167983 */ /* 0x000ea20000300800 */
[----:B------:R-:W-:-:S03]  /*49720*/  PRMT R38, R38, 0x7773, RZ ;  /* 0x0000777326267816 */ /* 0x000fc600000000ff */
[----:B---3--:R1:W-:Y:S04]  /*49730*/  @P6 STG.E.U8 desc[UR44][R42.64], R3 ;  /* 0x000000032a006986 */ /* 0x0083e8000c10112c */
[----:B------:R3:W-:Y:S04]  /*49740*/  @P3 STG.E.U8 desc[UR44][R26.64], R38 ;  /* 0x000000261a003986 */ /* 0x0007e8000c10112c */
[----:B-1----:R-:W4:Y:S04]  /*49750*/  LDL.LU.64 R42, [R1+0x4c0] ;  /* 0x0004c000012a7983 */ /* 0x002f280000300a00 */
[----:B------:R-:W4:Y:S04]  /*49760*/  LDL.LU.64 R16, [R1+0x4e8] ;  /* 0x0004e80001107983 */ /* 0x000f280000300a00 */
[----:B---3--:R-:W3:Y:S01]  /*49770*/  LDL.LU.64 R26, [R1+0x4e0] ;  /* 0x0004e000011a7983 */ /* 0x008ee20000300a00 */
[----:B------:R-:W-:Y:S01]  /*49780*/  ISETP.LT.AND P4, PT, R11, UR11, !P2 ;  /* 0x0000000b0b007c0c */ /* 0x000fe2000d781270 */
[----:B------:R-:W-:Y:S01]  /*49790*/  VIADD R2, R10, 0x26 ;  /* 0x000000260a027836 */ /* 0x000fe20000000000 */
[----:B------:R-:W-:Y:S01]  /*497a0*/  ISETP.LT.AND P5, PT, R7, UR12, !P2 ;  /* 0x0000000c07007c0c */ /* 0x000fe2000d7a1270 */
[----:B------:R-:W1:Y:S01]  /*497b0*/  LDCU UR11, c[0x0][0x398] ;  /* 0x00007300ff0b77ac */ /* 0x000e620008000800 */
[----:B------:R-:W-:-:S02]  /*497c0*/  ISETP.LT.AND P6, PT, R19, UR10, !P2 ;  /* 0x0000000a13007c0c */ /* 0x000fc4000d7c1270 */
[----:B------:R-:W-:Y:S01]  /*497d0*/  PRMT R3, R20, 0x7770, RZ ;  /* 0x0000777014037816 */ /* 0x000fe200000000ff */
[----:B------:R-:W1:Y:S01]  /*497e0*/  LDCU UR10, c[0x0][0x398] ;  /* 0x00007300ff0a77ac */ /* 0x000e620008000800 */
[----:B------:R-:W-:Y:S02]  /*497f0*/  ISETP.GE.AND P3, PT, R2, UR56, PT ;  /* 0x0000003802007c0c */ /* 0x000fe4000bf66270 */
[----:B------:R-:W-:Y:S01]  /*49800*/  PRMT R2, R20, 0x7771, RZ ;  /* 0x0000777114027816 */ /* 0x000fe200000000ff */
[----:B------:R-:W1:Y:S02]  /*49810*/  LDCU UR12, c[0x0][0x398] ;  /* 0x00007300ff0c77ac */ /* 0x000e640008000800 */
[----:B------:R1:W-:Y:S01]  /*49820*/  @P4 STG.E.U8 desc[UR44][R14.64], R3 ;  /* 0x000000030e004986 */ /* 0x0003e2000c10112c */
[----:B0-----:R-:W-:Y:S01]  /*49830*/  ISETP.LT.AND P4, PT, R18, UR8, !P2 ;  /* 0x0000000812007c0c */ /* 0x001fe2000d781270 */
[----:B------:R-:W0:Y:S02]  /*49840*/  LDCU UR8, c[0x0][0x398] ;  /* 0x00007300ff0877ac */ /* 0x000e240008000800 */
[----:B------:R-:W-:Y:S01]  /*49850*/  @P5 STG.E.U8 desc[UR44][R30.64], R2 ;  /* 0x000000021e005986 */ /* 0x000fe2000c10112c */
[----:B-1----:R-:W-:-:S02]  /*49860*/  PRMT R3, R20, 0x7772, RZ ;  /* 0x0000777214037816 */ /* 0x002fc400000000ff */
[----:B------:R-:W-:Y:S01]  /*49870*/  ISETP.LT.AND P5, PT, R28, UR9, !P2 ;  /* 0x000000091c007c0c */ /* 0x000fe2000d7a1270 */
[----:B------:R-:W1:Y:S02]  /*49880*/  LDCU UR9, c[0x0][0x398] ;  /* 0x00007300ff0977ac */ /* 0x000e640008000800 */
[----:B------:R0:W-:Y:S01]  /*49890*/  @P6 STG.E.U8 desc[UR44][R40.64], R3 ;  /* 0x0000000328006986 */ /* 0x0001e2000c10112c */
[----:B------:R-:W-:Y:S01]  /*498a0*/  ISETP.LT.AND P6, PT, R29, UR13, !P2 ;  /* 0x0000000d1d007c0c */ /* 0x000fe2000d7c1270 */
[----:B------:R-:W1:Y:S01]  /*498b0*/  LDCU UR13, c[0x0][0x398] ;  /* 0x00007300ff0d77ac */ /* 0x000e620008000800 */
[----:B------:R-:W-:Y:S01]  /*498c0*/  PRMT R12, R20, 0x7773, RZ ;  /* 0x00007773140c7816 */ /* 0x000fe200000000ff */
[----:B0-----:R-:W3:Y:S04]  /*498d0*/  LDL.LU.64 R40, [R1+0x550] ;  /* 0x0005500001287983 */ /* 0x001ee80000300a00 */
[----:B------:R-:W3:Y:S04]  /*498e0*/  LDL.LU.64 R36, [R1+0x520] ;  /* 0x0005200001247983 */ /* 0x000ee80000300a00 */
[----:B------:R-:W3:Y:S01]  /*498f0*/  LDL.LU.64 R30, [R1+0x518] ;  /* 0x00051800011e7983 */ /* 0x000ee20000300a00 */
[----:B------:R-:W-:-:S03]  /*49900*/  PRMT R14, R39, 0x7771, RZ ;  /* 0x00007771270e7816 */ /* 0x000fc600000000ff */
[----:B------:R-:W3:Y:S01]  /*49910*/  LDL.LU.64 R20, [R1+0x40] ;  /* 0x0000400001147983 */ /* 0x000ee20000300a00 */
[C---:B--2---:R-:W-:Y:S02]  /*49920*/  PRMT R15, R22.reuse, 0x7770, RZ ;  /* 0x00007770160f7816 */ /* 0x044fe400000000ff */
[C---:B------:R-:W-:Y:S02]  /*49930*/  PRMT R2, R22.reuse, 0x7771, RZ ;  /* 0x0000777116027816 */ /* 0x040fe400000000ff */
[C---:B------:R-:W-:Y:S02]  /*49940*/  PRMT R3, R22.reuse, 0x7772, RZ ;  /* 0x0000777216037816 */ /* 0x040fe400000000ff */
[----:B------:R-:W-:Y:S01]  /*49950*/  PRMT R13, R22, 0x7773, RZ ;  /* 0x00007773160d7816 */ /* 0x000fe200000000ff */
[----:B----4-:R0:W-:Y:S02]  /*49960*/  @P4 STG.E.U8 desc[UR44][R42.64], R12 ;  /* 0x0000000c2a004986 */ /* 0x0101e4000c10112c */
[----:B0-----:R-:W-:-:S02]  /*49970*/  PRMT R12, R39, 0x7770, RZ ;  /* 0x00007770270c7816 */ /* 0x001fc400000000ff */
[----:B------:R-:W2:Y:S04]  /*49980*/  LDL.LU.64 R42, [R1+0x548] ;  /* 0x00054800012a7983 */ /* 0x000ea80000300a00 */
[----:B------:R0:W-:Y:S04]  /*49990*/  @P6 STG.E.U8 desc[UR44][R16.64], R12 ;  /* 0x0000000c10006986 */ /* 0x0001e8000c10112c */
[----:B------:R-:W4:Y:S04]  /*499a0*/  LDL.LU.64 R22, [R1+0x540] ;  /* 0x0005400001167983 */ /* 0x000f280000300a00 */
[----:B---3--:R3:W-:Y:S04]  /*499b0*/  @P5 STG.E.U8 desc[UR44][R26.64], R14 ;  /* 0x0000000e1a005986 */ /* 0x0087e8000c10112c */
[----:B0-----:R-:W4:Y:S01]  /*499c0*/  LDL.LU.64 R16, [R1+0x588] ;  /* 0x0005880001107983 */ /* 0x001f220000300a00 */
[----:B------:R-:W-:-:S03]  /*499d0*/  PRMT R12, R39, 0x7772, RZ ;  /* 0x00007772270c7816 */ /* 0x000fc600000000ff */
[----:B---3--:R-:W3:Y:S01]  /*499e0*/  LDL.LU.64 R26, [R1+0x580] ;  /* 0x00058000011a7983 */ /* 0x008ee20000300a00 */
[----:B------:R-:W-:-:S03]  /*499f0*/  PRMT R14, R39, 0x7773, RZ ;  /* 0x00007773270e7816 */ /* 0x000fc600000000ff */
[----:B------:R-:W3:Y:S01]  /*49a00*/  LDL.LU R39, [R1+0x16b8] ;  /* 0x0016b80001277983 */ /* 0x000ee20000300800 */
[----:B------:R-:W-:Y:S01]  /*49a10*/  ISETP.LT.AND P4, PT, R55, UR11, !P2 ;  /* 0x0000000b37007c0c */ /* 0x000fe2000d781270 */
[----:B------:R-:W0:Y:S01]  /*49a20*/  LDCU UR11, c[0x0][0x398] ;  /* 0x00007300ff0b77ac */ /* 0x000e220008000800 */
[----:B------:R-:W-:Y:S02]  /*49a30*/  ISETP.LT.AND P2, PT, R54, UR10, !P2 ;  /* 0x0000000a36007c0c */ /* 0x000fe4000d741270 */
[----:B------:R-:W-:Y:S01]  /*49a40*/  ISETP.LT.AND P5, PT, R11, UR12, !P3 ;  /* 0x0000000c0b007c0c */ /* 0x000fe2000dfa1270 */
[----:B------:R-:W0:Y:S01]  /*49a50*/  LDCU UR10, c[0x0][0x398] ;  /* 0x00007300ff0a77ac */ /* 0x000e220008000800 */
[----:B------:R-:W-:Y:S01]  /*49a60*/  ISETP.LT.AND P6, PT, R7, UR8, !P3 ;  /* 0x0000000807007c0c */ /* 0x000fe2000dfc1270 */
[----:B------:R-:W0:Y:S06]  /*49a70*/  LDCU UR12, c[0x0][0x398] ;  /* 0x00007300ff0c77ac */ /* 0x000e2c0008000800 */
[----:B------:R0:W-:Y:S01]  /*49a80*/  @P4 STG.E.U8 desc[UR44][R40.64], R12 ;  /* 0x0000000c28004986 */ /* 0x0001e2000c10112c */
[----:B-1----:R-:W-:Y:S01]  /*49a90*/  ISETP.LT.AND P4, PT, R19, UR9, !P3 ;  /* 0x0000000913007c0c */ /* 0x002fe2000df81270 */
[----:B------:R-:W1:Y:S02]  /*49aa0*/  LDCU UR8, c[0x0][0x398] ;  /* 0x00007300ff0877ac */ /* 0x000e640008000800 */
[----:B------:R-:W-:Y:S01]  /*49ab0*/  @P2 STG.E.U8 desc[UR44][R36.64], R14 ;  /* 0x0000000e24002986 */ /* 0x000fe2000c10112c */
[----:B------:R-:W1:Y:S03]  /*49ac0*/  LDCU UR9, c[0x0][0x398] ;  /* 0x00007300ff0977ac */ /* 0x000e660008000800 */
[----:B------:R1:W-:Y:S04]  /*49ad0*/  @P5 STG.E.U8 desc[UR44][R30.64], R15 ;  /* 0x0000000f1e005986 */ /* 0x0003e8000c10112c */
[----:B0-----:R-:W3:Y:S01]  /*49ae0*/  LDL.LU.64 R40, [R1+0x16b0] ;  /* 0x0016b00001287983 */ /* 0x001ee20000300a00 */
[----:B------:R-:W-:Y:S01]  /*49af0*/  ISETP.LT.AND P2, PT, R18, UR11, !P3 ;  /* 0x0000000b12007c0c */ /* 0x000fe2000df41270 */
[----:B------:R-:W0:Y:S02]  /*49b00*/  LDCU UR11, c[0x0][0x398] ;  /* 0x00007300ff0b77ac */ /* 0x000e240008000800 */
[----:B-1----:R-:W3:Y:S01]  /*49b10*/  LDL.LU.64 R30, [R1+0x5f8] ;  /* 0x0005f800011e7983 */ /* 0x002ee20000300a00 */
[----:B------:R-:W-:Y:S01]  /*49b20*/  ISETP.LT.AND P5, PT, R29, UR10, !P3 ;  /* 0x0000000a1d007c0c */ /* 0x000fe2000dfa1270 */
[----:B------:R-:W1:Y:S02]  /*49b30*/  LDCU UR10, c[0x0][0x398] ;  /* 0x00007300ff0a77ac */ /* 0x000e640008000800 */
[----:B------:R0:W-:Y:S04]  /*49b40*/  @P6 STG.E.U8 desc[UR44][R20.64], R2 ;  /* 0x0000000214006986 */ /* 0x0001e8000c10112c */
[----:B0-----:R-:W3:Y:S01]  /*49b50*/  LDL.LU.64 R20, [R1+0x5f0] ;  /* 0x0005f00001147983 */ /* 0x001ee20000300a00 */
[----:B------:R-:W-:-:S03]  /*49b60*/  VIADD R2, R10, 0x27 ;  /* 0x000000270a027836 */ /* 0x000fc60000000000 */
[----:B------:R-:W3:Y:S04]  /*49b70*/  LDL.LU R38, [R1+0xc] ;  /* 0x00000c0001267983 */ /* 0x000ee80000300800 */
[----:B--2---:R0:W-:Y:S01]  /*49b80*/  @P4 STG.E.U8 desc[UR44][R42.64], R3 ;  /* 0x000000032a004986 */ /* 0x0041e2000c10112c */
[----:B------:R-:W-:-:S03]  /*49b90*/  ISETP.GE.AND P4, PT, R2, UR25, PT ;  /* 0x0000001902007c0c */ /* 0x000fc6000bf86270 */
[----:B----4-:R-:W-:Y:S04]  /*49ba0*/  @P2 STG.E.U8 desc[UR44][R22.64], R13 ;  /* 0x0000000d16002986 */ /* 0x010fe8000c10112c */
[----:B0-----:R-:W2:Y:S01]  /*49bb0*/  LDL.LU.64 R42, [R1+0x5e8] ;  /* 0x0005e800012a7983 */ /* 0x001ea20000300a00 */
[----:B---3--:R-:W-:-:S05]  /*49bc0*/  PRMT R2, R39, 0x7770, RZ ;  /* 0x0000777027027816 */ /* 0x008fca00000000ff */
[----:B------:R0:W-:Y:S04]  /*49bd0*/  @P5 STG.E.U8 desc[UR44][R16.64], R2 ;  /* 0x0000000210005986 */ /* 0x0001e8000c10112c */
[----:B0-----:R-:W3:Y:S01]  /*49be0*/  LDL.LU.64 R16, [R1+0x678] ;  /* 0x0006780001107983 */ /* 0x001ee20000300a00 */
[----:B------:R-:W-:Y:S02]  /*49bf0*/  ISETP.LT.AND P6, PT, R28, UR12, !P3 ;  /* 0x0000000c1c007c0c */ /* 0x000fe4000dfc1270 */
[----:B------:R-:W-:Y:S01]  /*49c00*/  ISETP.LT.AND P2, PT, R55, UR8, !P3 ;  /* 0x0000000837007c0c */ /* 0x000fe2000df41270 */
[----:B------:R-:W4:Y:S01]  /*49c10*/  LDL.LU.64 R22, [R1+0x670] ;  /* 0x0006700001167983 */ /* 0x000f220000300a00 */
[----:B------:R-:W-:Y:S01]  /*49c20*/  PRMT R3, R39, 0x7771, RZ ;  /* 0x0000777127037816 */ /* 0x000fe200000000ff */
[----:B------:R-:W-:Y:S01]  /*49c30*/  VIADD R2, R10, 0x28 ;  /* 0x000000280a027836 */ /* 0x000fe20000000000 */
[----:B------:R-:W-:Y:S01]  /*49c40*/  ISETP.LT.AND P3, PT, R54, UR9, !P3 ;  /* 0x0000000936007c0c */ /* 0x000fe2000df61270 */
[----:B------:R-:W0:Y:S01]  /*49c50*/  LDCU UR12, c[0x0][0x398] ;  /* 0x00007300ff0c77ac */ /* 0x000e220008000800 */
[----:B------:R-:W0:Y:S05]  /*49c60*/  LDCU UR8, c[0x0][0x398] ;  /* 0x00007300ff0877ac */ /* 0x000e2a0008000800 */
[----:B------:R1:W-:Y:S01]  /*49c70*/  @P6 STG.E.U8 desc[UR44][R26.64], R3 ;  /* 0x000000031a006986 */ /* 0x0003e2000c10112c */
[----:B------:R-:W-:Y:S01]  /*49c80*/  ISETP.LT.AND P6, PT, R11, UR11, !P4 ;  /* 0x0000000b0b007c0c */ /* 0x000fe2000e7c1270 */
[----:B------:R-:W0:Y:S01]  /*49c90*/  LDCU UR9, c[0x0][0x398] ;  /* 0x00007300ff0977ac */ /* 0x000e220008000800 */
[----:B------:R-:W-:Y:S01]  /*49ca0*/  ISETP.GE.AND P5, PT, R2, UR58, PT ;  /* 0x0000003a02007c0c */ /* 0x000fe2000bfa6270 */
[----:B------:R-:W0:Y:S01]  /*49cb0*/  LDCU UR11, c[0x0][0x398] ;  /* 0x00007300ff0b77ac */ /* 0x000e220008000800 */
[----:B-1----:R-:W-:Y:S01]  /*49cc0*/  PRMT R3, R39, 0x7772, RZ ;  /* 0x0000777227037816 */ /* 0x002fe200000000ff */
[----:B------:R-:W4:Y:S04]  /*49cd0*/  LDL.LU.64 R26, [R1+0x668] ;  /* 0x00066800011a7983 */ /* 0x000f280000300a00 */
[----:B------:R1:W-:Y:S01]  /*49ce0*/  @P2 STG.E.U8 desc[UR44][R30.64], R3 ;  /* 0x000000031e002986 */ /* 0x0003e2000c10112c */
[----:B------:R-:W-:Y:S01]  /*49cf0*/  ISETP.LT.AND P2, PT, R7, UR10, !P4 ;  /* 0x0000000a07007c0c */ /* 0x000fe2000e741270 */
[----:B------:R-:W0:Y:S01]  /*49d00*/  LDCU UR10, c[0x0][0x398] ;  /* 0x00007300ff0a77ac */ /* 0x000e220008000800 */
[----:B------:R-:W-:Y:S01]  /*49d10*/  PRMT R39, R39, 0x7773, RZ ;  /* 0x0000777327277816 */ /* 0x000fe200000000ff */
[----:B-1----:R-:W4:Y:S01]  /*49d20*/  LDL.LU R31, [R1+0xcc] ;  /* 0x0000cc00011f7983 */ /* 0x002f220000300800 */
[----:B------:R-:W-:-:S03]  /*49d30*/  PRMT R2, R38, 0x7770, RZ ;  /* 0x0000777026027816 */ /* 0x000fc600000000ff */
[----:B------:R-:W4:Y:S04]  /*49d40*/  LDL.LU.64 R14, [R1+0x6f0] ;  /* 0x0006f000010e7983 */ /* 0x000f280000300a00 */
[----:B------:R-:W4:Y:S01]  /*49d50*/  LDL.LU.64 R36, [R1+0x6e8] ;  /* 0x0006e80001247983 */ /* 0x000f220000300a00 */
[----:B------:R-:W-:-:S03]  /*49d60*/  PRMT R3, R38, 0x7771, RZ ;  /* 0x0000777126037816 */ /* 0x000fc600000000ff */
[----:B------:R1:W-:Y:S04]  /*49d70*/  @P3 STG.E.U8 desc[UR44][R20.64], R39 ;  /* 0x0000002714003986 */ /* 0x0003e8000c10112c */
[----:B-1----:R-:W4:Y:S04]  /*49d80*/  LDL.LU.64 R20, [R1+0x6e0] ;  /* 0x0006e00001147983 */ /* 0x002f280000300a00 */
[----:B--2---:R1:W-:Y:S04]  /*49d90*/  @P6 STG.E.U8 desc[UR44][R42.64], R2 ;  /* 0x000000022a006986 */ /* 0x0043e8000c10112c */
[----:B-1----:R-:W2:Y:S04]  /*49da0*/  LDL.LU.64 R42, [R1+0x6c0] ;  /* 0x0006c000012a7983 */ /* 0x002ea80000300a00 */
[----:B------:R-:W2:Y:S04]  /*49db0*/  LDL.LU R30, [R1+0xb0] ;  /* 0x0000b000011e7983 */ /* 0x000ea80000300800 */
[----:B---3--:R1:W-:Y:S04]  /*49dc0*/  @P2 STG.E.U8 desc[UR44][R16.64], R3 ;  /* 0x0000000310002986 */ /* 0x0083e8000c10112c */
[----:B-1----:R-:W3:Y:S01]  /*49dd0*/  LDL.LU.64 R16, [R1+0x728] ;  /* 0x0007280001107983 */ /* 0x002ee20000300a00 */
[----:B0-----:R-:W-:Y:S01]  /*49de0*/  ISETP.LT.AND P3, PT, R19, UR12, !P4 ;  /* 0x0000000c13007c0c */ /* 0x001fe2000e761270 */
[----:B------:R-:W0:Y:S01]  /*49df0*/  LDCU UR12, c[0x0][0x398] ;  /* 0x00007300ff0c77ac */ /* 0x000e220008000800 */
[----:B------:R-:W-:-:S02]  /*49e00*/  ISETP.LT.AND P6, PT, R18, UR13, !P4 ;  /* 0x0000000d12007c0c */ /* 0x000fc4000e7c1270 */
[C---:B------:R-:W-:Y:S01]  /*49e10*/  PRMT R2, R38.reuse, 0x7772, RZ ;  /* 0x0000777226027816 */ /* 0x040fe200000000ff */
[----:B------:R-:W1:Y:S01]  /*49e20*/  LDCU UR13, c[0x0][0x398] ;  /* 0x00007300ff0d77ac */ /* 0x000e620008000800 */
[----:B------:R-:W-:Y:S02]  /*49e30*/  ISETP.LT.AND P2, PT, R29, UR8, !P4 ;  /* 0x000000081d007c0c */ /* 0x000fe4000e741270 */
[----:B------:R-:W-:Y:S01]  /*49e40*/  PRMT R12, R38, 0x7773, RZ ;  /* 0x00007773260c7816 */ /* 0x000fe200000000ff */
[----:B------:R-:W0:Y:S04]  /*49e50*/  LDCU UR8, c[0x0][0x398] ;  /* 0x00007300ff0877ac */ /* 0x000e280008000800 */
[----:B----4-:R4:W-:Y:S01]  /*49e60*/  @P3 STG.E.U8 desc[UR44][R22.64], R2 ;  /* 0x0000000216003986 */ /* 0x0109e2000c10112c */
[----:B------:R-:W-:Y:S01]  /*49e70*/  ISETP.LT.AND P3, PT, R28, UR9, !P4 ;  /* 0x000000091c007c0c */ /* 0x000fe2000e761270 */
[----:B------:R-:W0:Y:S02]  /*49e80*/  LDCU UR9, c[0x0][0x398] ;  /* 0x00007300ff0977ac */ /* 0x000e240008000800 */
[----:B------:R1:W-:Y:S01]  /*49e90*/  @P6 STG.E.U8 desc[UR44][R26.64], R12 ;  /* 0x0000000c1a006986 */ /* 0x0003e2000c10112c */
[----:B------:R-:W-:Y:S01]  /*49ea0*/  ISETP.LT.AND P6, PT, R55, UR11, !P4 ;  /* 0x0000000b37007c0c */ /* 0x000fe2000e7c1270 */
[----:B------:R-:W2:Y:S01]  /*49eb0*/  LDCU UR11, c[0x0][0x398] ;  /* 0x00007300ff0b77ac */ /* 0x000ea20008000800 */
[----:B------:R-:W-:Y:S01]  /*49ec0*/  ISETP.LT.AND P4, PT, R54, UR14, !P4 ;  /* 0x0000000e36007c0c */ /* 0x000fe2000e781270 */
[----:B------:R-:W2:Y:S01]  /*49ed0*/  LDCU UR14, c[0x0][0x398] ;  /* 0x00007300ff0e77ac */ /* 0x000ea20008000800 */
[----:B----4-:R-:W4:Y:S04]  /*49ee0*/  LDL.LU.64 R22, [R1+0x778] ;  /* 0x0007780001167983 */ /* 0x010f280000300a00 */
[----:B-1----:R-:W4:Y:S01]  /*49ef0*/  LDL.LU.64 R26, [R1+0x770] ;  /* 0x00077000011a7983 */ /* 0x002f220000300a00 */
[----:B------:R-:W-:-:S02]  /*49f00*/  PRMT R12, R31, 0x7770, RZ ;  /* 0x000077701f0c7816 */ /* 0x000fc400000000ff */
[----:B------:R-:W-:-:S03]  /*49f10*/  PRMT R3, R31, 0x7771, RZ ;  /* 0x000077711f037816 */ /* 0x000fc600000000ff */
[----:B------:R-:W-:Y:S01]  /*49f20*/  @P2 STG.E.U8 desc[UR44][R14.64], R12 ;  /* 0x0000000c0e002986 */ /* 0x000fe2000c10112c */
[----:B0-----:R-:W-:Y:S01]  /*49f30*/  ISETP.LT.AND P2, PT, R7, UR12, !P5 ;  /* 0x0000000c07007c0c */ /* 0x001fe2000ef41270 */
[----:B------:R-:W0:Y:S02]  /*49f40*/  LDCU UR12, c[0x0][0x398] ;  /* 0x00007300ff0c77ac */ /* 0x000e240008000800 */
[----:B------:R-:W-:Y:S01]  /*49f50*/  @P3 STG.E.U8 desc[UR44][R36.64], R3 ;  /* 0x0000000324003986 */ /* 0x000fe2000c10112c */
[----:B------:R-:W-:Y:S01]  /*49f60*/  ISETP.LT.AND P3, PT, R11, UR10, !P5 ;  /* 0x0000000a0b007c0c */ /* 0x000fe2000ef61270 */
[----:B------:R-:W1:Y:S01]  /*49f70*/  LDCU UR10, c[0x0][0x398] ;  /* 0x00007300ff0a77ac */ /* 0x000e620008000800 */
[C---:B------:R-:W-:Y:S02]  /*49f80*/  PRMT R2, R31.reuse, 0x7772, RZ ;  /* 0x000077721f027816 */ /* 0x040fe400000000ff */
[----:B------:R-:W-:-:S03]  /*49f90*/  PRMT R13, R31, 0x7773, RZ ;  /* 0x000077731f0d7816 */ /* 0x000fc600000000ff */
[----:B------:R0:W-:Y:S04]  /*49fa0*/  @P6 STG.E.U8 desc[UR44][R20.64], R2 ;  /* 0x0000000214006986 */ /* 0x0001e8000c10112c */
[----:B0-----:R-:W4:Y:S04]  /*49fb0*/  LDL.LU.64 R20, [R1+0x7e8] ;  /* 0x0007e80001147983 */ /* 0x001f280000300a00 */
[----:B--2---:R0:W-:Y:S01]  /*49fc0*/  @P4 STG.E.U8 desc[UR44][R42.64], R13 ;  /* 0x0000000d2a004986 */ /* 0x0041e2000c10112c */
[C---:B------:R-:W-:Y:S02]  /*49fd0*/  PRMT R2, R30.reuse, 0x7770, RZ ;  /* 0x000077701e027816 */ /* 0x040fe400000000ff */
[----:B------:R-:W-:Y:S01]  /*49fe0*/  PRMT R3, R30, 0x7771, RZ ;  /* 0x000077711e037816 */ /* 0x000fe200000000ff */
[----:B0-----:R-:W2:Y:S04]  /*49ff0*/  LDL.LU.64 R42, [R1+0x7e0] ;  /* 0x0007e000012a7983 */ /* 0x001ea80000300a00 */
[----:B---3--:R-:W-:Y:S04]  /*4a000*/  @P3 STG.E.U8 desc[UR44][R16.64], R2 ;  /* 0x0000000210003986 */ /* 0x008fe8000c10112c */
[----:B------:R0:W-:Y:S04]  /*4a010*/  @P2 STG.E.U8 desc[UR44][R40.64], R3 ;  /* 0x0000000328002986 */ /* 0x0001e8000c10112c */
[----:B0-----:R-:W3:Y:S01]  /*4a020*/  LDL.LU.64 R40, [R1+0x16a8] ;  /* 0x0016a80001287983 */ /* 0x001ee20000300a00 */
[----:B------:R-:W-:Y:S01]  /*4a030*/  ISETP.LT.AND P6, PT, R19, UR13, !P5 ;  /* 0x0000000d13007c0c */ /* 0x000fe2000efc1270 */
[----:B------:R-:W0:Y:S01]  /*4a040*/  LDCU UR13, c[0x0][0x398] ;  /* 0x00007300ff0d77ac */ /* 0x000e220008000800 */
[----:B------:R-:W-:Y:S01]  /*4a050*/  ISETP.LT.AND P4, PT, R18, UR8, !P5 ;  /* 0x0000000812007c0c */ /* 0x000fe2000ef81270 */
[----:B------:R-:W2:Y:S01]  /*4a060*/  LDL.LU.64 R16, [R1+0x820] ;  /* 0x0008200001107983 */ /* 0x000ea20000300a00 */
[----:B------:R-:W-:Y:S01]  /*4a070*/  ISETP.LT.AND P3, PT, R29, UR9, !P5 ;  /* 0x000000091d007c0c */ /* 0x000fe2000ef61270 */
[----:B------:R-:W0:Y:S01]  /*4a080*/  LDCU UR8, c[0x0][0x398] ;  /* 0x00007300ff0877ac */ /* 0x000e220008000800 */
[----:B------:R-:W-:-:S02]  /*4a090*/  PRMT R2, R30, 0x7772, RZ ;  /* 0x000077721e027816 */ /* 0x000fc400000000ff */
[----:B------:R-:W-:Y:S01]  /*4a0a0*/  PRMT R3, R30, 0x7773, RZ ;  /* 0x000077731e037816 */ /* 0x000fe200000000ff */
[----:B------:R-:W0:Y:S01]  /*4a0b0*/  LDCU UR9, c[0x0][0x398] ;  /* 0x00007300ff0977ac */ /* 0x000e220008000800 */
[----:B------:R-:W2:Y:S04]  /*4a0c0*/  LDL.LU.64 R30, [R1+0x818] ;  /* 0x00081800011e7983 */ /* 0x000ea80000300a00 */
[----:B----4-:R4:W-:Y:S04]  /*4a0d0*/  @P6 STG.E.U8 desc[UR44][R22.64], R2 ;  /* 0x0000000216006986 */ /* 0x0109e8000c10112c */
[----:B------:R3:W-:Y:S04]  /*4a0e0*/  @P4 STG.E.U8 desc[UR44][R26.64], R3 ;  /* 0x000000031a004986 */ /* 0x0007e8000c10112c */
[----:B----4-:R-:W4:Y:S01]  /*4a0f0*/  LDL.LU.64 R22, [R1+0x878] ;  /* 0x0008780001167983 */ /* 0x010f220000300a00 */
[----:B---3--:R-:W-:-:S05]  /*4a100*/  PRMT R3, R40, 0x7770, RZ ;  /* 0x0000777028037816 */ /* 0x008fca00000000ff */
[----:B------:R3:W-:Y:S04]  /*4a110*/  @P3 STG.E.U8 desc[UR44][R44.64], R3 ;  /* 0x000000032c003986 */ /* 0x0007e8000c10112c */
[----:B---3--:R-:W3:Y:S04]  /*4a120*/  LDL.LU.64 R44, [R1+0x16a0] ;  /* 0x0016a000012c7983 */ /* 0x008ee80000300a00 */
[----:B------:R-:W4:Y:S01]  /*4a130*/  LDL.LU.64 R36, [R1+0x868] ;  /* 0x0008680001247983 */ /* 0x000f220000300a00 */
[----:B------:R-:W-:Y:S01]  /*4a140*/  ISETP.LT.AND P4, PT, R28, UR11, !P5 ;  /* 0x0000000b1c007c0c */ /* 0x000fe2000ef81270 */
[----:B------:R-:W-:Y:S01]  /*4a150*/  VIADD R2, R10, 0x29 ;  /* 0x000000290a027836 */ /* 0x000fe20000000000 */
[----:B-1----:R-:W-:Y:S01]  /*4a160*/  ISETP.LT.AND P6, PT, R55, UR10, !P5 ;  /* 0x0000000a37007c0c */ /* 0x002fe2000efc1270 */
[----:B------:R-:W4:Y:S01]  /*4a170*/  LDL.LU R26, [R1+0xa0] ;  /* 0x0000a000011a7983 */ /* 0x000f220000300800 */
[----:B------:R-:W-:Y:S01]  /*4a180*/  PRMT R3, R40, 0x7772, RZ ;  /* 0x0000777228037816 */ /* 0x000fe200000000ff */
[----:B------:R-:W1:Y:S01]  /*4a190*/  LDCU UR10, c[0x0][0x398] ;  /* 0x00007300ff0a77ac */ /* 0x000e620008000800 */
[----:B------:R-:W-:-:S02]  /*4a1a0*/  ISETP.GE.AND P2, PT, R2, UR27, PT ;  /* 0x0000001b02007c0c */ /* 0x000fc4000bf46270 */
[----:B------:R-:W-:Y:S01]  /*4a1b0*/  PRMT R2, R40, 0x7771, RZ ;  /* 0x0000777128027816 */ /* 0x000fe200000000ff */
[----:B------:R-:W1:Y:S01]  /*4a1c0*/  LDCU UR11, c[0x0][0x398] ;  /* 0x00007300ff0b77ac */ /* 0x000e620008000800 */
[----:B------:R-:W-:Y:S02]  /*4a1d0*/  ISETP.LT.AND P5, PT, R54, UR12, !P5 ;  /* 0x0000000c36007c0c */ /* 0x000fe4000efa1270 */
[----:B0-----:R-:W-:Y:S01]  /*4a1e0*/  ISETP.LT.AND P3, PT, R11, UR8, !P2 ;  /* 0x000000080b007c0c */ /* 0x001fe2000d761270 */
[----:B------:R-:W-:Y:S01]  /*4a1f0*/  @P4 STG.E.U8 desc[UR44][R20.64], R2 ;  /* 0x0000000214004986 */ /* 0x000fe2000c10112c */
[----:B------:R-:W-:Y:S01]  /*4a200*/  PRMT R40, R40, 0x7773, RZ ;  /* 0x0000777328287816 */ /* 0x000fe200000000ff */
[----:B------:R-:W0:Y:S02]  /*4a210*/  LDCU UR8, c[0x0][0x398] ;  /* 0x00007300ff0877ac */ /* 0x000e240008000800 */
[----:B--2---:R2:W-:Y:S01]  /*4a220*/  @P6 STG.E.U8 desc[UR44][R42.64], R3 ;  /* 0x000000032a006986 */ /* 0x0045e2000c10112c */
[----:B------:R-:W-:Y:S01]  /*4a230*/  ISETP.LT.AND P6, PT, R7, UR13, !P2 ;  /* 0x0000000d07007c0c */ /* 0x000fe2000d7c1270 */
[----:B------:R-:W0:Y:S02]  /*4a240*/  LDCU UR12, c[0x0][0x398] ;  /* 0x00007300ff0c77ac */ /* 0x000e240008000800 */
[----:B--2---:R-:W2:Y:S01]  /*4a250*/  LDL.LU.64 R42, [R1+0x8e0] ;  /* 0x0008e000012a7983 */ /* 0x004ea20000300a00 */
[----:B------:R-:W-:Y:S01]  /*4a260*/  ISETP.LT.AND P4, PT, R19, UR9, !P2 ;  /* 0x0000000913007c0c */ /* 0x000fe2000d781270 */
[----:B------:R-:W0:Y:S02]  /*4a270*/  LDCU UR9, c[0x0][0x398] ;  /* 0x00007300ff0977ac */ /* 0x000e240008000800 */
[----:B------:R-:W2:Y:S01]  /*4a280*/  LDL.LU.64 R20, [R1+0x8c0] ;  /* 0x0008c00001147983 */ /* 0x000ea20000300a00 */
[----:B------:R-:W0:Y:S03]  /*4a290*/  LDCU UR13, c[0x0][0x398] ;  /* 0x00007300ff0d77ac */ /* 0x000e260008000800 */
[----:B------:R-:W-:Y:S04]  /*4a2a0*/  @P5 STG.E.U8 desc[UR44][R16.64], R40 ;  /* 0x0000002810005986 */ /* 0x000fe8000c10112c */
[----:B------:R-:W2:Y:S01]  /*4a2b0*/  LDL.LU.64 R12, [R1+0x918] ;  /* 0x00091800010c7983 */ /* 0x000ea20000300a00 */
[----:B---3--:R-:W-:-:S05]  /*4a2c0*/  PRMT R2, R44, 0x7770, RZ ;  /* 0x000077702c027816 */ /* 0x008fca00000000ff */
[----:B------:R3:W-:Y:S01]  /*4a2d0*/  @P3 STG.E.U8 desc[UR44][R30.64], R2 ;  /* 0x000000021e003986 */ /* 0x0007e2000c10112c */
[----:B------:R-:W-:-:S03]  /*4a2e0*/  PRMT R3, R44, 0x7772, RZ ;  /* 0x000077722c037816 */ /* 0x000fc600000000ff */
[----:B---3--:R-:W3:Y:S01]  /*4a2f0*/  LDL.LU.64 R30, [R1+0x910] ;  /* 0x00091000011e7983 */ /* 0x008ee20000300a00 */
[----:B------:R-:W-:-:S03]  /*4a300*/  PRMT R2, R44, 0x7771, RZ ;  /* 0x000077712c027816 */ /* 0x000fc600000000ff */
[----:B------:R-:W3:Y:S04]  /*4a310*/  LDL.LU R16, [R1+0xb4] ;  /* 0x0000b40001107983 */ /* 0x000ee80000300800 */
[----:B----4-:R4:W-:Y:S04]  /*4a320*/  @P6 STG.E.U8 desc[UR44][R22.64], R2 ;  /* 0x0000000216006986 */ /* 0x0109e8000c10112c */
[----:B------:R-:W3:Y:S04]  /*4a330*/  LDL.LU.64 R14, [R1+0x940] ;  /* 0x00094000010e7983 */ /* 0x000ee80000300a00 */
[----:B----4-:R-:W4:Y:S04]  /*4a340*/  LDL.LU.64 R22, [R1+0x938] ;  /* 0x0009380001167983 */ /* 0x010f280000300a00 */
[----:B------:R0:W-:Y:S04]  /*4a350*/  @P4 STG.E.U8 desc[UR44][R36.64], R3 ;  /* 0x0000000324004986 */ /* 0x0001e8000c10112c */
[----:B------:R-:W4:Y:S04]  /*4a360*/  LDL.LU.64 R38, [R1+0x990] ;  /* 0x0009900001267983 */ /* 0x000f280000300a00 */
[----:B0-----:R-:W4:Y:S01]  /*4a370*/  LDL.LU.64 R36, [R1+0x988] ;  /* 0x0009880001247983 */ /* 0x001f220000300a00 */
[----:B------:R-:W-:Y:S01]  /*4a380*/  ISETP.LT.AND P3, PT, R18, UR14, !P2 ;  /* 0x0000000e12007c0c */ /* 0x000fe2000d761270 */
[----:B------:R-:W0:Y:S01]  /*4a390*/  LDCU UR14, c[0x0][0x398] ;  /* 0x00007300ff0e77ac */ /* 0x000e220008000800 */
[----:B-1----:R-:W-:Y:S01]  /*4a3a0*/  ISETP.LT.AND P5, PT, R29, UR10, !P2 ;  /* 0x0000000a1d007c0c */ /* 0x002fe2000d7a1270 */
[----:B------:R-:W-:Y:S01]  /*4a3b0*/  VIADD R2, R10, 0x2a ;  /* 0x0000002a0a027836 */ /* 0x000fe20000000000 */
[----:B------:R-:W-:Y:S01]  /*4a3c0*/  PRMT R44, R44, 0x7773, RZ ;  /* 0x000077732c2c7816 */ /* 0x000fe200000000ff */
[----:B------:R-:W1:Y:S01]  /*4a3d0*/  LDCU UR10, c[0x0][0x398] ;  /* 0x00007300ff0a77ac */ /* 0x000e620008000800 */
[----:B------:R-:W-:-:S02]  /*4a3e0*/  ISETP.LT.AND P4, PT, R28, UR11, !P2 ;  /* 0x0000000b1c007c0c */ /* 0x000fc4000d781270 */
[----:B------:R-:W-:Y:S01]  /*4a3f0*/  ISETP.LT.AND P6, PT, R55, UR8, !P2 ;  /* 0x0000000837007c0c */ /* 0x000fe2000d7c1270 */
[----:B------:R-:W0:Y:S01]  /*4a400*/  LDCU UR8, c[0x0][0x398] ;  /* 0x00007300ff0877ac */ /* 0x000e220008000800 */
[----:B------:R-:W-:-:S03]  /*4a410*/  PRMT R3, R26, 0x7770, RZ ;  /* 0x000077701a037816 */ /* 0x000fc600000000ff */
[----:B--2---:R2:W-:Y:S01]  /*4a420*/  @P3 STG.E.U8 desc[UR44][R42.64], R44 ;  /* 0x0000002c2a003986 */ /* 0x0045e2000c10112c */
[----:B------:R-:W-:Y:S01]  /*4a430*/  ISETP.GE.AND P3, PT, R2, UR60, PT ;  /* 0x0000003c02007c0c */ /* 0x000fe2000bf66270 */
[----:B------:R-:W0:Y:S01]  /*4a440*/  LDCU UR11, c[0x0][0x398] ;  /* 0x00007300ff0b77ac */ /* 0x000e220008000800 */
[----:B------:R-:W-:Y:S01]  /*4a450*/  PRMT R2, R26, 0x7771, RZ ;  /* 0x000077711a027816 */ /* 0x000fe200000000ff */
[----:B------:R1:W-:Y:S01]  /*4a460*/  @P5 STG.E.U8 desc[UR44][R20.64], R3 ;  /* 0x0000000314005986 */ /* 0x0003e2000c10112c */
[----:B------:R-:W-:Y:S01]  /*4a470*/  ISETP.LT.AND P2, PT, R54, UR12, !P2 ;  /* 0x0000000c36007c0c */ /* 0x000fe2000d741270 */
[----:B------:R-:W3:Y:S01]  /*4a480*/  LDCU UR12, c[0x0][0x398] ;  /* 0x00007300ff0c77ac */ /* 0x000ee20008000800 */
[----:B------:R-:W-:Y:S01]  /*4a490*/  ISETP.LT.AND P5, PT, R11, UR9, !P3 ;  /* 0x000000090b007c0c */ /* 0x000fe2000dfa1270 */
[----:B--2---:R-:W2:Y:S01]  /*4a4a0*/  LDL.LU.64 R42, [R1+0x1698] ;  /* 0x00169800012a7983 */ /* 0x004ea20000300a00 */
[----:B------:R-:W2:Y:S03]  /*4a4b0*/  LDCU UR9, c[0x0][0x398] ;  /* 0x00007300ff0977ac */ /* 0x000ea60008000800 */
[----:B-1----:R-:W2:Y:S01]  /*4a4c0*/  LDL.LU.64 R20, [R1+0x9a8] ;  /* 0x0009a80001147983 */ /* 0x002ea20000300a00 */
[----:B------:R-:W-:-:S03]  /*4a4d0*/  PRMT R3, R26, 0x7772, RZ ;  /* 0x000077721a037816 */ /* 0x000fc600000000ff */
[----:B------:R1:W-:Y:S01]  /*4a4e0*/  @P4 STG.E.U8 desc[UR44][R12.64], R2 ;  /* 0x000000020c004986 */ /* 0x0003e2000c10112c */
[----:B0-----:R-:W-:Y:S01]  /*4a4f0*/  ISETP.LT.AND P4, PT, R19, UR14, !P3 ;  /* 0x0000000e13007c0c */ /* 0x001fe2000df81270 */
[----:B------:R-:W0:Y:S01]  /*4a500*/  LDCU UR14, c[0x0][0x398] ;  /* 0x00007300ff0e77ac */ /* 0x000e220008000800 */
[----:B-1----:R-:W-:Y:S01]  /*4a510*/  PRMT R2, R26, 0x7773, RZ ;  /* 0x000077731a027816 */ /* 0x002fe200000000ff */
[----:B---3--:R1:W-:Y:S01]  /*4a520*/  @P6 STG.E.U8 desc[UR44][R30.64], R3 ;  /* 0x000000031e006986 */ /* 0x0083e2000c10112c */
[----:B------:R-:W-:Y:S01]  /*4a530*/  ISETP.LT.AND P6, PT, R7, UR13, !P3 ;  /* 0x0000000d07007c0c */ /* 0x000fe2000dfc1270 */
[----:B------:R-:W3:Y:S02]  /*4a540*/  LDCU UR13, c[0x0][0x398] ;  /* 0x00007300ff0d77ac */ /* 0x000ee40008000800 */
[----:B-1----:R-:W3:Y:S01]  /*4a550*/  LDL.LU.64 R30, [R1+0x9c0] ;  /* 0x0009c000011e7983 */ /* 0x002ee20000300a00 */
[----:B------:R-:W-:-:S03]  /*4a560*/  PRMT R3, R16, 0x7770, RZ ;  /* 0x0000777010037816 */ /* 0x000fc600000000ff */
[----:B------:R-:W3:Y:S04]  /*4a570*/  LDL.LU.64 R26, [R1+0x9b8] ;  /* 0x0009b800011a7983 */ /* 0x000ee80000300a00 */
[----:B------:R1:W-:Y:S04]  /*4a580*/  @P2 STG.E.U8 desc[UR44][R14.64], R2 ;  /* 0x000000020e002986 */ /* 0x0003e8000c10112c */
[----:B----4-:R4:W-:Y:S04]  /*4a590*/  @P5 STG.E.U8 desc[UR44][R22.64], R3 ;  /* 0x0000000316005986 */ /* 0x0109e8000c10112c */
[----:B-1----:R-:W3:Y:S01]  /*4a5a0*/  LDL.LU.64 R14, [R1+0x9e8] ;  /* 0x0009e800010e7983 */ /* 0x002ee20000300a00 */
[----:B------:R-:W-:-:S03]  /*4a5b0*/  PRMT R2, R16, 0x7771, RZ ;  /* 0x0000777110027816 */ /* 0x000fc600000000ff */
[----:B----4-:R-:W4:Y:S01]  /*4a5c0*/  LDL.LU.64 R22, [R1+0x9d8] ;  /* 0x0009d80001167983 */ /* 0x010f220000300a00 */
[----:B------:R-:W-:-:S03]  /*4a5d0*/  PRMT R3, R16, 0x7772, RZ ;  /* 0x0000777210037816 */ /* 0x000fc600000000ff */
[----:B------:R-:W-:Y:S04]  /*4a5e0*/  @P6 STG.E.U8 desc[UR44][R38.64], R2 ;  /* 0x0000000226006986 */ /* 0x000fe8000c10112c */
[----:B------:R1:W-:Y:S02]  /*4a5f0*/  @P4 STG.E.U8 desc[UR44][R36.64], R3 ;  /* 0x0000000324004986 */ /* 0x0003e4000c10112c */
[----:B-1----:R-:W-:Y:S02]  /*4a600*/  PRMT R3, R16, 0x7773, RZ ;  /* 0x0000777310037816 */ /* 0x002fe400000000ff */
[----:B------:R-:W4:Y:S04]  /*4a610*/  LDL.LU.64 R16, [R1+0xa00] ;  /* 0x000a000001107983 */ /* 0x000f280000300a00 */
[----:B------:R-:W4:Y:S01]  /*4a620*/  LDL.LU.64 R36, [R1+0x9f8] ;  /* 0x0009f80001247983 */ /* 0x000f220000300a00 */
[----:B------:R-:W-:Y:S01]  /*4a630*/  ISETP.LT.AND P5, PT, R18, UR10, !P3 ;  /* 0x0000000a12007c0c */ /* 0x000fe2000dfa1270 */
[----:B------:R-:W1:Y:S01]  /*4a640*/  LDCU UR10, c[0x0][0x398] ;  /* 0x00007300ff0a77ac */ /* 0x000e620008000800 */
[----:B------:R-:W-:Y:S01]  /*4a650*/  ISETP.LT.AND P4, PT, R29, UR8, !P3 ;  /* 0x000000081d007c0c */ /* 0x000fe2000df81270 */
[----:B------:R-:W-:Y:S01]  /*4a660*/  VIADD R2, R10, 0x2b ;  /* 0x0000002b0a027836 */ /* 0x000fe20000000000 */
[----:B------:R-:W-:Y:S01]  /*4a670*/  ISETP.LT.AND P6, PT, R28, UR11, !P3 ;  /* 0x0000000b1c007c0c */ /* 0x000fe2000dfc1270 */
[----:B------:R-:W0:Y:S03]  /*4a680*/  LDCU UR8, c[0x0][0x398] ;  /* 0x00007300ff0877ac */ /* 0x000e260008000800 */
[----:B------:R-:W-:Y:S01]  /*4a690*/  ISETP.GE.AND P2, PT, R2, UR55, PT ;  /* 0x0000003702007c0c */ /* 0x000fe2000bf46270 */
[----:B------:R-:W0:Y:S01]  /*4a6a0*/  LDCU UR11, c[0x0][0x398] ;  /* 0x00007300ff0b77ac */ /* 0x000e220008000800 */
[----:B------:R-:W-:-:S03]  /*4a6b0*/  PRMT R2, R41, 0x7770, RZ ;  /* 0x0000777029027816 */ /* 0x000fc600000000ff */
[----:B--2---:R2:W-:Y:S01]  /*4a6c0*/  @P5 STG.E.U8 desc[UR44][R20.64], R3 ;  /* 0x0000000314005986 */ /* 0x0045e2000c10112c */
[----:B------:R-:W-:Y:S01]  /*4a6d0*/  ISETP.LT.AND P5, PT, R55, UR9, !P3 ;  /* 0x0000000937007c0c */ /* 0x000fe2000dfa1270 */
[----:B------:R-:W0:Y:S01]  /*4a6e0*/  LDCU UR9, c[0x0][0x398] ;  /* 0x00007300ff0977ac */ /* 0x000e220008000800 */
[----:B------:R-:W-:Y:S01]  /*4a6f0*/  ISETP.LT.AND P3, PT, R54, UR12, !P3 ;  /* 0x0000000c36007c0c */ /* 0x000fe2000df61270 */
[----:B------:R-:W0:Y:S01]  /*4a700*/  LDCU UR12, c[0x0][0x398] ;  /* 0x00007300ff0c77ac */ /* 0x000e220008000800 */
[----:B--2---:R-:W-:Y:S01]  /*4a710*/  PRMT R3, R41, 0x7771, RZ ;  /* 0x0000777129037816 */ /* 0x004fe200000000ff */
[----:B---3--:R2:W-:Y:S01]  /*4a720*/  @P4 STG.E.U8 desc[UR44][R30.64], R2 ;  /* 0x000000021e004986 */ /* 0x0085e2000c10112c */
[----:B-1----:R-:W-:Y:S01]  /*4a730*/  ISETP.LT.AND P4, PT, R7, UR10, !P2 ;  /* 0x0000000a07007c0c */ /* 0x002fe2000d781270 */
[----:B------:R-:W1:Y:S02]  /*4a740*/  LDCU UR10, c[0x0][0x398] ;  /* 0x00007300ff0a77ac */ /* 0x000e640008000800 */
[----:B------:R3:W-:Y:S01]  /*4a750*/  @P6 STG.E.U8 desc[UR44][R26.64], R3 ;  /* 0x000000031a006986 */ /* 0x0007e2000c10112c */
[----:B------:R-:W-:Y:S01]  /*4a760*/  ISETP.LT.AND P6, PT, R11, UR13, !P2 ;  /* 0x0000000d0b007c0c */ /* 0x000fe2000d7c1270 */
[----:B------:R-:W0:Y:S02]  /*4a770*/  LDCU UR13, c[0x0][0x398] ;  /* 0x00007300ff0d77ac */ /* 0x000e240008000800 */
[----:B--2---:R-:W2:Y:S01]  /*4a780*/  LDL.LU.64 R30, [R1+0xae0] ;  /* 0x000ae000011e7983 */ /* 0x004ea20000300a00 */
[----:B------:R-:W-:-:S02]  /*4a790*/  PRMT R2, R41, 0x7772, RZ ;  /* 0x0000777229027816 */ /* 0x000fc400000000ff */
[----:B------:R-:W-:Y:S01]  /*4a7a0*/  PRMT R41, R41, 0x7773, RZ ;  /* 0x0000777329297816 */ /* 0x000fe200000000ff */
[----:B---3--:R-:W3:Y:S04]  /*4a7b0*/  LDL.LU.64 R26, [R1+0xad8] ;  /* 0x000ad800011a7983 */ /* 0x008ee80000300a00 */
[----:B------:R-:W3:Y:S04]  /*4a7c0*/  LDL.LU R21, [R1+0xa4] ;  /* 0x0000a40001157983 */ /* 0x000ee80000300800 */
[----:B------:R0:W-:Y:S01]  /*4a7d0*/  @P5 STG.E.U8 desc[UR44][R14.64], R2 ;  /* 0x000000020e005986 */ /* 0x0001e2000c10112c */
[----:B------:R-:W-:-:S03]  /*4a7e0*/  PRMT R3, R45, 0x7771, RZ ;  /* 0x000077712d037816 */ /* 0x000fc600000000ff */
[----:B----4-:R4:W-:Y:S04]  /*4a7f0*/  @P3 STG.E.U8 desc[UR44][R22.64], R41 ;  /* 0x0000002916003986 */ /* 0x0109e8000c10112c */
[----:B------:R-:W3:Y:S01]  /*4a800*/  LDL.LU.64 R38, [R1+0xaf0] ;  /* 0x000af00001267983 */ /* 0x000ee20000300a00 */
[----:B0-----:R-:W-:-:S03]  /*4a810*/  PRMT R2, R45, 0x7770, RZ ;  /* 0x000077702d027816 */ /* 0x001fc600000000ff */
[----:B----4-:R-:W4:Y:S04]  /*4a820*/  LDL.LU.64 R22, [R1+0xae8] ;  /* 0x000ae80001167983 */ /* 0x010f280000300a00 */
[----:B------:R-:W4:Y:S04]  /*4a830*/  LDL.LU.64 R14, [R1+0xb00] ;  /* 0x000b0000010e7983 */ /* 0x000f280000300a00 */
[----:B------:R0:W-:Y:S04]  /*4a840*/  @P6 STG.E.U8 desc[UR44][R16.64], R2 ;  /* 0x0000000210006986 */ /* 0x0001e8000c10112c */
[----:B------:R1:W-:Y:S04]  /*4a850*/  @P4 STG.E.U8 desc[UR44][R36.64], R3 ;  /* 0x0000000324004986 */ /* 0x0003e8000c10112c */
[----:B0-----:R-:W4:Y:S04]  /*4a860*/  LDL.LU.64 R16, [R1+0xaf8] ;  /* 0x000af80001107983 */ /* 0x001f280000300a00 */
[----:B-1----:R-:W4:Y:S04]  /*4a870*/  LDL.LU.64 R36, [R1+0xb10] ;  /* 0x000b100001247983 */ /* 0x002f280000300a00 */
[----:B------:R-:W4:Y:S01]  /*4a880*/  LDL.LU R20, [R1+0xb8] ;  /* 0x0000b80001147983 */ /* 0x000f220000300800 */
[----:B------:R-:W-:Y:S01]  /*4a890*/  ISETP.LT.AND P3, PT, R19, UR14, !P2 ;  /* 0x0000000e13007c0c */ /* 0x000fe2000d761270 */
[----:B------:R-:W0:Y:S01]  /*4a8a0*/  LDCU UR14, c[0x0][0x398] ;  /* 0x00007300ff0e77ac */ /* 0x000e220008000800 */
[----:B------:R-:W-:-:S02]  /*4a8b0*/  ISETP.LT.AND P5, PT, R18, UR8, !P2 ;  /* 0x0000000812007c0c */ /* 0x000fc4000d7a1270 */
[----:B------:R-:W-:Y:S01]  /*4a8c0*/  ISETP.LT.AND P4, PT, R29, UR11, !P2 ;  /* 0x0000000b1d007c0c */ /* 0x000fe2000d781270 */
[----:B------:R-:W-:Y:S01]  /*4a8d0*/  VIADD R2, R10, 0x2c ;  /* 0x0000002c0a027836 */ /* 0x000fe20000000000 */
[C---:B------:R-:W-:Y:S01]  /*4a8e0*/  PRMT R3, R45.reuse, 0x7772, RZ ;  /* 0x000077722d037816 */ /* 0x040fe200000000ff */
[----:B------:R-:W1:Y:S01]  /*4a8f0*/  LDCU UR8, c[0x0][0x398] ;  /* 0x00007300ff0877ac */ /* 0x000e620008000800 */
[----:B------:R-:W-:Y:S02]  /*4a900*/  ISETP.LT.AND P6, PT, R28, UR9, !P2 ;  /* 0x000000091c007c0c */ /* 0x000fe4000d7c1270 */
[----:B------:R-:W-:Y:S01]  /*4a910*/  PRMT R45, R45, 0x7773, RZ ;  /* 0x000077732d2d7816 */ /* 0x000fe200000000ff */
[----:B------:R-:W0:Y:S01]  /*4a920*/  LDCU UR9, c[0x0][0x398] ;  /* 0x00007300ff0977ac */ /* 0x000e220008000800 */
[----:B------:R-:W0:Y:S01]  /*4a930*/  LDCU UR11, c[0x0][0x398] ;  /* 0x00007300ff0b77ac */ /* 0x000e220008000800 */
[----:B--2---:R2:W-:Y:S01]  /*4a940*/  @P3 STG.E.U8 desc[UR44][R30.64], R3 ;  /* 0x000000031e003986 */ /* 0x0045e2000c10112c */
[----:B------:R-:W-:-:S03]  /*4a950*/  ISETP.GE.AND P3, PT, R2, UR61, PT ;  /* 0x0000003d02007c0c */ /* 0x000fc6000bf66270 */
[----:B---3--:R3:W-:Y:S01]  /*4a960*/  @P5 STG.E.U8 desc[UR44][R26.64], R45 ;  /* 0x0000002d1a005986 */ /* 0x0087e2000c10112c */
[----:B------:R-:W-:Y:S01]  /*4a970*/  ISETP.LT.AND P5, PT, R55, UR12, !P2 ;  /* 0x0000000c37007c0c */ /* 0x000fe2000d7a1270 */
[----:B------:R-:W1:Y:S01]  /*4a980*/  LDCU UR12, c[0x0][0x398] ;  /* 0x00007300ff0c77ac */ /* 0x000e620008000800 */
[C---:B------:R-:W-:Y:S02]  /*4a990*/  PRMT R2, R21.reuse, 0x7770, RZ ;  /* 0x0000777015027816 */ /* 0x040fe400000000ff */
[----:B------:R-:W-:Y:S01]  /*4a9a0*/  ISETP.LT.AND P2, PT, R54, UR10, !P2 ;  /* 0x0000000a36007c0c */ /* 0x000fe2000d741270 */
[----:B------:R-:W1:Y:S01]  /*4a9b0*/  LDCU UR10, c[0x0][0x398] ;  /* 0x00007300ff0a77ac */ /* 0x000e620008000800 */
[----:B--2---:R-:W-:Y:S01]  /*4a9c0*/  PRMT R3, R21, 0x7771, RZ ;  /* 0x0000777115037816 */ /* 0x004fe200000000ff */
[----:B------:R-:W2:Y:S04]  /*4a9d0*/  LDL.LU.64 R30, [R1+0xb20] ;  /* 0x000b2000011e7983 */ /* 0x000ea80000300a00 */
[----:B---3--:R-:W3:Y:S04]  /*4a9e0*/  LDL.LU.64 R26, [R1+0xb18] ;  /* 0x000b1800011a7983 */ /* 0x008ee80000300a00 */
[----:B------:R1:W-:Y:S01]  /*4a9f0*/  @P4 STG.E.U8 desc[UR44][R38.64], R2 ;  /* 0x0000000226004986 */ /* 0x0003e2000c10112c */
[----:B0-----:R-:W-:Y:S01]  /*4aa00*/  ISETP.LT.AND P4, PT, R7, UR14, !P3 ;  /* 0x0000000e07007c0c */ /* 0x001fe2000df81270 */
[----:B------:R-:W0:Y:S02]  /*4aa10*/  LDCU UR14, c[0x0][0x398] ;  /* 0x00007300ff0e77ac */ /* 0x000e240008000800 */
[----:B----4-:R4:W-:Y:S01]  /*4aa20*/  @P6 STG.E.U8 desc[UR44][R22.64], R3 ;  /* 0x0000000316006986 */ /* 0x0109e2000c10112c */
[----:B------:R-:W-:Y:S01]  /*4aa30*/  ISETP.LT.AND P6, PT, R11, UR13, !P3 ;  /* 0x0000000d0b007c0c */ /* 0x000fe2000dfc1270 */
[----:B------:R-:W0:Y:S01]  /*4aa40*/  LDCU UR13, c[0x0][0x398] ;  /* 0x00007300ff0d77ac */ /* 0x000e220008000800 */
[----:B-1----:R-:W-:-:S02]  /*4aa50*/  PRMT R2, R21, 0x7772, RZ ;  /* 0x0000777215027816 */ /* 0x002fc400000000ff */
[----:B----4-:R-:W-:-:S03]  /*4aa60*/  PRMT R3, R21, 0x7773, RZ ;  /* 0x0000777315037816 */ /* 0x010fc600000000ff */
[----:B------:R1:W-:Y:S04]  /*4aa70*/  @P5 STG.E.U8 desc[UR44][R14.64], R2 ;  /* 0x000000020e005986 */ /* 0x0003e8000c10112c */
[----:B------:R-:W4:Y:S04]  /*4aa80*/  LDL.LU.64 R22, [R1+0xb28] ;  /* 0x000b280001167983 */ /* 0x000f280000300a00 */
[----:B------:R0:W-:Y:S01]  /*4aa90*/  @P2 STG.E.U8 desc[UR44][R16.64], R3 ;  /* 0x0000000310002986 */ /* 0x0001e2000c10112c */
[C---:B-1----:R-:W-:Y:S02]  /*4aaa0*/  PRMT R2, R20.reuse, 0x7770, RZ ;  /* 0x0000777014027816 */ /* 0x042fe400000000ff */
[----:B0-----:R-:W-:-:S03]  /*4aab0*/  PRMT R3, R20, 0x7771, RZ ;  /* 0x0000777114037816 */ /* 0x001fc600000000ff */
[----:B------:R-:W-:Y:S04]  /*4aac0*/  @P6 STG.E.U8 desc[UR44][R36.64], R2 ;  /* 0x0000000224006986 */ /* 0x000fe8000c10112c */
[----:B------:R-:W4:Y:S04]  /*4aad0*/  LDL.LU.64 R16, [R1+0xb30] ;  /* 0x000b300001107983 */ /* 0x000f280000300a00 */
[----:B------:R0:W-:Y:S04]  /*4aae0*/  @P4 STG.E.U8 desc[UR44][R42.64], R3 ;  /* 0x000000032a004986 */ /* 0x0001e8000c10112c */
[----:B0-----:R-:W4:Y:S01]  /*4aaf0*/  LDL.LU.64 R42, [R1+0x1690] ;  /* 0x00169000012a7983 */ /* 0x001f220000300a00 */
        /* <DEDUP_REMOVED lines=8> */
[----:B--2---:R2:W-:Y:S01]  /*4ab80*/  @P5 STG.E.U8 desc[UR44][R30.64], R2 ;  /* 0x000000021e005986 */ /* 0x0045e2000c10112c */
[----:B------:R-:W-:Y:S01]  /*4ab90*/  ISETP.LT.AND P5, PT, R28, UR10, !P3 ;  /* 0x0000000a1c007c0c */ /* 0x000fe2000dfa1270 */
[----:B------:R-:W0:Y:S02]  /*4aba0*/  LDCU UR10, c[0x0][0x398] ;  /* 0x00007300ff0a77ac */ /* 0x000e240008000800 */
[----:B---3--:R3:W-:Y:S01]  /*4abb0*/  @P2 STG.E.U8 desc[UR44][R26.64], R3 ;  /* 0x000000031a002986 */ /* 0x0087e2000c10112c */
[----:B--2---:R-:W-:-:S03]  /*4abc0*/  VIADD R2, R10, 0x2d ;  /* 0x0000002d0a027836 */ /* 0x004fc60000000000 */
[----:B------:R-:W2:Y:S02]  /*4abd0*/  LDL.LU.64 R30, [R1+0xb48] ;  /* 0x000b4800011e7983 */ /* 0x000ea40000300a00 */
[----:B------:R-:W-:Y:S02]  /*4abe0*/  ISETP.GE.AND P2, PT, R2, UR47, PT ;  /* 0x0000002f02007c0c */ /* 0x000fe4000bf46270 */
[----:B------:R-:W2:Y:S04]  /*4abf0*/  LDL.LU.64 R14, [R1+0xb40] ;  /* 0x000b4000010e7983 */ /* 0x000ea80000300a00 */
[----:B------:R-:W2:Y:S04]  /*4ac00*/  LDL.LU.64 R20, [R1+0xb58] ;  /* 0x000b580001147983 */ /* 0x000ea80000300a00 */
[----:B---3--:R-:W3:Y:S01]  /*4ac10*/  LDL.LU.64 R26, [R1+0xb50] ;  /* 0x000b5000011a7983 */ /* 0x008ee20000300a00 */
[----:B----4-:R-:W-:-:S02]  /*4ac20*/  PRMT R3, R42, 0x7770, RZ ;  /* 0x000077702a037816 */ /* 0x010fc400000000ff */
[----:B------:R-:W-:-:S03]  /*4ac30*/  PRMT R2, R42, 0x7771, RZ ;  /* 0x000077712a027816 */ /* 0x000fc600000000ff */
[----:B------:R-:W-:Y:S04]  /*4ac40*/  @P4 STG.E.U8 desc[UR44][R22.64], R3 ;  /* 0x0000000316004986 */ /* 0x000fe8000c10112c */
[----:B------:R4:W-:Y:S04]  /*4ac50*/  @P5 STG.E.U8 desc[UR44][R46.64], R2 ;  /* 0x000000022e005986 */ /* 0x0009e8000c10112c */
[----:B----4-:R-:W4:Y:S01]  /*4ac60*/  LDL.LU.64 R46, [R1+0x1688] ;  /* 0x00168800012e7983 */ /* 0x010f220000300a00 */
[----:B------:R-:W-:Y:S02]  /*4ac70*/  ISETP.LT.AND P6, PT, R55, UR12, !P3 ;  /* 0x0000000c37007c0c */ /* 0x000fe4000dfc1270 */
[----:B------:R-:W-:Y:S01]  /*4ac80*/  PRMT R3, R42, 0x7772, RZ ;  /* 0x000077722a037816 */ /* 0x000fe200000000ff */
[----:B------:R-:W3:Y:S01]  /*4ac90*/  LDL.LU R36, [R1+0xbc] ;  /* 0x0000bc0001247983 */ /* 0x000ee20000300800 */
[----:B0-----:R-:W-:-:S02]  /*4aca0*/  ISETP.LT.AND P3, PT, R54, UR8, !P3 ;  /* 0x0000000836007c0c */ /* 0x001fc4000df61270 */
[----:B-1----:R-:W-:Y:S01]  /*4acb0*/  ISETP.LT.AND P4, PT, R11, UR9, !P2 ;  /* 0x000000090b007c0c */ /* 0x002fe2000d781270 */
[----:B------:R-:W-:Y:S01]  /*4acc0*/  VIADD R2, R10, 0x2e ;  /* 0x0000002e0a027836 */ /* 0x000fe20000000000 */
[----:B------:R-:W-:Y:S01]  /*4acd0*/  PRMT R42, R42, 0x7773, RZ ;  /* 0x000077732a2a7816 */ /* 0x000fe200000000ff */
[----:B------:R-:W0:Y:S04]  /*4ace0*/  LDCU UR12, c[0x0][0x398] ;  /* 0x00007300ff0c77ac */ /* 0x000e280008000800 */
[----:B------:R1:W-:Y:S01]  /*4acf0*/  @P6 STG.E.U8 desc[UR44][R16.64], R3 ;  /* 0x0000000310006986 */ /* 0x0003e2000c10112c */
[----:B------:R-:W-:Y:S01]  /*4ad00*/  ISETP.LT.AND P5, PT, R7, UR13, !P2 ;  /* 0x0000000d07007c0c */ /* 0x000fe2000d7a1270 */
[----:B------:R-:W0:Y:S01]  /*4ad10*/  LDCU UR8, c[0x0][0x398] ;  /* 0x00007300ff0877ac */ /* 0x000e220008000800 */
[----:B------:R-:W0:Y:S01]  /*4ad20*/  LDCU UR9, c[0x0][0x398] ;  /* 0x00007300ff0977ac */ /* 0x000e220008000800 */
[----:B-1----:R-:W3:Y:S01]  /*4ad30*/  LDL.LU.64 R16, [R1+0xb60] ;  /* 0x000b600001107983 */ /* 0x002ee20000300a00 */
[----:B------:R-:W-:Y:S01]  /*4ad40*/  ISETP.LT.AND P6, PT, R19, UR11, !P2 ;  /* 0x0000000b13007c0c */ /* 0x000fe2000d7c1270 */
[----:B------:R-:W1:Y:S02]  /*4ad50*/  LDCU UR11, c[0x0][0x398] ;  /* 0x00007300ff0b77ac */ /* 0x000e640008000800 */
[----:B------:R-:W3:Y:S01]  /*4ad60*/  LDL.LU R44, [R1+0xa8] ;  /* 0x0000a800012c7983 */ /* 0x000ee20000300800 */
[----:B------:R-:W0:Y:S03]  /*4ad70*/  LDCU UR13, c[0x0][0x398] ;  /* 0x00007300ff0d77ac */ /* 0x000e260008000800 */
[----:B------:R-:W3:Y:S04]  /*4ad80*/  LDL.LU.64 R22, [R1+0xb70] ;  /* 0x000b700001167983 */ /* 0x000ee80000300a00 */
[----:B--2---:R2:W-:Y:S01]  /*4ad90*/  @P3 STG.E.U8 desc[UR44][R30.64], R42 ;  /* 0x0000002a1e003986 */ /* 0x0045e2000c10112c */
[----:B------:R-:W-:-:S03]  /*4ada0*/  ISETP.GE.AND P3, PT, R2, UR59, PT ;  /* 0x0000003b02007c0c */ /* 0x000fc6000bf66270 */
[----:B--2---:R-:W2:Y:S04]  /*4adb0*/  LDL.LU.64 R30, [R1+0xb68] ;  /* 0x000b6800011e7983 */ /* 0x004ea80000300a00 */
[----:B------:R-:W2:Y:S04]  /*4adc0*/  LDL.LU.64 R40, [R1+0xbc0] ;  /* 0x000bc00001287983 */ /* 0x000ea80000300a00 */
[----:B------:R-:W2:Y:S01]  /*4add0*/  LDL.LU.64 R38, [R1+0xba8] ;  /* 0x000ba80001267983 */ /* 0x000ea20000300a00 */
[C---:B----4-:R-:W-:Y:S02]  /*4ade0*/  PRMT R3, R46.reuse, 0x7770, RZ ;  /* 0x000077702e037816 */ /* 0x050fe400000000ff */
[----:B------:R-:W-:-:S03]  /*4adf0*/  PRMT R2, R46, 0x7771, RZ ;  /* 0x000077712e027816 */ /* 0x000fc600000000ff */
[----:B------:R4:W-:Y:S04]  /*4ae00*/  @P4 STG.E.U8 desc[UR44][R14.64], R3 ;  /* 0x000000030e004986 */ /* 0x0009e8000c10112c */
[----:B------:R-:W-:Y:S01]  /*4ae10*/  @P5 STG.E.U8 desc[UR44][R20.64], R2 ;  /* 0x0000000214005986 */ /* 0x000fe2000c10112c */
[----:B----4-:R-:W-:-:S05]  /*4ae20*/  PRMT R3, R46, 0x7772, RZ ;  /* 0x000077722e037816 */ /* 0x010fca00000000ff */
[----:B---3--:R3:W-:Y:S04]  /*4ae30*/  @P6 STG.E.U8 desc[UR44][R26.64], R3 ;  /* 0x000000031a006986 */ /* 0x0087e8000c10112c */
[----:B---3--:R-:W3:Y:S04]  /*4ae40*/  LDL.LU.64 R26, [R1+0xba0] ;  /* 0x000ba000011a7983 */ /* 0x008ee80000300a00 */
[----:B------:R-:W4:Y:S01]  /*4ae50*/  LDL.LU.64 R20, [R1+0xb98] ;  /* 0x000b980001147983 */ /* 0x000f220000300a00 */
[----:B------:R-:W-:Y:S01]  /*4ae60*/  ISETP.LT.AND P4, PT, R18, UR10, !P2 ;  /* 0x0000000a12007c0c */ /* 0x000fe2000d781270 */
[----:B------:R-:W1:Y:S01]  /*4ae70*/  LDCU UR10, c[0x0][0x398] ;  /* 0x00007300ff0a77ac */ /* 0x000e620008000800 */
[----:B0-----:R-:W-:-:S02]  /*4ae80*/  ISETP.LT.AND P6, PT, R29, UR12, !P2 ;  /* 0x0000000c1d007c0c */ /* 0x001fc4000d7c1270 */
[----:B------:R-:W-:Y:S01]  /*4ae90*/  PRMT R46, R46, 0x7773, RZ ;  /* 0x000077732e2e7816 */ /* 0x000fe200000000ff */
[----:B------:R-:W0:Y:S01]  /*4aea0*/  LDCU UR12, c[0x0][0x398] ;  /* 0x00007300ff0c77ac */ /* 0x000e220008000800 */
[----:B------:R-:W-:Y:S02]  /*4aeb0*/  PRMT R14, R44, 0x7770, RZ ;  /* 0x000077702c0e7816 */ /* 0x000fe400000000ff */
[----:B------:R-:W-:Y:S01]  /*4aec0*/  ISETP.LT.AND P5, PT, R28, UR14, !P2 ;  /* 0x0000000e1c007c0c */ /* 0x000fe2000d7a1270 */
[----:B------:R-:W0:Y:S04]  /*4aed0*/  LDCU UR14, c[0x0][0x398] ;  /* 0x00007300ff0e77ac */ /* 0x000e280008000800 */
[----:B------:R1:W-:Y:S01]  /*4aee0*/  @P4 STG.E.U8 desc[UR44][R16.64], R46 ;  /* 0x0000002e10004986 */ /* 0x0003e2000c10112c */
[----:B------:R-:W-:-:S02]  /*4aef0*/  PRMT R3, R36, 0x7770, RZ ;  /* 0x0000777024037816 */ /* 0x000fc400000000ff */
[C---:B------:R-:W-:Y:S01]  /*4af00*/  PRMT R2, R36.reuse, 0x7771, RZ ;  /* 0x0000777124027816 */ /* 0x040fe200000000ff */
[----:B------:R0:W-:Y:S01]  /*4af10*/  @P6 STG.E.U8 desc[UR44][R22.64], R14 ;  /* 0x0000000e16006986 */ /* 0x0001e2000c10112c */
[C---:B------:R-:W-:Y:S02]  /*4af20*/  PRMT R12, R36.reuse, 0x7772, RZ ;  /* 0x00007772240c7816 */ /* 0x040fe400000000ff */
[----:B------:R-:W-:Y:S01]  /*4af30*/  PRMT R13, R36, 0x7773, RZ ;  /* 0x00007773240d7816 */ /* 0x000fe200000000ff */
[----:B-1----:R-:W4:Y:S04]  /*4af40*/  LDL.LU.64 R16, [R1+0xbb8] ;  /* 0x000bb80001107983 */ /* 0x002f280000300a00 */
[----:B------:R-:W4:Y:S04]  /*4af50*/  LDL.LU.64 R36, [R1+0xbb0] ;  /* 0x000bb00001247983 */ /* 0x000f280000300a00 */
[----:B0-----:R-:W4:Y:S01]  /*4af60*/  LDL.LU.64 R22, [R1+0xbd0] ;  /* 0x000bd00001167983 */ /* 0x001f220000300a00 */
[----:B------:R-:W-:-:S02]  /*4af70*/  PRMT R15, R44, 0x7771, RZ ;  /* 0x000077712c0f7816 */ /* 0x000fc400000000ff */
[----:B------:R-:W-:Y:S01]  /*4af80*/  ISETP.LT.AND P4, PT, R55, UR8, !P2 ;  /* 0x0000000837007c0c */ /* 0x000fe2000d781270 */
[----:B------:R-:W0:Y:S01]  /*4af90*/  LDCU UR8, c[0x0][0x398] ;  /* 0x00007300ff0877ac */ /* 0x000e220008000800 */
[----:B------:R-:W-:Y:S02]  /*4afa0*/  ISETP.LT.AND P2, PT, R54, UR9, !P2 ;  /* 0x0000000936007c0c */ /* 0x000fe4000d741270 */
[C---:B------:R-:W-:Y:S01]  /*4afb0*/  PRMT R14, R44.reuse, 0x7772, RZ ;  /* 0x000077722c0e7816 */ /* 0x040fe200000000ff */
[----:B------:R-:W1:Y:S01]  /*4afc0*/  LDCU UR9, c[0x0][0x398] ;  /* 0x00007300ff0977ac */ /* 0x000e620008000800 */
[----:B------:R-:W-:Y:S01]  /*4afd0*/  ISETP.LT.AND P6, PT, R7, UR13, !P3 ;  /* 0x0000000d07007c0c */ /* 0x000fe2000dfc1270 */
[----:B------:R-:W0:Y:S01]  /*4afe0*/  LDCU UR13, c[0x0][0x398] ;  /* 0x00007300ff0d77ac */ /* 0x000e220008000800 */
[----:B--2---:R2:W-:Y:S01]  /*4aff0*/  @P5 STG.E.U8 desc[UR44][R30.64], R15 ;  /* 0x0000000f1e005986 */ /* 0x0045e2000c10112c */
[----:B------:R-:W-:Y:S01]  /*4b000*/  ISETP.LT.AND P5, PT, R11, UR11, !P3 ;  /* 0x0000000b0b007c0c */ /* 0x000fe2000dfa1270 */
[----:B------:R-:W0:Y:S03]  /*4b010*/  LDCU UR11, c[0x0][0x398] ;  /* 0x00007300ff0b77ac */ /* 0x000e260008000800 */
[----:B------:R-:W-:Y:S04]  /*4b020*/  @P4 STG.E.U8 desc[UR44][R40.64], R14 ;  /* 0x0000000e28004986 */ /* 0x000fe8000c10112c */
[----:B--2---:R-:W2:Y:S01]  /*4b030*/  LDL.LU.64 R30, [R1+0xbc8] ;  /* 0x000bc800011e7983 */ /* 0x004ea20000300a00 */
[----:B------:R-:W-:-:S05]  /*4b040*/  PRMT R15, R44, 0x7773, RZ ;  /* 0x000077732c0f7816 */ /* 0x000fca00000000ff */
[----:B------:R-:W-:Y:S04]  /*4b050*/  @P2 STG.E.U8 desc[UR44][R38.64], R15 ;  /* 0x0000000f26002986 */ /* 0x000fe8000c10112c */
[----:B---3--:R3:W-:Y:S04]  /*4b060*/  @P5 STG.E.U8 desc[UR44][R26.64], R3 ;  /* 0x000000031a005986 */ /* 0x0087e8000c10112c */
[----:B----4-:R4:W-:Y:S04]  /*4b070*/  @P6 STG.E.U8 desc[UR44][R20.64], R2 ;  /* 0x0000000214006986 */ /* 0x0109e8000c10112c */
[----:B---3--:R-:W3:Y:S04]  /*4b080*/  LDL.LU.64 R26, [R1+0xbf0] ;  /* 0x000bf000011a7983 */ /* 0x008ee80000300a00 */
[----:B----4-:R-:W4:Y:S01]  /*4b090*/  LDL.LU.64 R20, [R1+0xbe8] ;  /* 0x000be80001147983 */ /* 0x010f220000300a00 */
[----:B------:R-:W-:-:S02]  /*4b0a0*/  ISETP.LT.AND P4, PT, R19, UR10, !P3 ;  /* 0x0000000a13007c0c */ /* 0x000fc4000df81270 */
[----:B------:R-:W-:Y:S02]  /*4b0b0*/  ISETP.LT.AND P2, PT, R18, UR12, !P3 ;  /* 0x0000000c12007c0c */ /* 0x000fe4000df41270 */
[----:B0-----:R-:W-:Y:S01]  /*4b0c0*/  ISETP.LT.AND P5, PT, R29, UR8, !P3 ;  /* 0x000000081d007c0c */ /* 0x001fe2000dfa1270 */
[----:B------:R-:W-:Y:S01]  /*4b0d0*/  VIADD R2, R10, 0x2f ;  /* 0x0000002f0a027836 */ /* 0x000fe20000000000 */
[----:B-1----:R-:W-:Y:S01]  /*4b0e0*/  ISETP.LT.AND P6, PT, R28, UR9, !P3 ;  /* 0x000000091c007c0c */ /* 0x002fe2000dfc1270 */
[----:B------:R-:W0:Y:S01]  /*4b0f0*/  LDCU UR10, c[0x0][0x398] ;  /* 0x00007300ff0a77ac */ /* 0x000e220008000800 */
[C---:B------:R-:W-:Y:S01]  /*4b100*/  PRMT R3, R43.reuse, 0x7771, RZ ;  /* 0x000077712b037816 */ /* 0x040fe200000000ff */
[----:B------:R-:W1:Y:S04]  /*4b110*/  LDCU UR12, c[0x0][0x398] ;  /* 0x00007300ff0c77ac */ /* 0x000e680008000800 */
[----:B------:R0:W-:Y:S01]  /*4b120*/  @P4 STG.E.U8 desc[UR44][R16.64], R12 ;  /* 0x0000000c10004986 */ /* 0x0001e2000c10112c */
[----:B------:R-:W-:Y:S01]  /*4b130*/  ISETP.GE.AND P4, PT, R2, UR57, PT ;  /* 0x0000003902007c0c */ /* 0x000fe2000bf86270 */
[----:B------:R-:W1:Y:S01]  /*4b140*/  LDCU UR8, c[0x0][0x398] ;  /* 0x00007300ff0877ac */ /* 0x000e620008000800 */
[----:B------:R-:W-:Y:S01]  /*4b150*/  PRMT R2, R43, 0x7770, RZ ;  /* 0x000077702b027816 */ /* 0x000fe200000000ff */
[----:B------:R-:W-:Y:S01]  /*4b160*/  @P2 STG.E.U8 desc[UR44][R36.64], R13 ;  /* 0x0000000d24002986 */ /* 0x000fe2000c10112c */
[----:B------:R-:W1:Y:S03]  /*4b170*/  LDCU UR9, c[0x0][0x398] ;  /* 0x00007300ff0977ac */ /* 0x000e660008000800 */
[----:B0-----:R-:W4:Y:S04]  /*4b180*/  LDL.LU.64 R16, [R1+0xbe0] ;  /* 0x000be00001107983 */ /* 0x001f280000300a00 */
[----:B------:R0:W-:Y:S04]  /*4b190*/  @P5 STG.E.U8 desc[UR44][R22.64], R2 ;  /* 0x0000000216005986 */ /* 0x0001e8000c10112c */
[----:B------:R-:W4:Y:S04]  /*4b1a0*/  LDL.LU.64 R40, [R1+0xc08] ;  /* 0x000c080001287983 */ /* 0x000f280000300a00 */
[----:B0-----:R-:W4:Y:S01]  /*4b1b0*/  LDL.LU.64 R22, [R1+0xc00] ;  /* 0x000c000001167983 */ /* 0x001f220000300a00 */
[----:B------:R-:W-:Y:S01]  /*4b1c0*/  ISETP.LT.AND P2, PT, R55, UR11, !P3 ;  /* 0x0000000b37007c0c */ /* 0x000fe2000df41270 */
[----:B------:R-:W0:Y:S01]  /*4b1d0*/  LDCU UR11, c[0x0][0x398] ;  /* 0x00007300ff0b77ac */ /* 0x000e220008000800 */
[----:B------:R-:W-:-:S02]  /*4b1e0*/  ISETP.LT.AND P3, PT, R54, UR13, !P3 ;  /* 0x0000000d36007c0c */ /* 0x000fc4000df61270 */
[C---:B------:R-:W-:Y:S01]  /*4b1f0*/  PRMT R2, R43.reuse, 0x7772, RZ ;  /* 0x000077722b027816 */ /* 0x040fe200000000ff */
[----:B------:R-:W0:Y:S01]  /*4b200*/  LDCU UR13, c[0x0][0x398] ;  /* 0x00007300ff0d77ac */ /* 0x000e220008000800 */
[----:B------:R-:W-:Y:S01]  /*4b210*/  PRMT R43, R43, 0x7773, RZ ;  /* 0x000077732b2b7816 */ /* 0x000fe200000000ff */
[----:B--2---:R2:W-:Y:S04]  /*4b220*/  @P6 STG.E.U8 desc[UR44][R30.64], R3 ;  /* 0x000000031e006986 */ /* 0x0045e8000c10112c */
[----:B--2---:R-:W2:Y:S04]  /*4b230*/  LDL.LU.64 R30, [R1+0xbf8] ;  /* 0x000bf800011e7983 */ /* 0x004ea80000300a00 */
[----:B---3--:R3:W-:Y:S04]  /*4b240*/  @P2 STG.E.U8 desc[UR44][R26.64], R2 ;  /* 0x000000021a002986 */ /* 0x0087e8000c10112c */
[----:B----4-:R4:W-:Y:S04]  /*4b250*/  @P3 STG.E.U8 desc[UR44][R20.64], R43 ;  /* 0x0000002b14003986 */ /* 0x0109e8000c10112c */
[----:B---3--:R-:W3:Y:S04]  /*4b260*/  LDL.LU R26, [R1+0xac] ;  /* 0x0000ac00011a7983 */ /* 0x008ee80000300800 */
[----:B------:R-:W3:Y:S04]  /*4b270*/  LDL.LU.64 R14, [R1+0xc28] ;  /* 0x000c2800010e7983 */ /* 0x000ee80000300a00 */
[----:B------:R-:W3:Y:S04]  /*4b280*/  LDL.LU.64 R38, [R1+0xc20] ;  /* 0x000c200001267983 */ /* 0x000ee80000300a00 */
[----:B------:R-:W3:Y:S04]  /*4b290*/  LDL.LU.64 R36, [R1+0xc18] ;  /* 0x000c180001247983 */ /* 0x000ee80000300a00 */
[----:B----4-:R-:W4:Y:S01]  /*4b2a0*/  LDL.LU.64 R20, [R1+0xc10] ;  /* 0x000c100001147983 */ /* 0x010f220000300a00 */
[----:B------:R-:W-:Y:S01]  /*4b2b0*/  ISETP.LT.AND P6, PT, R11, UR10, !P4 ;  /* 0x0000000a0b007c0c */ /* 0x000fe2000e7c1270 */
[----:B------:R-:W-:Y:S01]  /*4b2c0*/  VIADD R3, R10, 0x30 ;  /* 0x000000300a037836 */ /* 0x000fe20000000000 */
[----:B-1----:R-:W-:Y:S01]  /*4b2d0*/  ISETP.LT.AND P2, PT, R7, UR12, !P4 ;  /* 0x0000000c07007c0c */ /* 0x002fe2000e741270 */
[----:B------:R-:W1:Y:S01]  /*4b2e0*/  LDCU UR10, c[0x0][0x398] ;  /* 0x00007300ff0a77ac */ /* 0x000e620008000800 */
[----:B------:R-:W-:-:S02]  /*4b2f0*/  ISETP.LT.AND P3, PT, R19, UR8, !P4 ;  /* 0x0000000813007c0c */ /* 0x000fc4000e761270 */
[----:B------:R-:W-:Y:S01]  /*4b300*/  PRMT R2, R47, 0x7770, RZ ;  /* 0x000077702f027816 */ /* 0x000fe200000000ff */
[----:B------:R-:W0:Y:S01]  /*4b310*/  LDCU UR8, c[0x0][0x398] ;  /* 0x00007300ff0877ac */ /* 0x000e220008000800 */
[----:B------:R-:W-:Y:S02]  /*4b320*/  ISETP.GE.AND P5, PT, R3, UR40, PT ;  /* 0x0000002803007c0c */ /* 0x000fe4000bfa6270 */
[C---:B------:R-:W-:Y:S01]  /*4b330*/  PRMT R3, R47.reuse, 0x7772, RZ ;  /* 0x000077722f037816 */ /* 0x040fe200000000ff */
[----:B------:R-:W0:Y:S02]  /*4b340*/  LDCU UR12, c[0x0][0x398] ;  /* 0x00007300ff0c77ac */ /* 0x000e240008000800 */
[----:B------:R1:W-:Y:S01]  /*4b350*/  @P6 STG.E.U8 desc[UR44][R16.64], R2 ;  /* 0x0000000210006986 */ /* 0x0003e2000c10112c */
[----:B------:R-:W-:Y:S01]  /*4b360*/  ISETP.LT.AND P6, PT, R18, UR9, !P4 ;  /* 0x0000000912007c0c */ /* 0x000fe2000e7c1270 */
[----:B------:R-:W0:Y:S01]  /*4b370*/  LDCU UR9, c[0x0][0x398] ;  /* 0x00007300ff0977ac */ /* 0x000e220008000800 */
[C---:B-1----:R-:W-:Y:S01]  /*4b380*/  PRMT R2, R47.reuse, 0x7771, RZ ;  /* 0x000077712f027816 */ /* 0x042fe200000000ff */
[----:B------:R-:W4:Y:S04]  /*4b390*/  LDL.LU R16, [R1+0x70] ;  /* 0x0000700001107983 */ /* 0x000f280000300800 */
[----:B------:R-:W-:Y:S04]  /*4b3a0*/  @P2 STG.E.U8 desc[UR44][R40.64], R2 ;  /* 0x0000000228002986 */ /* 0x000fe8000c10112c */
[----:B------:R1:W-:Y:S04]  /*4b3b0*/  @P3 STG.E.U8 desc[UR44][R22.64], R3 ;  /* 0x0000000316003986 */ /* 0x0003e8000c10112c */
[----:B------:R-:W4:Y:S04]  /*4b3c0*/  LDL.LU.64 R44, [R1+0xc38] ;  /* 0x000c3800012c7983 */ /* 0x000f280000300a00 */
[----:B-1----:R-:W4:Y:S01]  /*4b3d0*/  LDL.LU.64 R22, [R1+0xc30] ;  /* 0x000c300001167983 */ /* 0x002f220000300a00 */
[----:B------:R-:W-:-:S02]  /*4b3e0*/  PRMT R47, R47, 0x7773, RZ ;  /* 0x000077732f2f7816 */ /* 0x000fc400000000ff */
[----:B------:R-:W-:Y:S01]  /*4b3f0*/  ISETP.LT.AND P2, PT, R29, UR14, !P4 ;  /* 0x0000000e1d007c0c */ /* 0x000fe2000e741270 */
[----:B------:R-:W4:Y:S01]  /*4b400*/  LDL.LU.64 R40, [R1+0xc48] ;  /* 0x000c480001287983 */ /* 0x000f220000300a00 */
[----:B0-----:R-:W-:Y:S01]  /*4b410*/  ISETP.LT.AND P3, PT, R28, UR11, !P4 ;  /* 0x0000000b1c007c0c */ /* 0x001fe2000e761270 */
[----:B------:R-:W0:Y:S01]  /*4b420*/  LDCU UR14, c[0x0][0x398] ;  /* 0x00007300ff0e77ac */ /* 0x000e220008000800 */
[----:B------:R-:W1:Y:S01]  /*4b430*/  LDCU UR11, c[0x0][0x398] ;  /* 0x00007300ff0b77ac */ /* 0x000e620008000800 */
[----:B--2---:R2:W-:Y:S01]  /*4b440*/  @P6 STG.E.U8 desc[UR44][R30.64], R47 ;  /* 0x0000002f1e006986 */ /* 0x0045e2000c10112c */
[----:B------:R-:W-:Y:S01]  /*4b450*/  ISETP.LT.AND P6, PT, R55, UR13, !P4 ;  /* 0x0000000d37007c0c */ /* 0x000fe2000e7c1270 */
[----:B------:R-:W0:Y:S01]  /*4b460*/  LDCU UR13, c[0x0][0x398] ;  /* 0x00007300ff0d77ac */ /* 0x000e220008000800 */
[----:B------:R-:W-:Y:S01]  /*4b470*/  ISETP.LT.AND P4, PT, R54, UR10, !P4 ;  /* 0x0000000a36007c0c */ /* 0x000fe2000e781270 */
[----:B------:R-:W0:Y:S01]  /*4b480*/  LDCU UR10, c[0x0][0x398] ;  /* 0x00007300ff0a77ac */ /* 0x000e220008000800 */
[----:B--2---:R-:W2:Y:S01]  /*4b490*/  LDL.LU.64 R30, [R1+0xc40] ;  /* 0x000c4000011e7983 */ /* 0x004ea20000300a00 */
[----:B---3--:R-:W-:-:S02]  /*4b4a0*/  PRMT R2, R26, 0x7770, RZ ;  /* 0x000077701a027816 */ /* 0x008fc400000000ff */
[C---:B------:R-:W-:Y:S02]  /*4b4b0*/  PRMT R3, R26.reuse, 0x7771, RZ ;  /* 0x000077711a037816 */ /* 0x040fe400000000ff */
[C---:B------:R-:W-:Y:S02]  /*4b4c0*/  PRMT R12, R26.reuse, 0x7772, RZ ;  /* 0x000077721a0c7816 */ /* 0x040fe400000000ff */
[----:B------:R-:W-:Y:S02]  /*4b4d0*/  PRMT R13, R26, 0x7773, RZ ;  /* 0x000077731a0d7816 */ /* 0x000fe400000000ff */
[----:B------:R-:W3:Y:S04]  /*4b4e0*/  LDL.LU R26, [R1+0x90] ;  /* 0x00009000011a7983 */ /* 0x000ee80000300800 */
[----:B------:R-:W-:Y:S04]  /*4b4f0*/  @P2 STG.E.U8 desc[UR44][R14.64], R2 ;  /* 0x000000020e002986 */ /* 0x000fe8000c10112c */
[----:B------:R0:W-:Y:S04]  /*4b500*/  @P3 STG.E.U8 desc[UR44][R38.64], R3 ;  /* 0x0000000326003986 */ /* 0x0001e8000c10112c */
[----:B------:R-:W-:Y:S04]  /*4b510*/  @P6 STG.E.U8 desc[UR44][R36.64], R12 ;  /* 0x0000000c24006986 */ /* 0x000fe8000c10112c */
[----:B----4-:R4:W-:Y:S04]  /*4b520*/  @P4 STG.E.U8 desc[UR44][R20.64], R13 ;  /* 0x0000000d14004986 */ /* 0x0109e8000c10112c */
[----:B0-----:R-:W3:Y:S04]  /*4b530*/  LDL.LU.64 R38, [R1+0xc50] ;  /* 0x000c500001267983 */ /* 0x001ee80000300a00 */
[----:B----4-:R-:W4:Y:S01]  /*4b540*/  LDL.LU.64 R20, [R1+0xc68] ;  /* 0x000c680001147983 */ /* 0x010f220000300a00 */
[----:B------:R-:W-:Y:S01]  /*4b550*/  ISETP.LT.AND P3, PT, R11, UR15, !P5 ;  /* 0x0000000f0b007c0c */ /* 0x000fe2000ef61270 */
[----:B------:R-:W0:Y:S01]  /*4b560*/  LDCU UR15, c[0x0][0x398] ;  /* 0x00007300ff0f77ac */ /* 0x000e220008000800 */
[----:B------:R-:W-:Y:S01]  /*4b570*/  ISETP.LT.AND P2, PT, R7, UR8, !P5 ;  /* 0x0000000807007c0c */ /* 0x000fe2000ef41270 */
[----:B------:R-:W4:Y:S01]  /*4b580*/  LDL.LU.64 R36, [R1+0xc60] ;  /* 0x000c600001247983 */ /* 0x000f220000300a00 */
[----:B------:R-:W-:-:S03]  /*4b590*/  PRMT R2, R16, 0x7770, RZ ;  /* 0x0000777010027816 */ /* 0x000fc600000000ff */
[----:B------:R-:W4:Y:S01]  /*4b5a0*/  LDL.LU R27, [R1+0x60] ;  /* 0x00006000011b7983 */ /* 0x000f220000300800 */
[----:B------:R-:W-:Y:S01]  /*4b5b0*/  PRMT R3, R16, 0x7771, RZ ;  /* 0x0000777110037816 */ /* 0x000fe200000000ff */
[----:B------:R-:W0:Y:S01]  /*4b5c0*/  LDCU UR8, c[0x0][0x398] ;  /* 0x00007300ff0877ac */ /* 0x000e220008000800 */
[----:B------:R-:W-:Y:S02]  /*4b5d0*/  ISETP.LT.AND P6, PT, R19, UR9, !P5 ;  /* 0x0000000913007c0c */ /* 0x000fe4000efc1270 */
[----:B------:R-:W-:Y:S01]  /*4b5e0*/  ISETP.LT.AND P4, PT, R18, UR12, !P5 ;  /* 0x0000000c12007c0c */ /* 0x000fe2000ef81270 */
[----:B------:R-:W0:Y:S01]  /*4b5f0*/  LDCU UR9, c[0x0][0x398] ;  /* 0x00007300ff0977ac */ /* 0x000e220008000800 */
[----:B------:R-:W0:Y:S01]  /*4b600*/  LDCU UR12, c[0x0][0x398] ;  /* 0x00007300ff0c77ac */ /* 0x000e220008000800 */
[----:B------:R1:W-:Y:S04]  /*4b610*/  @P3 STG.E.U8 desc[UR44][R44.64], R2 ;  /* 0x000000022c003986 */ /* 0x0003e8000c10112c */
[----:B------:R0:W-:Y:S01]  /*4b620*/  @P2 STG.E.U8 desc[UR44][R22.64], R3 ;  /* 0x0000000316002986 */ /* 0x0001e2000c10112c */
[----:B-1----:R-:W-:-:S03]  /*4b630*/  PRMT R2, R16, 0x7772, RZ ;  /* 0x0000777210027816 */ /* 0x002fc600000000ff */
[----:B0-----:R-:W4:Y:S01]  /*4b640*/  LDL.LU.64 R22, [R1+0xc78] ;  /* 0x000c780001167983 */ /* 0x001f220000300a00 */
[----:B------:R-:W-:-:S03]  /*4b650*/  PRMT R3, R16, 0x7773, RZ ;  /* 0x0000777310037816 */ /* 0x000fc600000000ff */
[----:B------:R-:W4:Y:S01]  /*4b660*/  LDL.LU.64 R16, [R1+0xc70] ;  /* 0x000c700001107983 */ /* 0x000f220000300a00 */
[----:B------:R-:W-:Y:S01]  /*4b670*/  ISETP.LT.AND P3, PT, R29, UR14, !P5 ;  /* 0x0000000e1d007c0c */ /* 0x000fe2000ef61270 */
[----:B------:R-:W0:Y:S02]  /*4b680*/  LDCU UR14, c[0x0][0x398] ;  /* 0x00007300ff0e77ac */ /* 0x000e240008000800 */
[----:B------:R1:W-:Y:S02]  /*4b690*/  @P6 STG.E.U8 desc[UR44][R40.64], R2 ;  /* 0x0000000228006986 */ /* 0x0003e4000c10112c */
[----:B-1----:R-:W-:-:S05]  /*4b6a0*/  VIADD R2, R10, 0x31 ;  /* 0x000000310a027836 */ /* 0x002fca0000000000 */
[----:B------:R-:W-:Y:S01]  /*4b6b0*/  ISETP.GE.AND P2, PT, R2, UR4, PT ;  /* 0x0000000402007c0c */ /* 0x000fe2000bf46270 */
[----:B------:R-:W1:Y:S01]  /*4b6c0*/  LDCU UR4, c[0x0][0x398] ;  /* 0x00007300ff0477ac */ /* 0x000e620008000800 */
[----:B--2---:R2:W-:Y:S01]  /*4b6d0*/  @P4 STG.E.U8 desc[UR44][R30.64], R3 ;  /* 0x000000031e004986 */ /* 0x0045e2000c10112c */
[----:B------:R-:W-:Y:S01]  /*4b6e0*/  ISETP.LT.AND P4, PT, R28, UR11, !P5 ;  /* 0x0000000b1c007c0c */ /* 0x000fe2000ef81270 */
[----:B------:R-:W0:Y:S02]  /*4b6f0*/  LDCU UR11, c[0x0][0x398] ;  /* 0x00007300ff0b77ac */ /* 0x000e240008000800 */
[----:B--2---:R-:W2:Y:S01]  /*4b700*/  LDL.LU.64 R30, [R1+0xc80] ;  /* 0x000c8000011e7983 */ /* 0x004ea20000300a00 */
[C---:B---3--:R-:W-:Y:S02]  /*4b710*/  PRMT R3, R26.reuse, 0x7770, RZ ;  /* 0x000077701a037816 */ /* 0x048fe400000000ff */
[----:B------:R-:W-:-:S03]  /*4b720*/  PRMT R2, R26, 0x7771, RZ ;  /* 0x000077711a027816 */ /* 0x000fc600000000ff */
[----:B------:R-:W-:Y:S04]  /*4b730*/  @P3 STG.E.U8 desc[UR44][R38.64], R3 ;  /* 0x0000000326003986 */ /* 0x000fe8000c10112c */
[----:B----4-:R3:W-:Y:S04]  /*4b740*/  @P4 STG.E.U8 desc[UR44][R20.64], R2 ;  /* 0x0000000214004986 */ /* 0x0107e8000c10112c */
[----:B---3--:R-:W3:Y:S01]  /*4b750*/  LDL.LU.64 R20, [R1+0xca0] ;  /* 0x000ca00001147983 */ /* 0x008ee20000300a00 */
[----:B------:R-:W-:Y:S01]  /*4b760*/  ISETP.LT.AND P6, PT, R55, UR10, !P5 ;  /* 0x0000000a37007c0c */ /* 0x000fe2000efc1270 */
[----:B------:R-:W4:Y:S01]  /*4b770*/  LDCU UR10, c[0x0][0x398] ;  /* 0x00007300ff0a77ac */ /* 0x000f220008000800 */
[----:B------:R-:W-:Y:S01]  /*4b780*/  ISETP.LT.AND P5, PT, R54, UR13, !P5 ;  /* 0x0000000d36007c0c */ /* 0x000fe2000efa1270 */
[----:B------:R-:W4:Y:S01]  /*4b790*/  LDL.LU.64 R38, [R1+0xc98] ;  /* 0x000c980001267983 */ /* 0x000f220000300a00 */
        /* <DEDUP_REMOVED lines=8> */
[C---:B-1----:R-:W-:Y:S01]  /*4b820*/  PRMT R3, R27.reuse, 0x7770, RZ ;  /* 0x000077701b037816 */ /* 0x042fe200000000ff */
[----:B------:R1:W-:Y:S04]  /*4b830*/  @P5 STG.E.U8 desc[UR44][R22.64], R2 ;  /* 0x0000000216005986 */ /* 0x0003e8000c10112c */
[----:B------:R0:W-:Y:S01]  /*4b840*/  @P3 STG.E.U8 desc[UR44][R16.64], R3 ;  /* 0x0000000310003986 */ /* 0x0001e2000c10112c */
[----:B-1----:R-:W-:-:S03]  /*4b850*/  PRMT R2, R27, 0x7771, RZ ;  /* 0x000077711b027816 */ /* 0x002fc600000000ff */
[----:B------:R-:W4:Y:S04]  /*4b860*/  LDL.LU.64 R22, [R1+0xcb0] ;  /* 0x000cb00001167983 */ /* 0x000f280000300a00 */
[----:B0-----:R-:W4:Y:S04]  /*4b870*/  LDL.LU.64 R16, [R1+0xca8] ;  /* 0x000ca80001107983 */ /* 0x001f280000300a00 */
[----:B------:R-:W4:Y:S04]  /*4b880*/  LDL.LU R26, [R1+0x74] ;  /* 0x00007400011a7983 */ /* 0x000f280000300800 */
[----:B------:R0:W-:Y:S01]  /*4b890*/  @P6 STG.E.U8 desc[UR44][R32.64], R2 ;  /* 0x0000000220006986 */ /* 0x0001e2000c10112c */
[----:B------:R-:W-:Y:S01]  /*4b8a0*/  ISETP.LT.AND P4, PT, R19, UR12, !P2 ;  /* 0x0000000c13007c0c */ /* 0x000fe2000d781270 */
[----:B------:R-:W1:Y:S02]  /*4b8b0*/  LDCU UR12, c[0x0][0x398] ;  /* 0x00007300ff0c77ac */ /* 0x000e640008000800 */
[----:B0-----:R-:W4:Y:S01]  /*4b8c0*/  LDL.LU.64 R32, [R1+0x1680] ;  /* 0x0016800001207983 */ /* 0x001f220000300a00 */
[----:B------:R-:W-:-:S02]  /*4b8d0*/  ISETP.LT.AND P3, PT, R18, UR14, !P2 ;  /* 0x0000000e12007c0c */ /* 0x000fc4000d761270 */
[----:B------:R-:W-:Y:S01]  /*4b8e0*/  PRMT R3, R27, 0x7772, RZ ;  /* 0x000077721b037816 */ /* 0x000fe200000000ff */
[----:B------:R-:W4:Y:S01]  /*4b8f0*/  LDL.LU.64 R36, [R1+0xcc0] ;  /* 0x000cc00001247983 */ /* 0x000f220000300a00 */
[----:B------:R-:W-:Y:S01]  /*4b900*/  ISETP.LT.AND P5, PT, R29, UR15, !P2 ;  /* 0x0000000f1d007c0c */ /* 0x000fe2000d7a1270 */
[----:B------:R-:W-:Y:S01]  /*4b910*/  VIADD R2, R10, 0x32 ;  /* 0x000000320a027836 */ /* 0x000fe20000000000 */
[----:B------:R-:W-:Y:S01]  /*4b920*/  ISETP.LT.AND P6, PT, R55, UR4, !P2 ;  /* 0x0000000437007c0c */ /* 0x000fe2000d7c1270 */
[----:B------:R-:W0:Y:S01]  /*4b930*/  LDCU UR14, c[0x0][0x398] ;  /* 0x00007300ff0e77ac */ /* 0x000e220008000800 */
[----:B------:R-:W0:Y:S01]  /*4b940*/  LDCU UR4, c[0x0][0x398] ;  /* 0x00007300ff0477ac */ /* 0x000e220008000800 */
[----:B--2---:R2:W-:Y:S04]  /*4b950*/  @P4 STG.E.U8 desc[UR44][R30.64], R3 ;  /* 0x000000031e004986 */ /* 0x0045e8000c10112c */
[----:B--2---:R-:W2:Y:S01]  /*4b960*/  LDL.LU.64 R30, [R1+0xcb8] ;  /* 0x000cb800011e7983 */ /* 0x004ea20000300a00 */
[----:B------:R-:W-:-:S03]  /*4b970*/  PRMT R3, R27, 0x7773, RZ ;  /* 0x000077731b037816 */ /* 0x000fc600000000ff */
[----:B------:R-:W2:Y:S04]  /*4b980*/  LDL.LU.64 R44, [R1+0xcd0] ;  /* 0x000cd000012c7983 */ /* 0x000ea80000300a00 */
[----:B---3--:R3:W-:Y:S04]  /*4b990*/  @P3 STG.E.U8 desc[UR44][R20.64], R3 ;  /* 0x0000000314003986 */ /* 0x0087e8000c10112c */
[----:B---3--:R-:W3:Y:S01]  /*4b9a0*/  LDL.LU.64 R20, [R1+0xcc8] ;  /* 0x000cc80001147983 */ /* 0x008ee20000300a00 */
[----:B----4-:R-:W-:Y:S01]  /*4b9b0*/  ISETP.LT.AND P4, PT, R28, UR10, !P2 ;  /* 0x0000000a1c007c0c */ /* 0x010fe2000d781270 */
[----:B------:R-:W4:Y:S01]  /*4b9c0*/  LDCU UR10, c[0x0][0x398] ;  /* 0x00007300ff0a77ac */ /* 0x000f220008000800 */
[----:B------:R-:W-:Y:S01]  /*4b9d0*/  ISETP.GE.AND P3, PT, R2, UR5, PT ;  /* 0x0000000502007c0c */ /* 0x000fe2000bf66270 */
[----:B------:R-:W4:Y:S01]  /*4b9e0*/  LDL.LU.64 R40, [R1+0xcd8] ;  /* 0x000cd80001287983 */ /* 0x000f220000300a00 */
[----:B------:R-:W-:Y:S01]  /*4b9f0*/  ISETP.LT.AND P2, PT, R54, UR8, !P2 ;  /* 0x0000000836007c0c */ /* 0x000fe2000d741270 */
[----:B------:R-:W0:Y:S01]  /*4ba00*/  LDCU UR5, c[0x0][0x398] ;  /* 0x00007300ff0577ac */ /* 0x000e220008000800 */
[----:B------:R-:W0:Y:S01]  /*4ba10*/  LDCU UR8, c[0x0][0x398] ;  /* 0x00007300ff0877ac */ /* 0x000e220008000800 */
[----:B------:R-:W-:-:S02]  /*4ba20*/  PRMT R12, R32, 0x7770, RZ ;  /* 0x00007770200c7816 */ /* 0x000fc400000000ff */
[C---:B------:R-:W-:Y:S02]  /*4ba30*/  PRMT R2, R32.reuse, 0x7771, RZ ;  /* 0x0000777120027816 */ /* 0x040fe400000000ff */
[C---:B------:R-:W-:Y:S01]  /*4ba40*/  PRMT R3, R32.reuse, 0x7772, RZ ;  /* 0x0000777220037816 */ /* 0x040fe200000000ff */
[----:B------:R-:W-:Y:S01]  /*4ba50*/  @P5 STG.E.U8 desc[UR44][R38.64], R12 ;  /* 0x0000000c26005986 */ /* 0x000fe2000c10112c */
[----:B------:R-:W-:Y:S01]  /*4ba60*/  ISETP.LT.AND P5, PT, R11, UR9, !P3 ;  /* 0x000000090b007c0c */ /* 0x000fe2000dfa1270 */
[----:B------:R-:W0:Y:S02]  /*4ba70*/  LDCU UR9, c[0x0][0x398] ;  /* 0x00007300ff0977ac */ /* 0x000e240008000800 */
[----:B------:R1:W-:Y:S01]  /*4ba80*/  @P4 STG.E.U8 desc[UR44][R22.64], R2 ;  /* 0x0000000216004986 */ /* 0x0003e2000c10112c */
[----:B------:R-:W-:-:S03]  /*4ba90*/  PRMT R32, R32, 0x7773, RZ ;  /* 0x0000777320207816 */ /* 0x000fc600000000ff */
[----:B------:R0:W-:Y:S01]  /*4baa0*/  @P6 STG.E.U8 desc[UR44][R16.64], R3 ;  /* 0x0000000310006986 */ /* 0x0001e2000c10112c */
[----:B------:R-:W-:Y:S01]  /*4bab0*/  ISETP.LT.AND P6, PT, R7, UR11, !P3 ;  /* 0x0000000b07007c0c */ /* 0x000fe2000dfc1270 */
[----:B------:R-:W2:Y:S02]  /*4bac0*/  LDCU UR11, c[0x0][0x398] ;  /* 0x00007300ff0b77ac */ /* 0x000ea40008000800 */
[----:B-1----:R-:W4:Y:S01]  /*4bad0*/  LDL.LU R23, [R1+0x94] ;  /* 0x0000940001177983 */ /* 0x002f220000300800 */
[----:B------:R-:W-:Y:S01]  /*4bae0*/  ISETP.LT.AND P4, PT, R19, UR12, !P3 ;  /* 0x0000000c13007c0c */ /* 0x000fe2000df81270 */
[----:B------:R-:W1:Y:S02]  /*4baf0*/  LDCU UR12, c[0x0][0x398] ;  /* 0x00007300ff0c77ac */ /* 0x000e640008000800 */
[----:B------:R-:W4:Y:S01]  /*4bb00*/  LDL.LU.64 R38, [R1+0xce8] ;  /* 0x000ce80001267983 */ /* 0x000f220000300a00 */
[----:B------:R-:W-:-:S03]  /*4bb10*/  PRMT R2, R26, 0x7770, RZ ;  /* 0x000077701a027816 */ /* 0x000fc600000000ff */
[----:B0-----:R-:W4:Y:S01]  /*4bb20*/  LDL.LU.64 R16, [R1+0xce0] ;  /* 0x000ce00001107983 */ /* 0x001f220000300a00 */
[----:B------:R-:W-:-:S03]  /*4bb30*/  PRMT R3, R26, 0x7772, RZ ;  /* 0x000077721a037816 */ /* 0x000fc600000000ff */
[----:B------:R0:W-:Y:S04]  /*4bb40*/  @P2 STG.E.U8 desc[UR44][R36.64], R32 ;  /* 0x0000002024002986 */ /* 0x0001e8000c10112c */
[----:B0-----:R-:W4:Y:S04]  /*4bb50*/  LDL.LU.64 R36, [R1+0xcf8] ;  /* 0x000cf80001247983 */ /* 0x001f280000300a00 */
[----:B--2---:R0:W-:Y:S02]  /*4bb60*/  @P5 STG.E.U8 desc[UR44][R30.64], R2 ;  /* 0x000000021e005986 */ /* 0x0041e4000c10112c */
[----:B0-----:R-:W-:-:S02]  /*4bb70*/  PRMT R2, R26, 0x7771, RZ ;  /* 0x000077711a027816 */ /* 0x001fc400000000ff */
[----:B------:R-:W2:Y:S04]  /*4bb80*/  LDL.LU.64 R30, [R1+0xcf0] ;  /* 0x000cf000011e7983 */ /* 0x000ea80000300a00 */
[----:B------:R-:W2:Y:S04]  /*4bb90*/  LDL.LU R22, [R1+0x64] ;  /* 0x0000640001167983 */ /* 0x000ea80000300800 */
[----:B------:R-:W-:Y:S04]  /*4bba0*/  @P6 STG.E.U8 desc[UR44][R44.64], R2 ;  /* 0x000000022c006986 */ /* 0x000fe8000c10112c */
[----:B---3--:R0:W-:Y:S04]  /*4bbb0*/  @P4 STG.E.U8 desc[UR44][R20.64], R3 ;  /* 0x0000000314004986 */ /* 0x0081e8000c10112c */
[----:B0-----:R-:W3:Y:S01]  /*4bbc0*/  LDL.LU.64 R20, [R1+0xd10] ;  /* 0x000d100001147983 */ /* 0x001ee20000300a00 */
[----:B------:R-:W-:-:S03]  /*4bbd0*/  PRMT R3, R26, 0x7773, RZ ;  /* 0x000077731a037816 */ /* 0x000fc600000000ff */
[----:B------:R-:W3:Y:S01]  /*4bbe0*/  LDL.LU.64 R26, [R1+0xd08] ;  /* 0x000d0800011a7983 */ /* 0x000ee20000300a00 */
[----:B------:R-:W-:Y:S02]  /*4bbf0*/  ISETP.LT.AND P5, PT, R18, UR13, !P3 ;  /* 0x0000000d12007c0c */ /* 0x000fe4000dfa1270 */
[----:B------:R-:W-:Y:S01]  /*4bc00*/  ISETP.LT.AND P4, PT, R29, UR14, !P3 ;  /* 0x0000000e1d007c0c */ /* 0x000fe2000df81270 */
[----:B------:R-:W-:Y:S01]  /*4bc10*/  VIADD R2, R10, 0x33 ;  /* 0x000000330a027836 */ /* 0x000fe20000000000 */
[----:B------:R-:W-:Y:S01]  /*4bc20*/  ISETP.LT.AND P6, PT, R28, UR4, !P3 ;  /* 0x000000041c007c0c */ /* 0x000fe2000dfc1270 */
[----:B------:R-:W0:Y:S03]  /*4bc30*/  LDCU UR4, c[0x0][0x398] ;  /* 0x00007300ff0477ac */ /* 0x000e260008000800 */
[----:B------:R-:W-:Y:S01]  /*4bc40*/  ISETP.GE.AND P2, PT, R2, UR6, PT ;  /* 0x0000000602007c0c */ /* 0x000fe2000bf46270 */
[----:B------:R-:W0:Y:S04]  /*4bc50*/  LDCU UR6, c[0x0][0x398] ;  /* 0x00007300ff0677ac */ /* 0x000e280008000800 */
[----:B----4-:R4:W-:Y:S01]  /*4bc60*/  @P5 STG.E.U8 desc[UR44][R40.64], R3 ;  /* 0x0000000328005986 */ /* 0x0109e2000c10112c */
[----:B------:R-:W-:Y:S01]  /*4bc70*/  ISETP.LT.AND P5, PT, R55, UR5, !P3 ;  /* 0x0000000537007c0c */ /* 0x000fe2000dfa1270 */
[----:B------:R-:W0:Y:S01]  /*4bc80*/  LDCU UR5, c[0x0][0x398] ;  /* 0x00007300ff0577ac */ /* 0x000e220008000800 */
[----:B------:R-:W-:Y:S01]  /*4bc90*/  ISETP.LT.AND P3, PT, R54, UR8, !P3 ;  /* 0x0000000836007c0c */ /* 0x000fe2000df61270 */
[----:B------:R-:W0:Y:S01]  /*4bca0*/  LDCU UR8, c[0x0][0x398] ;  /* 0x00007300ff0877ac */ /* 0x000e220008000800 */
[----:B------:R-:W-:-:S02]  /*4bcb0*/  PRMT R2, R23, 0x7770, RZ ;  /* 0x0000777017027816 */ /* 0x000fc400000000ff */
[----:B----4-:R-:W-:-:S03]  /*4bcc0*/  PRMT R3, R23, 0x7771, RZ ;  /* 0x0000777117037816 */ /* 0x010fc600000000ff */
[----:B------:R4:W-:Y:S01]  /*4bcd0*/  @P4 STG.E.U8 desc[UR44][R38.64], R2 ;  /* 0x0000000226004986 */ /* 0x0009e2000c10112c */
[----:B------:R-:W-:Y:S01]  /*4bce0*/  ISETP.LT.AND P4, PT, R7, UR10, !P2 ;  /* 0x0000000a07007c0c */ /* 0x000fe2000d781270 */
[----:B------:R-:W0:Y:S02]  /*4bcf0*/  LDCU UR10, c[0x0][0x398] ;  /* 0x00007300ff0a77ac */ /* 0x000e240008000800 */
[----:B------:R1:W-:Y:S01]  /*4bd00*/  @P6 STG.E.U8 desc[UR44][R16.64], R3 ;  /* 0x0000000310006986 */ /* 0x0003e2000c10112c */
[----:B------:R-:W-:Y:S01]  /*4bd10*/  ISETP.LT.AND P6, PT, R11, UR9, !P2 ;  /* 0x000000090b007c0c */ /* 0x000fe2000d7c1270 */
[----:B------:R-:W0:Y:S02]  /*4bd20*/  LDCU UR9, c[0x0][0x398] ;  /* 0x00007300ff0977ac */ /* 0x000e240008000800 */
[----:B----4-:R-:W4:Y:S01]  /*4bd30*/  LDL.LU.64 R38, [R1+0xd20] ;  /* 0x000d200001267983 */ /* 0x010f220000300a00 */
[----:B------:R-:W-:-:S03]  /*4bd40*/  PRMT R2, R23, 0x7772, RZ ;  /* 0x0000777217027816 */ /* 0x000fc600000000ff */
[----:B-1----:R-:W4:Y:S01]  /*4bd50*/  LDL.LU.64 R16, [R1+0xd18] ;  /* 0x000d180001107983 */ /* 0x002f220000300a00 */
[----:B------:R-:W-:-:S03]  /*4bd60*/  PRMT R3, R23, 0x7773, RZ ;  /* 0x0000777317037816 */ /* 0x000fc600000000ff */
[----:B------:R1:W-:Y:S04]  /*4bd70*/  @P5 STG.E.U8 desc[UR44][R36.64], R2 ;  /* 0x0000000224005986 */ /* 0x0003e8000c10112c */
[----:B-1----:R-:W4:Y:S04]  /*4bd80*/  LDL.LU.64 R36, [R1+0xd30] ;  /* 0x000d300001247983 */ /* 0x002f280000300a00 */
[----:B--2---:R1:W-:Y:S01]  /*4bd90*/  @P3 STG.E.U8 desc[UR44][R30.64], R3 ;  /* 0x000000031e003986 */ /* 0x0043e2000c10112c */
[----:B------:R-:W-:-:S03]  /*4bda0*/  PRMT R2, R22, 0x7770, RZ ;  /* 0x0000777016027816 */ /* 0x000fc600000000ff */
[----:B-1----:R-:W2:Y:S01]  /*4bdb0*/  LDL.LU.64 R30, [R1+0xd28] ;  /* 0x000d2800011e7983 */ /* 0x002ea20000300a00 */
[----:B------:R-:W-:-:S03]  /*4bdc0*/  PRMT R3, R22, 0x7771, RZ ;  /* 0x0000777116037816 */ /* 0x000fc600000000ff */
[----:B---3--:R1:W-:Y:S04]  /*4bdd0*/  @P6 STG.E.U8 desc[UR44][R20.64], R2 ;  /* 0x0000000214006986 */ /* 0x0083e8000c10112c */
[----:B------:R3:W-:Y:S04]  /*4bde0*/  @P4 STG.E.U8 desc[UR44][R26.64], R3 ;  /* 0x000000031a004986 */ /* 0x0007e8000c10112c */
[----:B-1----:R-:W2:Y:S04]  /*4bdf0*/  LDL.LU.64 R20, [R1+0xd40] ;  /* 0x000d400001147983 */ /* 0x002ea80000300a00 */
[----:B---3--:R-:W3:Y:S04]  /*4be00*/  LDL.LU.64 R26, [R1+0xd38] ;  /* 0x000d3800011a7983 */ /* 0x008ee80000300a00 */
[----:B------:R-:W3:Y:S04]  /*4be10*/  LDL.LU R23, [R1+0x78] ;  /* 0x0000780001177983 */ /* 0x000ee80000300800 */
[----:B------:R-:W3:Y:S04]  /*4be20*/  LDL.LU.64 R44, [R1+0xd50] ;  /* 0x000d5000012c7983 */ /* 0x000ee80000300a00 */
[----:B------:R-:W3:Y:S01]  /*4be30*/  LDL.LU.64 R40, [R1+0xd48] ;  /* 0x000d480001287983 */ /* 0x000ee20000300a00 */
[----:B------:R-:W-:-:S02]  /*4be40*/  ISETP.LT.AND P3, PT, R19, UR11, !P2 ;  /* 0x0000000b13007c0c */ /* 0x000fc4000d761270 */
[----:B------:R-:W-:Y:S01]  /*4be50*/  ISETP.LT.AND P5, PT, R18, UR12, !P2 ;  /* 0x0000000c12007c0c */ /* 0x000fe2000d7a1270 */
[----:B------:R-:W-:Y:S01]  /*4be60*/  VIADD R2, R10, 0x34 ;  /* 0x000000340a027836 */ /* 0x000fe20000000000 */
[----:B0-----:R-:W-:Y:S01]  /*4be70*/  ISETP.LT.AND P4, PT, R29, UR4, !P2 ;  /* 0x000000041d007c0c */ /* 0x001fe2000d781270 */
[----:B------:R-:W0:Y:S01]  /*4be80*/  LDCU UR11, c[0x0][0x398] ;  /* 0x00007300ff0b77ac */ /* 0x000e220008000800 */
[----:B------:R-:W-:Y:S02]  /*4be90*/  PRMT R3, R22, 0x7772, RZ ;  /* 0x0000777216037816 */ /* 0x000fe400000000ff */
[----:B------:R-:W-:Y:S01]  /*4bea0*/  ISETP.LT.AND P6, PT, R28, UR6, !P2 ;  /* 0x000000061c007c0c */ /* 0x000fe2000d7c1270 */
[----:B------:R-:W1:Y:S01]  /*4beb0*/  LDCU UR12, c[0x0][0x398] ;  /* 0x00007300ff0c77ac */ /* 0x000e620008000800 */
[----:B------:R-:W-:Y:S01]  /*4bec0*/  PRMT R12, R22, 0x7773, RZ ;  /* 0x00007773160c7816 */ /* 0x000fe200000000ff */
[----:B------:R-:W0:Y:S01]  /*4bed0*/  LDCU UR4, c[0x0][0x398] ;  /* 0x00007300ff0477ac */ /* 0x000e220008000800 */
[----:B------:R-:W0:Y:S01]  /*4bee0*/  LDCU UR6, c[0x0][0x398] ;  /* 0x00007300ff0677ac */ /* 0x000e220008000800 */
[----:B----4-:R4:W-:Y:S01]  /*4bef0*/  @P3 STG.E.U8 desc[UR44][R38.64], R3 ;  /* 0x0000000326003986 */ /* 0x0109e2000c10112c */
[----:B------:R-:W-:Y:S01]  /*4bf00*/  ISETP.GE.AND P3, PT, R2, UR7, PT ;  /* 0x0000000702007c0c */ /* 0x000fe2000bf66270 */
[----:B------:R-:W0:Y:S01]  /*4bf10*/  LDCU UR7, c[0x0][0x398] ;  /* 0x00007300ff0777ac */ /* 0x000e220008000800 */
[----:B------:R-:W-:Y:S01]  /*4bf20*/  PRMT R2, R33, 0x7770, RZ ;  /* 0x0000777021027816 */ /* 0x000fe200000000ff */
[----:B------:R1:W-:Y:S01]  /*4bf30*/  @P5 STG.E.U8 desc[UR44][R16.64], R12 ;  /* 0x0000000c10005986 */ /* 0x0003e2000c10112c */
[----:B------:R-:W-:Y:S01]  /*4bf40*/  ISETP.LT.AND P5, PT, R55, UR5, !P2 ;  /* 0x0000000537007c0c */ /* 0x000fe2000d7a1270 */
[----:B------:R-:W0:Y:S01]  /*4bf50*/  LDCU UR5, c[0x0][0x398] ;  /* 0x00007300ff0577ac */ /* 0x000e220008000800 */
[----:B------:R-:W-:Y:S01]  /*4bf60*/  ISETP.LT.AND P2, PT, R54, UR8, !P2 ;  /* 0x0000000836007c0c */ /* 0x000fe2000d741270 */
[----:B------:R-:W0:Y:S01]  /*4bf70*/  LDCU UR8, c[0x0][0x398] ;  /* 0x00007300ff0877ac */ /* 0x000e220008000800 */
[----:B----4-:R-:W-:Y:S01]  /*4bf80*/  PRMT R3, R33, 0x7771, RZ ;  /* 0x0000777121037816 */ /* 0x010fe200000000ff */
[----:B------:R-:W4:Y:S04]  /*4bf90*/  LDL.LU.64 R38, [R1+0xd60] ;  /* 0x000d600001267983 */ /* 0x000f280000300a00 */
[----:B-1----:R-:W4:Y:S04]  /*4bfa0*/  LDL.LU.64 R16, [R1+0xd58] ;  /* 0x000d580001107983 */ /* 0x002f280000300a00 */
[----:B------:R1:W-:Y:S01]  /*4bfb0*/  @P4 STG.E.U8 desc[UR44][R36.64], R2 ;  /* 0x0000000224004986 */ /* 0x0003e2000c10112c */
[----:B------:R-:W-:Y:S01]  /*4bfc0*/  ISETP.LT.AND P4, PT, R11, UR9, !P3 ;  /* 0x000000090b007c0c */ /* 0x000fe2000df81270 */
[----:B------:R-:W0:Y:S02]  /*4bfd0*/  LDCU UR9, c[0x0][0x398] ;  /* 0x00007300ff0977ac */ /* 0x000e240008000800 */
[----:B------:R-:W4:Y:S01]  /*4bfe0*/  LDL.LU R22, [R1+0x98] ;  /* 0x0000980001167983 */ /* 0x000f220000300800 */
[----:B-1----:R-:W-:-:S02]  /*4bff0*/  PRMT R2, R33, 0x7772, RZ ;  /* 0x0000777221027816 */ /* 0x002fc400000000ff */
[----:B------:R-:W-:Y:S01]  /*4c000*/  PRMT R33, R33, 0x7773, RZ ;  /* 0x0000777321217816 */ /* 0x000fe200000000ff */
[----:B--2---:R1:W-:Y:S01]  /*4c010*/  @P6 STG.E.U8 desc[UR44][R30.64], R3 ;  /* 0x000000031e006986 */ /* 0x0043e2000c10112c */
[----:B------:R-:W-:Y:S01]  /*4c020*/  ISETP.LT.AND P6, PT, R7, UR10, !P3 ;  /* 0x0000000a07007c0c */ /* 0x000fe2000dfc1270 */
[----:B------:R-:W2:Y:S02]  /*4c030*/  LDCU UR10, c[0x0][0x398] ;  /* 0x00007300ff0a77ac */ /* 0x000ea40008000800 */
[----:B-1----:R-:W2:Y:S04]  /*4c040*/  LDL.LU.64 R30, [R1+0xd70] ;  /* 0x000d7000011e7983 */ /* 0x002ea80000300a00 */
[----:B------:R-:W2:Y:S04]  /*4c050*/  LDL.LU.64 R36, [R1+0xd68] ;  /* 0x000d680001247983 */ /* 0x000ea80000300a00 */
[----:B------:R1:W-:Y:S04]  /*4c060*/  @P5 STG.E.U8 desc[UR44][R20.64], R2 ;  /* 0x0000000214005986 */ /* 0x0003e8000c10112c */
[----:B---3--:R3:W-:Y:S01]  /*4c070*/  @P2 STG.E.U8 desc[UR44][R26.64], R33 ;  /* 0x000000211a002986 */ /* 0x0087e2000c10112c */
[----:B------:R-:W-:-:S02]  /*4c080*/  PRMT R3, R23, 0x7771, RZ ;  /* 0x0000777117037816 */ /* 0x000fc400000000ff */
[----:B-1----:R-:W-:Y:S01]  /*4c090*/  PRMT R2, R23, 0x7770, RZ ;  /* 0x0000777017027816 */ /* 0x002fe200000000ff */
[----:B---3--:R-:W3:Y:S04]  /*4c0a0*/  LDL.LU.64 R26, [R1+0xd80] ;  /* 0x000d8000011a7983 */ /* 0x008ee80000300a00 */
[----:B------:R-:W-:Y:S04]  /*4c0b0*/  @P4 STG.E.U8 desc[UR44][R44.64], R2 ;  /* 0x000000022c004986 */ /* 0x000fe8000c10112c */
[----:B------:R-:W3:Y:S04]  /*4c0c0*/  LDL.LU.64 R20, [R1+0xd78] ;  /* 0x000d780001147983 */ /* 0x000ee80000300a00 */
[----:B------:R1:W-:Y:S04]  /*4c0d0*/  @P6 STG.E.U8 desc[UR44][R40.64], R3 ;  /* 0x0000000328006986 */ /* 0x0003e8000c10112c */
[----:B-1----:R-:W3:Y:S01]  /*4c0e0*/  LDL.LU R40, [R1+0x68] ;  /* 0x0000680001287983 */ /* 0x002ee20000300800 */
[----:B0-----:R-:W-:Y:S01]  /*4c0f0*/  ISETP.LT.AND P2, PT, R19, UR11, !P3 ;  /* 0x0000000b13007c0c */ /* 0x001fe2000df41270 */
[----:B------:R-:W0:Y:S01]  /*4c100*/  LDCU UR11, c[0x0][0x398] ;  /* 0x00007300ff0b77ac */ /* 0x000e220008000800 */
[----:B------:R-:W-:-:S02]  /*4c110*/  ISETP.LT.AND P5, PT, R18, UR12, !P3 ;  /* 0x0000000c12007c0c */ /* 0x000fc4000dfa1270 */
[----:B------:R-:W-:Y:S01]  /*4c120*/  ISETP.LT.AND P4, PT, R29, UR4, !P3 ;  /* 0x000000041d007c0c */ /* 0x000fe2000df81270 */
[----:B------:R-:W1:Y:S01]  /*4c130*/  LDCU UR4, c[0x0][0x398] ;  /* 0x00007300ff0477ac */ /* 0x000e620008000800 */
[----:B------:R-:W-:Y:S02]  /*4c140*/  ISETP.LT.AND P6, PT, R28, UR5, !P3 ;  /* 0x000000051c007c0c */ /* 0x000fe4000dfc1270 */
[C---:B------:R-:W-:Y:S01]  /*4c150*/  PRMT R2, R23.reuse, 0x7772, RZ ;  /* 0x0000777217027816 */ /* 0x040fe200000000ff */
[----:B------:R-:W0:Y:S01]  /*4c160*/  LDCU UR5, c[0x0][0x398] ;  /* 0x00007300ff0577ac */ /* 0x000e220008000800 */
[----:B------:R-:W-:Y:S01]  /*4c170*/  PRMT R3, R23, 0x7773, RZ ;  /* 0x0000777317037816 */ /* 0x000fe200000000ff */
[----:B------:R-:W0:Y:S02]  /*4c180*/  LDCU UR12, c[0x0][0x398] ;  /* 0x00007300ff0c77ac */ /* 0x000e240008000800 */
[----:B----4-:R4:W-:Y:S01]  /*4c190*/  @P2 STG.E.U8 desc[UR44][R38.64], R2 ;  /* 0x0000000226002986 */ /* 0x0109e2000c10112c */
[----:B------:R-:W-:Y:S01]  /*4c1a0*/  ISETP.LT.AND P2, PT, R55, UR6, !P3 ;  /* 0x0000000637007c0c */ /* 0x000fe2000df41270 */
[----:B------:R-:W0:Y:S01]  /*4c1b0*/  LDCU UR6, c[0x0][0x398] ;  /* 0x00007300ff0677ac */ /* 0x000e220008000800 */
[----:B------:R-:W-:Y:S01]  /*4c1c0*/  ISETP.LT.AND P3, PT, R54, UR7, !P3 ;  /* 0x0000000736007c0c */ /* 0x000fe2000df61270 */
[----:B------:R1:W-:Y:S01]  /*4c1d0*/  @P5 STG.E.U8 desc[UR44][R16.64], R3 ;  /* 0x0000000310005986 */ /* 0x0003e2000c10112c */
[----:B------:R-:W0:Y:S01]  /*4c1e0*/  LDCU UR7, c[0x0][0x398] ;  /* 0x00007300ff0777ac */ /* 0x000e220008000800 */
[----:B----4-:R-:W-:-:S02]  /*4c1f0*/  PRMT R2, R22, 0x7770, RZ ;  /* 0x0000777016027816 */ /* 0x010fc400000000ff */
[C---:B-1----:R-:W-:Y:S01]  /*4c200*/  PRMT R3, R22.reuse, 0x7771, RZ ;  /* 0x0000777116037816 */ /* 0x042fe200000000ff */
[----:B------:R-:W4:Y:S04]  /*4c210*/  LDL.LU.64 R16, [R1+0xda8] ;  /* 0x000da80001107983 */ /* 0x000f280000300a00 */
[----:B------:R-:W4:Y:S04]  /*4c220*/  LDL.LU.64 R38, [R1+0xda0] ;  /* 0x000da00001267983 */ /* 0x000f280000300a00 */
[----:B--2---:R1:W-:Y:S04]  /*4c230*/  @P4 STG.E.U8 desc[UR44][R30.64], R2 ;  /* 0x000000021e004986 */ /* 0x0043e8000c10112c */
[----:B------:R2:W-:Y:S01]  /*4c240*/  @P6 STG.E.U8 desc[UR44][R36.64], R3 ;  /* 0x0000000324006986 */ /* 0x0005e2000c10112c */
[----:B------:R-:W-:Y:S01]  /*4c250*/  ISETP.LT.AND P6, PT, R11, UR8, !P0 ;  /* 0x000000080b007c0c */ /* 0x000fe2000c7c1270 */
[----:B------:R-:W0:Y:S01]  /*4c260*/  LDCU UR8, c[0x0][0x398] ;  /* 0x00007300ff0877ac */ /* 0x000e220008000800 */
[C---:B-1----:R-:W-:Y:S01]  /*4c270*/  PRMT R2, R22.reuse, 0x7772, RZ ;  /* 0x0000777216027816 */ /* 0x042fe200000000ff */
[----:B------:R-:W4:Y:S01]  /*4c280*/  LDL.LU.64 R30, [R1+0xd98] ;  /* 0x000d9800011e7983 */ /* 0x000f220000300a00 */
[----:B--2---:R-:W-:-:S03]  /*4c290*/  PRMT R3, R22, 0x7773, RZ ;  /* 0x0000777316037816 */ /* 0x004fc600000000ff */
[----:B---3--:R1:W-:Y:S04]  /*4c2a0*/  @P2 STG.E.U8 desc[UR44][R26.64], R2 ;  /* 0x000000021a002986 */ /* 0x0083e8000c10112c */
[----:B------:R2:W-:Y:S04]  /*4c2b0*/  @P3 STG.E.U8 desc[UR44][R20.64], R3 ;  /* 0x0000000314003986 */ /* 0x0005e8000c10112c */
[----:B-1----:R-:W3:Y:S04]  /*4c2c0*/  LDL.LU.64 R26, [R1+0xdb0] ;  /* 0x000db000011a7983 */ /* 0x002ee80000300a00 */
[----:B------:R-:W3:Y:S04]  /*4c2d0*/  LDL.LU.64 R36, [R1+0xdc8] ;  /* 0x000dc80001247983 */ /* 0x000ee80000300a00 */
[----:B------:R-:W3:Y:S01]  /*4c2e0*/  LDL.LU.64 R22, [R1+0xdc0] ;  /* 0x000dc00001167983 */ /* 0x000ee20000300a00 */
[----:B--2---:R-:W-:-:S05]  /*4c2f0*/  PRMT R3, R40, 0x7770, RZ ;  /* 0x0000777028037816 */ /* 0x004fca00000000ff */
[----:B------:R1:W-:Y:S04]  /*4c300*/  @P6 STG.E.U8 desc[UR44][R34.64], R3 ;  /* 0x0000000322006986 */ /* 0x0003e8000c10112c */
[----:B-1----:R-:W2:Y:S01]  /*4c310*/  LDL.LU.64 R34, [R1+0x1678] ;  /* 0x0016780001227983 */ /* 0x002ea20000300a00 */
[----:B------:R-:W-:Y:S01]  /*4c320*/  ISETP.LT.AND P3, PT, R7, UR9, !P0 ;  /* 0x0000000907007c0c */ /* 0x000fe2000c761270 */
[----:B------:R-:W-:Y:S01]  /*4c330*/  VIADD R2, R10, 0x36 ;  /* 0x000000360a027836 */ /* 0x000fe20000000000 */
[----:B------:R-:W-:Y:S01]  /*4c340*/  ISETP.LT.AND P4, PT, R19, UR4, !P0 ;  /* 0x0000000413007c0c */ /* 0x000fe2000c781270 */
[----:B------:R-:W3:Y:S01]  /*4c350*/  LDL.LU.64 R20, [R1+0xdd8] ;  /* 0x000dd80001147983 */ /* 0x000ee20000300a00 */
[----:B0-----:R-:W-:Y:S01]  /*4c360*/  ISETP.LT.AND P5, PT, R18, UR5, !P0 ;  /* 0x0000000512007c0c */ /* 0x001fe2000c7a1270 */
[----:B------:R-:W0:Y:S01]  /*4c370*/  LDCU UR4, c[0x0][0x398] ;  /* 0x00007300ff0477ac */ /* 0x000e220008000800 */
[----:B------:R-:W-:Y:S01]  /*4c380*/  ISETP.GE.AND P2, PT, R2, UR41, PT ;  /* 0x0000002902007c0c */ /* 0x000fe2000bf46270 */
[----:B------:R-:W3:Y:S01]  /*4c390*/  LDL.LU R44, [R1+0x7c] ;  /* 0x00007c00012c7983 */ /* 0x000ee20000300800 */
[C---:B------:R-:W-:Y:S01]  /*4c3a0*/  PRMT R2, R40.reuse, 0x7771, RZ ;  /* 0x0000777128027816 */ /* 0x040fe200000000ff */
[----:B------:R-:W1:Y:S01]  /*4c3b0*/  LDCU UR5, c[0x0][0x398] ;  /* 0x00007300ff0577ac */ /* 0x000e620008000800 */
[----:B------:R-:W-:-:S02]  /*4c3c0*/  PRMT R3, R40, 0x7772, RZ ;  /* 0x0000777228037816 */ /* 0x000fc400000000ff */
[----:B------:R-:W-:Y:S01]  /*4c3d0*/  ISETP.LT.AND P6, PT, R29, UR6, !P0 ;  /* 0x000000061d007c0c */ /* 0x000fe2000c7c1270 */
[----:B------:R-:W0:Y:S01]  /*4c3e0*/  LDCU UR6, c[0x0][0x398] ;  /* 0x00007300ff0677ac */ /* 0x000e220008000800 */
[----:B------:R-:W-:Y:S01]  /*4c3f0*/  PRMT R12, R40, 0x7773, RZ ;  /* 0x00007773280c7816 */ /* 0x000fe200000000ff */
[----:B------:R-:W0:Y:S01]  /*4c400*/  LDCU UR9, c[0x0][0x398] ;  /* 0x00007300ff0977ac */ /* 0x000e220008000800 */
[----:B----4-:R4:W-:Y:S04]  /*4c410*/  @P3 STG.E.U8 desc[UR44][R16.64], R2 ;  /* 0x0000000210003986 */ /* 0x0109e8000c10112c */
[----:B------:R-:W-:Y:S04]  /*4c420*/  @P4 STG.E.U8 desc[UR44][R38.64], R3 ;  /* 0x0000000326004986 */ /* 0x000fe8000c10112c */
[----:B----4-:R-:W4:Y:S04]  /*4c430*/  LDL.LU.64 R16, [R1+0xdd0] ;  /* 0x000dd00001107983 */ /* 0x010f280000300a00 */
[----:B------:R0:W-:Y:S04]  /*4c440*/  @P5 STG.E.U8 desc[UR44][R30.64], R12 ;  /* 0x0000000c1e005986 */ /* 0x0001e8000c10112c */
[----:B0-----:R-:W4:Y:S01]  /*4c450*/  LDL.LU.64 R30, [R1+0xdf0] ;  /* 0x000df000011e7983 */ /* 0x001f220000300a00 */
[----:B--2---:R-:W-:-:S05]  /*4c460*/  PRMT R3, R34, 0x7770, RZ ;  /* 0x0000777022037816 */ /* 0x004fca00000000ff */
[----:B---3--:R0:W-:Y:S04]  /*4c470*/  @P6 STG.E.U8 desc[UR44][R26.64], R3 ;  /* 0x000000031a006986 */ /* 0x0081e8000c10112c */
[----:B0-----:R-:W2:Y:S01]  /*4c480*/  LDL.LU.64 R26, [R1+0xde8] ;  /* 0x000de800011a7983 */ /* 0x001ea20000300a00 */
[----:B------:R-:W-:Y:S01]  /*4c490*/  ISETP.LT.AND P5, PT, R28, UR7, !P0 ;  /* 0x000000071c007c0c */ /* 0x000fe2000c7a1270 */
[----:B------:R-:W-:Y:S01]  /*4c4a0*/  VIADD R2, R10, 0x37 ;  /* 0x000000370a027836 */ /* 0x000fe20000000000 */
[----:B------:R-:W-:Y:S01]  /*4c4b0*/  ISETP.LT.AND P4, PT, R55, UR8, !P0 ;  /* 0x0000000837007c0c */ /* 0x000fe2000c781270 */
[----:B------:R-:W0:Y:S01]  /*4c4c0*/  LDCU UR7, c[0x0][0x398] ;  /* 0x00007300ff0777ac */ /* 0x000e220008000800 */
[----:B------:R-:W-:Y:S01]  /*4c4d0*/  ISETP.LT.AND P0, PT, R54, UR4, !P0 ;  /* 0x0000000436007c0c */ /* 0x000fe2000c701270 */
[----:B------:R-:W3:Y:S01]  /*4c4e0*/  LDL.LU.64 R40, [R1+0xde0] ;  /* 0x000de00001287983 */ /* 0x000ee20000300a00 */
[----:B------:R-:W-:Y:S01]  /*4c4f0*/  ISETP.GE.AND P3, PT, R2, UR39, PT ;  /* 0x0000002702007c0c */ /* 0x000fe2000bf66270 */
[----:B------:R-:W0:Y:S01]  /*4c500*/  LDCU UR4, c[0x0][0x398] ;  /* 0x00007300ff0477ac */ /* 0x000e220008000800 */
[----:B------:R-:W-:-:S02]  /*4c510*/  PRMT R2, R34, 0x7771, RZ ;  /* 0x0000777122027816 */ /* 0x000fc400000000ff */
[C---:B------:R-:W-:Y:S01]  /*4c520*/  PRMT R3, R34.reuse, 0x7772, RZ ;  /* 0x0000777222037816 */ /* 0x040fe200000000ff */
[----:B------:R-:W0:Y:S01]  /*4c530*/  LDCU UR8, c[0x0][0x398] ;  /* 0x00007300ff0877ac */ /* 0x000e220008000800 */
[----:B-1----:R-:W-:Y:S01]  /*4c540*/  ISETP.LT.AND P6, PT, R11, UR5, !P2 ;  /* 0x000000050b007c0c */ /* 0x002fe2000d7c1270 */
[----:B------:R-:W-:Y:S01]  /*4c550*/  @P5 STG.E.U8 desc[UR44][R36.64], R2 ;  /* 0x0000000224005986 */ /* 0x000fe2000c10112c */
[----:B------:R-:W-:Y:S01]  /*4c560*/  PRMT R34, R34, 0x7773, RZ ;  /* 0x0000777322227816 */ /* 0x000fe200000000ff */
[----:B------:R-:W1:Y:S02]  /*4c570*/  LDCU UR5, c[0x0][0x398] ;  /* 0x00007300ff0577ac */ /* 0x000e640008000800 */
[----:B------:R0:W-:Y:S01]  /*4c580*/  @P4 STG.E.U8 desc[UR44][R22.64], R3 ;  /* 0x0000000316004986 */ /* 0x0001e2000c10112c */
[----:B------:R-:W-:Y:S01]  /*4c590*/  ISETP.LT.AND P4, PT, R7, UR6, !P2 ;  /* 0x0000000607007c0c */ /* 0x000fe2000d781270 */
[----:B------:R-:W1:Y:S02]  /*4c5a0*/  LDCU UR6, c[0x0][0x398] ;  /* 0x00007300ff0677ac */ /* 0x000e640008000800 */
[----:B------:R1:W-:Y:S04]  /*4c5b0*/  @P0 STG.E.U8 desc[UR44][R20.64], R34 ;  /* 0x0000002214000986 */ /* 0x0003e8000c10112c */
[----:B0-----:R-:W3:Y:S01]  /*4c5c0*/  LDL.LU R22, [R1+0x9c] ;  /* 0x00009c0001167983 */ /* 0x001ee20000300800 */
[----:B------:R-:W-:-:S03]  /*4c5d0*/  PRMT R2, R44, 0x7770, RZ ;  /* 0x000077702c027816 */ /* 0x000fc600000000ff */
[----:B------:R-:W3:Y:S04]  /*4c5e0*/  LDL.LU.64 R36, [R1+0xe10] ;  /* 0x000e100001247983 */ /* 0x000ee80000300a00 */
[----:B-1----:R-:W3:Y:S01]  /*4c5f0*/  LDL.LU.64 R20, [R1+0xe08] ;  /* 0x000e080001147983 */ /* 0x002ee20000300a00 */
[----:B------:R-:W-:Y:S01]  /*4c600*/  ISETP.LT.AND P5, PT, R19, UR7, !P2 ;  /* 0x0000000713007c0c */ /* 0x000fe2000d7a1270 */
[----:B------:R-:W-:Y:S01]  /*4c610*/  VIADD R3, R10, 0x38 ;  /* 0x000000380a037836 */ /* 0x000fe20000000000 */
[----:B------:R-:W0:Y:S01]  /*4c620*/  LDCU UR7, c[0x0][0x398] ;  /* 0x00007300ff0777ac */ /* 0x000e220008000800 */
[----:B----4-:R1:W-:Y:S03]  /*4c630*/  @P6 STG.E.U8 desc[UR44][R16.64], R2 ;  /* 0x0000000210006986 */ /* 0x0103e6000c10112c */
[----:B------:R-:W-:Y:S01]  /*4c640*/  ISETP.GE.AND P0, PT, R3, UR37, PT ;  /* 0x0000002503007c0c */ /* 0x000fe2000bf06270 */
[----:B-1----:R-:W4:Y:S01]  /*4c650*/  LDL.LU.64 R16, [R1+0xe00] ;  /* 0x000e000001107983 */ /* 0x002f220000300a00 */
[----:B------:R-:W-:-:S03]  /*4c660*/  PRMT R2, R44, 0x7771, RZ ;  /* 0x000077712c027816 */ /* 0x000fc600000000ff */
[----:B------:R-:W4:Y:S04]  /*4c670*/  LDL.LU.64 R38, [R1+0xdf8] ;  /* 0x000df80001267983 */ /* 0x000f280000300a00 */
[----:B------:R-:W4:Y:S01]  /*4c680*/  LDL.LU R23, [R1+0x6c] ;  /* 0x00006c0001177983 */ /* 0x000f220000300800 */
[----:B------:R-:W-:-:S03]  /*4c690*/  PRMT R3, R44, 0x7772, RZ ;  /* 0x000077722c037816 */ /* 0x000fc600000000ff */
[----:B------:R1:W-:Y:S04]  /*4c6a0*/  @P4 STG.E.U8 desc[UR44][R30.64], R2 ;  /* 0x000000021e004986 */ /* 0x0003e8000c10112c */
[----:B-1----:R-:W4:Y:S04]  /*4c6b0*/  LDL.LU.64 R30, [R1+0xe20] ;  /* 0x000e2000011e7983 */ /* 0x002f280000300a00 */
[----:B--2---:R1:W-:Y:S04]  /*4c6c0*/  @P5 STG.E.U8 desc[UR44][R26.64], R3 ;  /* 0x000000031a005986 */ /* 0x0043e8000c10112c */
[----:B-1----:R-:W2:Y:S01]  /*4c6d0*/  LDL.LU.64 R26, [R1+0xe18] ;  /* 0x000e1800011a7983 */ /* 0x002ea20000300a00 */
[----:B------:R-:W-:Y:S01]  /*4c6e0*/  ISETP.LT.AND P6, PT, R18, UR4, !P2 ;  /* 0x0000000412007c0c */ /* 0x000fe2000d7c1270 */
[----:B------:R-:W1:Y:S01]  /*4c6f0*/  LDCU UR4, c[0x0][0x398] ;  /* 0x00007300ff0477ac */ /* 0x000e620008000800 */
[----:B------:R-:W-:-:S02]  /*4c700*/  ISETP.LT.AND P4, PT, R29, UR5, !P2 ;  /* 0x000000051d007c0c */ /* 0x000fc4000d781270 */
[----:B------:R-:W-:Y:S01]  /*4c710*/  PRMT R12, R44, 0x7773, RZ ;  /* 0x000077732c0c7816 */ /* 0x000fe200000000ff */
[----:B------:R-:W1:Y:S01]  /*4c720*/  LDCU UR5, c[0x0][0x398] ;  /* 0x00007300ff0577ac */ /* 0x000e620008000800 */
[----:B------:R-:W-:Y:S01]  /*4c730*/  ISETP.LT.AND P5, PT, R28, UR8, !P2 ;  /* 0x000000081c007c0c */ /* 0x000fe2000d7a1270 */
[----:B------:R-:W2:Y:S06]  /*4c740*/  LDCU UR8, c[0x0][0x398] ;  /* 0x00007300ff0877ac */ /* 0x000eac0008000800 */
[----:B---3--:R3:W-:Y:S01]  /*4c750*/  @P6 STG.E.U8 desc[UR44][R40.64], R12 ;  /* 0x0000000c28006986 */ /* 0x0087e2000c10112c */
[----:B------:R-:W-:Y:S01]  /*4c760*/  ISETP.LT.AND P6, PT, R55, UR6, !P2 ;  /* 0x0000000637007c0c */ /* 0x000fe2000d7c1270 */
[----:B------:R-:W2:Y:S01]  /*4c770*/  LDCU UR6, c[0x0][0x398] ;  /* 0x00007300ff0677ac */ /* 0x000ea20008000800 */
[----:B------:R-:W-:-:S02]  /*4c780*/  PRMT R2, R22, 0x7770, RZ ;  /* 0x0000777016027816 */ /* 0x000fc400000000ff */
[----:B------:R-:W-:Y:S02]  /*4c790*/  PRMT R3, R22, 0x7771, RZ ;  /* 0x0000777116037816 */ /* 0x000fe400000000ff */
[----:B0-----:R-:W-:Y:S01]  /*4c7a0*/  ISETP.LT.AND P2, PT, R54, UR7, !P2 ;  /* 0x0000000736007c0c */ /* 0x001fe2000d741270 */
[----:B------:R0:W-:Y:S01]  /*4c7b0*/  @P4 STG.E.U8 desc[UR44][R36.64], R2 ;  /* 0x0000000224004986 */ /* 0x0001e2000c10112c */
[----:B-1----:R-:W-:Y:S01]  /*4c7c0*/  ISETP.LT.AND P4, PT, R11, UR4, !P3 ;  /* 0x000000040b007c0c */ /* 0x002fe2000df81270 */
[----:B------:R-:W1:Y:S01]  /*4c7d0*/  LDCU UR4, c[0x0][0x398] ;  /* 0x00007300ff0477ac */ /* 0x000e620008000800 */
[C---:B---3--:R-:W-:Y:S01]  /*4c7e0*/  PRMT R12, R22.reuse, 0x7772, RZ ;  /* 0x00007772160c7816 */ /* 0x048fe200000000ff */
[----:B------:R3:W-:Y:S01]  /*4c7f0*/  @P5 STG.E.U8 desc[UR44][R20.64], R3 ;  /* 0x0000000314005986 */ /* 0x0007e2000c10112c */
[----:B------:R-:W-:Y:S01]  /*4c800*/  PRMT R13, R22, 0x7773, RZ ;  /* 0x00007773160d7816 */ /* 0x000fe200000000ff */
[----:B------:R-:W1:Y:S02]  /*4c810*/  LDCU UR7, c[0x0][0x398] ;  /* 0x00007300ff0777ac */ /* 0x000e640008000800 */
[----:B0-----:R-:W2:Y:S04]  /*4c820*/  LDL.LU.64 R36, [R1+0xe38] ;  /* 0x000e380001247983 */ /* 0x001ea80000300a00 */
[----:B---3--:R-:W3:Y:S01]  /*4c830*/  LDL.LU.64 R20, [R1+0xe40] ;  /* 0x000e400001147983 */ /* 0x008ee20000300a00 */
[----:B------:R-:W-:Y:S01]  /*4c840*/  ISETP.LT.AND P5, PT, R7, UR5, !P3 ;  /* 0x0000000507007c0c */ /* 0x000fe2000dfa1270 */
[----:B------:R-:W0:Y:S02]  /*4c850*/  LDCU UR5, c[0x0][0x398] ;  /* 0x00007300ff0577ac */ /* 0x000e240008000800 */
[----:B----4-:R4:W-:Y:S01]  /*4c860*/  @P6 STG.E.U8 desc[UR44][R16.64], R12 ;  /* 0x0000000c10006986 */ /* 0x0109e2000c10112c */
[----:B------:R-:W-:-:S03]  /*4c870*/  PRMT R2, R23, 0x7770, RZ ;  /* 0x0000777017027816 */ /* 0x000fc600000000ff */
[----:B------:R-:W-:Y:S04]  /*4c880*/  @P2 STG.E.U8 desc[UR44][R38.64], R13 ;  /* 0x0000000d26002986 */ /* 0x000fe8000c10112c */
[----:B----4-:R-:W4:Y:S01]  /*4c890*/  LDL.LU.64 R16, [R1+0xe30] ;  /* 0x000e300001107983 */ /* 0x010f220000300a00 */
[----:B------:R-:W-:-:S03]  /*4c8a0*/  PRMT R3, R23, 0x7771, RZ ;  /* 0x0000777117037816 */ /* 0x000fc600000000ff */
[----:B------:R0:W-:Y:S04]  /*4c8b0*/  @P4 STG.E.U8 desc[UR44][R30.64], R2 ;  /* 0x000000021e004986 */ /* 0x0001e8000c10112c */
[----:B0-----:R-:W4:Y:S04]  /*4c8c0*/  LDL.LU.64 R30, [R1+0xe60] ;  /* 0x000e6000011e7983 */ /* 0x001f280000300a00 */
[----:B------:R-:W4:Y:S04]  /*4c8d0*/  LDL.LU R22, [R1+0x50] ;  /* 0x0000500001167983 */ /* 0x000f280000300800 */
[----:B------:R-:W4:Y:S04]  /*4c8e0*/  LDL.LU.64 R40, [R1+0xe58] ;  /* 0x000e580001287983 */ /* 0x000f280000300a00 */
[----:B------:R-:W4:Y:S04]  /*4c8f0*/  LDL.LU.64 R38, [R1+0xe50] ;  /* 0x000e500001267983 */ /* 0x000f280000300a00 */
[----:B--2---:R0:W-:Y:S04]  /*4c900*/  @P5 STG.E.U8 desc[UR44][R26.64], R3 ;  /* 0x000000031a005986 */ /* 0x0041e8000c10112c */
[----:B0-----:R-:W2:Y:S01]  /*4c910*/  LDL.LU.64 R26, [R1+0xe48] ;  /* 0x000e4800011a7983 */ /* 0x001ea20000300a00 */
[----:B------:R-:W-:Y:S01]  /*4c920*/  ISETP.LT.AND P6, PT, R19, UR8, !P3 ;  /* 0x0000000813007c0c */ /* 0x000fe2000dfc1270 */
[----:B------:R-:W0:Y:S01]  /*4c930*/  LDCU UR8, c[0x0][0x398] ;  /* 0x00007300ff0877ac */ /* 0x000e220008000800 */
[----:B------:R-:W-:Y:S01]  /*4c940*/  ISETP.LT.AND P4, PT, R18, UR6, !P3 ;  /* 0x0000000612007c0c */ /* 0x000fe2000df81270 */
[----:B------:R-:W-:Y:S01]  /*4c950*/  VIADD R2, R10, 0x39 ;  /* 0x000000390a027836 */ /* 0x000fe20000000000 */
[----:B------:R-:W0:Y:S01]  /*4c960*/  LDCU UR6, c[0x0][0x398] ;  /* 0x00007300ff0677ac */ /* 0x000e220008000800 */
[----:B-1----:R-:W-:-:S02]  /*4c970*/  ISETP.LT.AND P5, PT, R29, UR4, !P3 ;  /* 0x000000041d007c0c */ /* 0x002fc4000dfa1270 */
[C---:B------:R-:W-:Y:S01]  /*4c980*/  PRMT R3, R23.reuse, 0x7772, RZ ;  /* 0x0000777217037816 */ /* 0x040fe200000000ff */
[----:B------:R-:W1:Y:S01]  /*4c990*/  LDCU UR4, c[0x0][0x398] ;  /* 0x00007300ff0477ac */ /* 0x000e620008000800 */
[----:B------:R-:W-:Y:S02]  /*4c9a0*/  ISETP.GE.AND P2, PT, R2, UR29, PT ;  /* 0x0000001d02007c0c */ /* 0x000fe4000bf46270 */
[----:B------:R-:W-:Y:S02]  /*4c9b0*/  PRMT R2, R23, 0x7773, RZ ;  /* 0x0000777317027816 */ /* 0x000fe400000000ff */
[----:B------:R1:W-:Y:S01]  /*4c9c0*/  @P6 STG.E.U8 desc[UR44][R36.64], R3 ;  /* 0x0000000324006986 */ /* 0x0003e2000c10112c */
[----:B------:R-:W-:Y:S01]  /*4c9d0*/  ISETP.LT.AND P6, PT, R28, UR5, !P3 ;  /* 0x000000051c007c0c */ /* 0x000fe2000dfc1270 */
[----:B------:R-:W2:Y:S02]  /*4c9e0*/  LDCU UR5, c[0x0][0x398] ;  /* 0x00007300ff0577ac */ /* 0x000ea40008000800 */
[----:B---3--:R3:W-:Y:S01]  /*4c9f0*/  @P4 STG.E.U8 desc[UR44][R20.64], R2 ;  /* 0x0000000214004986 */ /* 0x0087e2000c10112c */
[----:B------:R-:W-:Y:S01]  /*4ca00*/  ISETP.LT.AND P4, PT, R55, UR7, !P3 ;  /* 0x0000000737007c0c */ /* 0x000fe2000df81270 */
[----:B------:R-:W2:Y:S01]  /*4ca10*/  LDCU UR7, c[0x0][0x398] ;  /* 0x00007300ff0777ac */ /* 0x000ea20008000800 */
[----:B0-----:R-:W-:Y:S01]  /*4ca20*/  ISETP.LT.AND P3, PT, R54, UR8, !P3 ;  /* 0x0000000836007c0c */ /* 0x001fe2000df61270 */
[----:B------:R-:W0:Y:S01]  /*4ca30*/  LDCU UR8, c[0x0][0x398] ;  /* 0x00007300ff0877ac */ /* 0x000e220008000800 */
[C---:B-1----:R-:W-:Y:S01]  /*4ca40*/  PRMT R3, R35.reuse, 0x7770, RZ ;  /* 0x0000777023037816 */ /* 0x042fe200000000ff */
[----:B------:R-:W2:Y:S01]  /*4ca50*/  LDL.LU.64 R36, [R1+0xe68] ;  /* 0x000e680001247983 */ /* 0x000ea20000300a00 */
[----:B---3--:R-:W-:-:S03]  /*4ca60*/  PRMT R2, R35, 0x7772, RZ ;  /* 0x0000777223027816 */ /* 0x008fc600000000ff */
[----:B------:R-:W3:Y:S04]  /*4ca70*/  LDL.LU.64 R20, [R1+0xe80] ;  /* 0x000e800001147983 */ /* 0x000ee80000300a00 */
[----:B----4-:R1:W-:Y:S01]  /*4ca80*/  @P5 STG.E.U8 desc[UR44][R16.64], R3 ;  /* 0x0000000310005986 */ /* 0x0103e2000c10112c */
[----:B------:R-:W-:Y:S01]  /*4ca90*/  ISETP.LT.AND P5, PT, R11, UR6, !P0 ;  /* 0x000000060b007c0c */ /* 0x000fe2000c7a1270 */
[----:B------:R-:W4:Y:S01]  /*4caa0*/  LDCU UR6, c[0x0][0x398] ;  /* 0x00007300ff0677ac */ /* 0x000f220008000800 */
[C---:B-1----:R-:W-:Y:S01]  /*4cab0*/  PRMT R3, R35.reuse, 0x7771, RZ ;  /* 0x0000777123037816 */ /* 0x042fe200000000ff */
[----:B------:R-:W3:Y:S01]  /*4cac0*/  LDL.LU.64 R16, [R1+0xe78] ;  /* 0x000e780001107983 */ /* 0x000ee20000300a00 */
[----:B------:R-:W-:-:S03]  /*4cad0*/  PRMT R35, R35, 0x7773, RZ ;  /* 0x0000777323237816 */ /* 0x000fc600000000ff */
[----:B------:R1:W-:Y:S01]  /*4cae0*/  @P6 STG.E.U8 desc[UR44][R30.64], R3 ;  /* 0x000000031e006986 */ /* 0x0003e2000c10112c */
[----:B------:R-:W-:Y:S01]  /*4caf0*/  ISETP.LT.AND P6, PT, R7, UR4, !P0 ;  /* 0x0000000407007c0c */ /* 0x000fe2000c7c1270 */
[----:B------:R-:W0:Y:S02]  /*4cb00*/  LDCU UR4, c[0x0][0x398] ;  /* 0x00007300ff0477ac */ /* 0x000e240008000800 */
[----:B------:R0:W-:Y:S04]  /*4cb10*/  @P4 STG.E.U8 desc[UR44][R40.64], R2 ;  /* 0x0000000228004986 */ /* 0x0001e8000c10112c */
[----:B------:R-:W-:Y:S04]  /*4cb20*/  @P3 STG.E.U8 desc[UR44][R38.64], R35 ;  /* 0x0000002326003986 */ /* 0x000fe8000c10112c */
[----:B-1----:R-:W3:Y:S01]  /*4cb30*/  LDL.LU.64 R30, [R1+0xe90] ;  /* 0x000e9000011e7983 */ /* 0x002ee20000300a00 */
[----:B0-----:R-:W-:-:S05]  /*4cb40*/  PRMT R2, R22, 0x7770, RZ ;  /* 0x0000777016027816 */ /* 0x001fca00000000ff */
[----:B--2---:R0:W-:Y:S02]  /*4cb50*/  @P5 STG.E.U8 desc[UR44][R26.64], R2 ;  /* 0x000000021a005986 */ /* 0x0041e4000c10112c */
[----:B0-----:R-:W-:-:S05]  /*4cb60*/  PRMT R2, R22, 0x7771, RZ ;  /* 0x0000777116027816 */ /* 0x001fca00000000ff */
[----:B------:R0:W-:Y:S04]  /*4cb70*/  @P6 STG.E.U8 desc[UR44][R8.64], R2 ;  /* 0x0000000208006986 */ /* 0x0001e8000c10112c */
[----:B0-----:R-:W2:Y:S04]  /*4cb80*/  LDL.LU.64 R8, [R1+0x1670] ;  /* 0x0016700001087983 */ /* 0x001ea80000300a00 */
[----:B------:R-:W2:Y:S01]  /*4cb90*/  LDL.LU.64 R26, [R1+0xe98] ;  /* 0x000e9800011a7983 */ /* 0x000ea20000300a00 */
[----:B------:R-:W-:Y:S02]  /*4cba0*/  ISETP.LT.AND P4, PT, R19, UR9, !P0 ;  /* 0x0000000913007c0c */ /* 0x000fe4000c781270 */
[----:B------:R-:W-:-:S02]  /*4cbb0*/  ISETP.LT.AND P3, PT, R18, UR5, !P0 ;  /* 0x0000000512007c0c */ /* 0x000fc4000c761270 */
[----:B------:R-:W-:Y:S02]  /*4cbc0*/  PRMT R3, R22, 0x7772, RZ ;  /* 0x0000777216037816 */ /* 0x000fe400000000ff */
[----:B------:R-:W-:Y:S01]  /*4cbd0*/  ISETP.LT.AND P5, PT, R29, UR7, !P0 ;  /* 0x000000071d007c0c */ /* 0x000fe2000c7a1270 */
[----:B------:R-:W-:Y:S01]  /*4cbe0*/  VIADD R2, R10, 0x3a ;  /* 0x0000003a0a027836 */ /* 0x000fe20000000000 */
[----:B----4-:R-:W-:Y:S01]  /*4cbf0*/  ISETP.LT.AND P6, PT, R28, UR6, !P0 ;  /* 0x000000061c007c0c */ /* 0x010fe2000c7c1270 */
[----:B------:R-:W4:Y:S01]  /*4cc00*/  LDL.LU.64 R38, [R1+0xeb0] ;  /* 0x000eb00001267983 */ /* 0x000f220000300a00 */
[----:B------:R-:W0:Y:S03]  /*4cc10*/  LDCU UR5, c[0x0][0x398] ;  /* 0x00007300ff0577ac */ /* 0x000e260008000800 */
[----:B------:R1:W-:Y:S01]  /*4cc20*/  @P4 STG.E.U8 desc[UR44][R36.64], R3 ;  /* 0x0000000324004986 */ /* 0x0003e2000c10112c */
[----:B------:R-:W-:Y:S01]  /*4cc30*/  ISETP.LT.AND P4, PT, R55, UR4, !P0 ;  /* 0x0000000437007c0c */ /* 0x000fe2000c781270 */
[----:B------:R-:W0:Y:S01]  /*4cc40*/  LDCU UR6, c[0x0][0x398] ;  /* 0x00007300ff0677ac */ /* 0x000e220008000800 */
[----:B------:R-:W0:Y:S01]  /*4cc50*/  LDCU UR7, c[0x0][0x398] ;  /* 0x00007300ff0777ac */ /* 0x000e220008000800 */
[----:B------:R-:W0:Y:S01]  /*4cc60*/  LDCU UR9, c[0x0][0x398] ;  /* 0x00007300ff0977ac */ /* 0x000e220008000800 */
[----:B-1----:R-:W-:Y:S01]  /*4cc70*/  PRMT R3, R22, 0x7773, RZ ;  /* 0x0000777316037816 */ /* 0x002fe200000000ff */
[----:B------:R-:W4:Y:S01]  /*4cc80*/  LDL.LU.64 R36, [R1+0xea8] ;  /* 0x000ea80001247983 */ /* 0x000f220000300a00 */
[----:B------:R-:W1:Y:S03]  /*4cc90*/  LDCU UR4, c[0x0][0x398] ;  /* 0x00007300ff0477ac */ /* 0x000e660008000800 */
[----:B---3--:R3:W-:Y:S01]  /*4cca0*/  @P3 STG.E.U8 desc[UR44][R20.64], R3 ;  /* 0x0000000314003986 */ /* 0x0087e2000c10112c */
[----:B------:R-:W-:-:S03]  /*4ccb0*/  ISETP.GE.AND P3, PT, R2, UR35, PT ;  /* 0x0000002302007c0c */ /* 0x000fc6000bf66270 */
[----:B------:R-:W4:Y:S04]  /*4ccc0*/  LDL.LU.64 R22, [R1+0xeb8] ;  /* 0x000eb80001167983 */ /* 0x000f280000300a00 */
[----:B---3--:R-:W3:Y:S01]  /*4ccd0*/  LDL.LU.64 R20, [R1+0xec8] ;  /* 0x000ec80001147983 */ /* 0x008ee20000300a00 */
[----:B------:R-:W-:Y:S01]  /*4cce0*/  ISETP.LT.AND P0, PT, R54, UR8, !P0 ;  /* 0x0000000836007c0c */ /* 0x000fe2000c701270 */
[----:B------:R-:W0:Y:S01]  /*4ccf0*/  LDCU UR8, c[0x0][0x398] ;  /* 0x00007300ff0877ac */ /* 0x000e220008000800 */
[C---:B--2---:R-:W-:Y:S02]  /*4cd00*/  PRMT R12, R8.reuse, 0x7770, RZ ;  /* 0x00007770080c7816 */ /* 0x044fe400000000ff */
[C---:B------:R-:W-:Y:S02]  /*4cd10*/  PRMT R2, R8.reuse, 0x7771, RZ ;  /* 0x0000777108027816 */ /* 0x040fe400000000ff */
[C---:B------:R-:W-:Y:S01]  /*4cd20*/  PRMT R3, R8.reuse, 0x7772, RZ ;  /* 0x0000777208037816 */ /* 0x040fe200000000ff */
[----:B------:R-:W-:Y:S04]  /*4cd30*/  @P5 STG.E.U8 desc[UR44][R16.64], R12 ;  /* 0x0000000c10005986 */ /* 0x000fe8000c10112c */
[----:B------:R-:W-:Y:S04]  /*4cd40*/  @P6 STG.E.U8 desc[UR44][R30.64], R2 ;  /* 0x000000021e006986 */ /* 0x000fe8000c10112c */
[----:B------:R2:W-:Y:S01]  /*4cd50*/  @P4 STG.E.U8 desc[UR44][R4.64], R3 ;  /* 0x0000000304004986 */ /* 0x0005e2000c10112c */
[----:B------:R-:W-:-:S03]  /*4cd60*/  PRMT R8, R8, 0x7773, RZ ;  /* 0x0000777308087816 */ /* 0x000fc600000000ff */
[----:B------:R-:W1:Y:S04]  /*4cd70*/  LDS.128 R12, [R0] ;  /* 0x00000000000c7984 */ /* 0x000e680000000c00 */
[----:B--2---:R-:W2:Y:S04]  /*4cd80*/  LDL.LU.64 R4, [R1+0x1668] ;  /* 0x0016680001047983 */ /* 0x004ea80000300a00 */
[----:B------:R-:W3:Y:S04]  /*4cd90*/  LDL.LU.64 R16, [R1+0xec0] ;  /* 0x000ec00001107983 */ /* 0x000ee80000300a00 */
[----:B------:R-:W3:Y:S04]  /*4cda0*/  LDL.LU.64 R30, [R1+0xed0] ;  /* 0x000ed000011e7983 */ /* 0x000ee80000300a00 */
[----:B------:R0:W-:Y:S04]  /*4cdb0*/  @P0 STG.E.U8 desc[UR44][R26.64], R8 ;  /* 0x000000081a000986 */ /* 0x0001e8000c10112c */
[----:B0-----:R-:W3:Y:S01]  /*4cdc0*/  LDL.LU.64 R26, [R1+0xee0] ;  /* 0x000ee000011a7983 */ /* 0x001ee20000300a00 */
[----:B------:R-:W-:Y:S01]  /*4cdd0*/  ISETP.LT.AND P5, PT, R11, UR5, !P2 ;  /* 0x000000050b007c0c */ /* 0x000fe2000d7a1270 */
[----:B------:R-:W0:Y:S01]  /*4cde0*/  LDCU UR5, c[0x0][0x398] ;  /* 0x00007300ff0577ac */ /* 0x000e220008000800 */
[----:B------:R-:W-:Y:S01]  /*4cdf0*/  ISETP.LT.AND P6, PT, R7, UR6, !P2 ;  /* 0x0000000607007c0c */ /* 0x000fe2000d7c1270 */
[----:B------:R-:W3:Y:S01]  /*4ce00*/  LDL.LU.64 R40, [R1+0xed8] ;  /* 0x000ed80001287983 */ /* 0x000ee20000300a00 */
[----:B------:R-:W-:Y:S01]  /*4ce10*/  VIADD R2, R10, 0x3b ;  /* 0x0000003b0a027836 */ /* 0x000fe20000000000 */
[----:B------:R-:W0:Y:S04]  /*4ce20*/  LDCU UR6, c[0x0][0x398] ;  /* 0x00007300ff0677ac */ /* 0x000e280008000800 */
[----:B------:R-:W-:Y:S01]  /*4ce30*/  ISETP.GE.AND P4, PT, R2, UR33, PT ;  /* 0x0000002102007c0c */ /* 0x000fe2000bf86270 */
[----:B------:R-:W-:-:S05]  /*4ce40*/  VIADD R2, R10, 0x3c ;  /* 0x0000003c0a027836 */ /* 0x000fca0000000000 */
[----:B------:R-:W-:Y:S01]  /*4ce50*/  ISETP.GE.AND P0, PT, R2, UR31, PT ;  /* 0x0000001f02007c0c */ /* 0x000fe2000bf06270 */
[----:B------:R-:W-:Y:S01]  /*4ce60*/  VIADD R2, R10, 0x3d ;  /* 0x0000003d0a027836 */ /* 0x000fe20000000000 */
[C---:B--2---:R-:W-:Y:S02]  /*4ce70*/  PRMT R3, R4.reuse, 0x7770, RZ ;  /* 0x0000777004037816 */ /* 0x044fe400000000ff */
[----:B------:R-:W-:-:S03]  /*4ce80*/  PRMT R8, R4, 0x7771, RZ ;  /* 0x0000777104087816 */ /* 0x000fc600000000ff */
[----:B----4-:R-:W-:Y:S04]  /*4ce90*/  @P5 STG.E.U8 desc[UR44][R38.64], R3 ;  /* 0x0000000326005986 */ /* 0x010fe8000c10112c */
[----:B------:R2:W-:Y:S01]  /*4cea0*/  @P6 STG.E.U8 desc[UR44][R36.64], R8 ;  /* 0x0000000824006986 */ /* 0x0005e2000c10112c */
[----:B-1----:R-:W-:Y:S01]  /*4ceb0*/  ISETP.LT.AND P6, PT, R19, UR4, !P2 ;  /* 0x0000000413007c0c */ /* 0x002fe2000d7c1270 */
[----:B------:R-:W1:Y:S01]  /*4cec0*/  LDCU UR4, c[0x0][0x398] ;  /* 0x00007300ff0477ac */ /* 0x000e620008000800 */
[----:B------:R-:W-:Y:S01]  /*4ced0*/  PRMT R0, R4, 0x7772, RZ ;  /* 0x0000777204007816 */ /* 0x000fe200000000ff */
[----:B--2---:R-:W2:Y:S10]  /*4cee0*/  LDL.LU R36, [R1+0x54] ;  /* 0x0000540001247983 */ /* 0x004eb40000300800 */
[----:B------:R4:W-:Y:S01]  /*4cef0*/  @P6 STG.E.U8 desc[UR44][R22.64], R0 ;  /* 0x0000000016006986 */ /* 0x0009e2000c10112c */
[----:B0-----:R-:W-:Y:S01]  /*4cf00*/  ISETP.LT.AND P6, PT, R18, UR5, !P2 ;  /* 0x0000000512007c0c */ /* 0x001fe2000d7c1270 */
[----:B------:R-:W0:Y:S02]  /*4cf10*/  LDCU UR5, c[0x0][0x398] ;  /* 0x00007300ff0577ac */ /* 0x000e240008000800 */
[----:B------:R-:W2:Y:S01]  /*4cf20*/  LDL.LU.64 R38, [R1+0xef0] ;  /* 0x000ef00001267983 */ /* 0x000ea20000300a00 */
[----:B------:R-:W-:-:S09]  /*4cf30*/  PRMT R4, R4, 0x7773, RZ ;  /* 0x0000777304047816 */ /* 0x000fd200000000ff */
[----:B---3--:R3:W-:Y:S01]  /*4cf40*/  @P6 STG.E.U8 desc[UR44][R20.64], R4 ;  /* 0x0000000414006986 */ /* 0x0087e2000c10112c */
[----:B-1----:R-:W-:Y:S01]  /*4cf50*/  ISETP.LT.AND P6, PT, R29, UR4, !P2 ;  /* 0x000000041d007c0c */ /* 0x002fe2000d7c1270 */
[----:B------:R-:W1:Y:S01]  /*4cf60*/  LDCU UR4, c[0x0][0x398] ;  /* 0x00007300ff0477ac */ /* 0x000e620008000800 */
[----:B----4-:R-:W-:Y:S01]  /*4cf70*/  PRMT R0, R12, 0x7770, RZ ;  /* 0x000077700c007816 */ /* 0x010fe200000000ff */
[----:B---3--:R-:W3:Y:S10]  /*4cf80*/  LDL.LU.64 R20, [R1+0xef8] ;  /* 0x000ef80001147983 */ /* 0x008ef40000300a00 */
[----:B------:R4:W-:Y:S01]  /*4cf90*/  @P6 STG.E.U8 desc[UR44][R16.64], R0 ;  /* 0x0000000010006986 */ /* 0x0009e2000c10112c */
[----:B0-----:R-:W-:Y:S01]  /*4cfa0*/  ISETP.LT.AND P6, PT, R28, UR5, !P2 ;  /* 0x000000051c007c0c */ /* 0x001fe2000d7c1270 */
[----:B------:R-:W0:Y:S02]  /*4cfb0*/  LDCU UR5, c[0x0][0x398] ;  /* 0x00007300ff0577ac */ /* 0x000e240008000800 */
[----:B----4-:R-:W4:Y:S01]  /*4cfc0*/  LDL.LU.64 R16, [R1+0xf00] ;  /* 0x000f000001107983 */ /* 0x010f220000300a00 */
[----:B------:R-:W-:-:S09]  /*4cfd0*/  PRMT R0, R12, 0x7771, RZ ;  /* 0x000077710c007816 */ /* 0x000fd200000000ff */
[----:B------:R0:W-:Y:S01]  /*4cfe0*/  @P6 STG.E.U8 desc[UR44][R30.64], R0 ;  /* 0x000000001e006986 */ /* 0x0001e2000c10112c */
[----:B------:R-:W-:-:S03]  /*4cff0*/  ISETP.GE.AND P5, PT, R2, UR51, PT ;  /* 0x0000003302007c0c */ /* 0x000fc6000bfa6270 */
[----:B0-----:R-:W4:Y:S01]  /*4d000*/  LDL.LU.64 R30, [R1+0xf10] ;  /* 0x000f1000011e7983 */ /* 0x001f220000300a00 */
[----:B------:R-:W-:Y:S01]  /*4d010*/  VIADD R2, R10, 0x3e ;  /* 0x0000003e0a027836 */ /* 0x000fe20000000000 */
[----:B-1----:R-:W-:Y:S01]  /*4d020*/  ISETP.LT.AND P6, PT, R55, UR4, !P2 ;  /* 0x0000000437007c0c */ /* 0x002fe2000d7c1270 */
[----:B------:R-:W0:Y:S01]  /*4d030*/  LDCU UR4, c[0x0][0x398] ;  /* 0x00007300ff0477ac */ /* 0x000e220008000800 */
[----:B------:R-:W4:Y:S04]  /*4d040*/  LDL.LU R10, [R1+0x1660] ;  /* 0x00166000010a7983 */ /* 0x000f280000300800 */
[----:B------:R-:W4:Y:S01]  /*4d050*/  LDL.LU.64 R22, [R1+0xf08] ;  /* 0x000f080001167983 */ /* 0x000f220000300a00 */
[----:B------:R-:W-:-:S06]  /*4d060*/  PRMT R0, R12, 0x7772, RZ ;  /* 0x000077720c007816 */ /* 0x000fcc00000000ff */
[----:B------:R1:W-:Y:S04]  /*4d070*/  @P6 STG.E.U8 desc[UR44][R26.64], R0 ;  /* 0x000000001a006986 */ /* 0x0003e8000c10112c */
[----:B-1----:R-:W4:Y:S01]  /*4d080*/  LDL.LU.64 R26, [R1+0xf18] ;  /* 0x000f1800011a7983 */ /* 0x002f220000300a00 */
[----:B0-----:R-:W-:Y:S01]  /*4d090*/  ISETP.LT.AND P2, PT, R54, UR4, !P2 ;  /* 0x0000000436007c0c */ /* 0x001fe2000d741270 */
[----:B------:R-:W0:Y:S01]  /*4d0a0*/  LDCU UR4, c[0x0][0x398] ;  /* 0x00007300ff0477ac */ /* 0x000e220008000800 */
[----:B------:R-:W-:-:S11]  /*4d0b0*/  PRMT R12, R12, 0x7773, RZ ;  /* 0x000077730c0c7816 */ /* 0x000fd600000000ff */
[----:B------:R-:W-:Y:S01]  /*4d0c0*/  @P2 STG.E.U8 desc[UR44][R40.64], R12 ;  /* 0x0000000c28002986 */ /* 0x000fe2000c10112c */
[----:B------:R-:W-:Y:S01]  /*4d0d0*/  ISETP.LT.AND P2, PT, R11, UR5, !P3 ;  /* 0x000000050b007c0c */ /* 0x000fe2000df41270 */
[----:B------:R-:W1:Y:S01]  /*4d0e0*/  LDCU UR5, c[0x0][0x398] ;  /* 0x00007300ff0577ac */ /* 0x000e620008000800 */
[----:B--2---:R-:W-:-:S11]  /*4d0f0*/  PRMT R0, R36, 0x7770, RZ ;  /* 0x0000777024007816 */ /* 0x004fd600000000ff */
[----:B------:R2:W-:Y:S01]  /*4d100*/  @P2 STG.E.U8 desc[UR44][R38.64], R0 ;  /* 0x0000000026002986 */ /* 0x0005e2000c10112c */
[----:B0-----:R-:W-:Y:S01]  /*4d110*/  ISETP.LT.AND P2, PT, R7, UR4, !P3 ;  /* 0x0000000407007c0c */ /* 0x001fe2000df41270 */
[----:B------:R-:W0:Y:S01]  /*4d120*/  LDCU UR4, c[0x0][0x398] ;  /* 0x00007300ff0477ac */ /* 0x000e220008000800 */
[C---:B--2---:R-:W-:Y:S01]  /*4d130*/  PRMT R0, R36.reuse, 0x7771, RZ ;  /* 0x0000777124007816 */ /* 0x044fe200000000ff */
[----:B------:R-:W2:Y:S10]  /*4d140*/  LDL.LU.64 R38, [R1+0xf28] ;  /* 0x000f280001267983 */ /* 0x000eb40000300a00 */
[----:B---3--:R3:W-:Y:S01]  /*4d150*/  @P2 STG.E.U8 desc[UR44][R20.64], R0 ;  /* 0x0000000014002986 */ /* 0x0087e2000c10112c */
[----:B-1----:R-:W-:Y:S01]  /*4d160*/  ISETP.LT.AND P2, PT, R19, UR5, !P3 ;  /* 0x0000000513007c0c */ /* 0x002fe2000df41270 */
[----:B------:R-:W1:Y:S01]  /*4d170*/  LDCU UR5, c[0x0][0x398] ;  /* 0x00007300ff0577ac */ /* 0x000e620008000800 */
[----:B---3--:R-:W-:Y:S01]  /*4d180*/  PRMT R0, R36, 0x7772, RZ ;  /* 0x0000777224007816 */ /* 0x008fe200000000ff */
[----:B------:R-:W3:Y:S10]  /*4d190*/  LDL.LU.64 R20, [R1+0xf20] ;  /* 0x000f200001147983 */ /* 0x000ef40000300a00 */
[----:B----4-:R4:W-:Y:S01]  /*4d1a0*/  @P2 STG.E.U8 desc[UR44][R16.64], R0 ;  /* 0x0000000010002986 */ /* 0x0109e2000c10112c */
[----:B0-----:R-:W-:Y:S01]  /*4d1b0*/  ISETP.LT.AND P2, PT, R18, UR4, !P3 ;  /* 0x0000000412007c0c */ /* 0x001fe2000df41270 */
[----:B------:R-:W0:Y:S01]  /*4d1c0*/  LDCU UR4, c[0x0][0x398] ;  /* 0x00007300ff0477ac */ /* 0x000e220008000800 */
[----:B----4-:R-:W-:Y:S01]  /*4d1d0*/  PRMT R0, R36, 0x7773, RZ ;  /* 0x0000777324007816 */ /* 0x010fe200000000ff */
[----:B------:R-:W4:Y:S10]  /*4d1e0*/  LDL.LU.64 R16, [R1+0xf30] ;  /* 0x000f300001107983 */ /* 0x000f340000300a00 */
[----:B------:R0:W-:Y:S01]  /*4d1f0*/  @P2 STG.E.U8 desc[UR44][R30.64], R0 ;  /* 0x000000001e002986 */ /* 0x0001e2000c10112c */
[----:B-1----:R-:W-:Y:S01]  /*4d200*/  ISETP.LT.AND P2, PT, R29, UR5, !P3 ;  /* 0x000000051d007c0c */ /* 0x002fe2000df41270 */
[----:B------:R-:W1:Y:S02]  /*4d210*/  LDCU UR5, c[0x0][0x398] ;  /* 0x00007300ff0577ac */ /* 0x000e640008000800 */
[----:B0-----:R-:W4:Y:S01]  /*4d220*/  LDL.LU.64 R30, [R1+0xf38] ;  /* 0x000f3800011e7983 */ /* 0x001f220000300a00 */
[----:B------:R-:W-:-:S03]  /*4d230*/  PRMT R0, R9, 0x7770, RZ ;  /* 0x0000777009007816 */ /* 0x000fc600000000ff */
[----:B------:R-:W4:Y:S06]  /*4d240*/  LDL.LU.64 R36, [R1+0xf40] ;  /* 0x000f400001247983 */ /* 0x000f2c0000300a00 */
[----:B------:R0:W-:Y:S01]  /*4d250*/  @P2 STG.E.U8 desc[UR44][R22.64], R0 ;  /* 0x0000000016002986 */ /* 0x0001e2000c10112c */
[----:B------:R-:W-:Y:S01]  /*4d260*/  ISETP.LT.AND P2, PT, R28, UR4, !P3 ;  /* 0x000000041c007c0c */ /* 0x000fe2000df41270 */
[----:B------:R-:W1:Y:S01]  /*4d270*/  LDCU UR4, c[0x0][0x398] ;  /* 0x00007300ff0477ac */ /* 0x000e620008000800 */
[----:B0-----:R-:W-:Y:S01]  /*4d280*/  PRMT R0, R9, 0x7771, RZ ;  /* 0x0000777109007816 */ /* 0x001fe200000000ff */
[----:B------:R-:W4:Y:S10]  /*4d290*/  LDL.LU.64 R22, [R1+0xf50] ;  /* 0x000f500001167983 */ /* 0x000f340000300a00 */
[----:B------:R0:W-:Y:S04]  /*4d2a0*/  @P2 STG.E.U8 desc[UR44][R26.64], R0 ;  /* 0x000000001a002986 */ /* 0x0001e8000c10112c */
[----:B0-----:R-:W4:Y:S01]  /*4d2b0*/  LDL.LU.64 R26, [R1+0xf48] ;  /* 0x000f4800011a7983 */ /* 0x001f220000300a00 */
[----:B-1----:R-:W-:Y:S01]  /*4d2c0*/  ISETP.LT.AND P2, PT, R55, UR5, !P3 ;  /* 0x0000000537007c0c */ /* 0x002fe2000df41270 */
[----:B------:R-:W0:Y:S01]  /*4d2d0*/  LDCU UR5, c[0x0][0x398] ;  /* 0x00007300ff0577ac */ /* 0x000e220008000800 */
[----:B------:R-:W-:-:S02]  /*4d2e0*/  ISETP.LT.AND P3, PT, R54, UR4, !P3 ;  /* 0x0000000436007c0c */ /* 0x000fc4000df61270 */
[C---:B------:R-:W-:Y:S01]  /*4d2f0*/  PRMT R0, R9.reuse, 0x7772, RZ ;  /* 0x0000777209007816 */ /* 0x040fe200000000ff */
[----:B------:R-:W1:Y:S01]  /*4d300*/  LDCU UR4, c[0x0][0x398] ;  /* 0x00007300ff0477ac */ /* 0x000e620008000800 */
[----:B------:R-:W-:-:S07]  /*4d310*/  PRMT R9, R9, 0x7773, RZ ;  /* 0x0000777309097816 */ /* 0x000fce00000000ff */
[----:B--2---:R2:W-:Y:S01]  /*4d320*/  @P2 STG.E.U8 desc[UR44][R38.64], R0 ;  /* 0x0000000026002986 */ /* 0x0045e2000c10112c */
[----:B------:R-:W-:Y:S01]  /*4d330*/  ISETP.LT.AND P2, PT, R11, UR6, !P4 ;  /* 0x000000060b007c0c */ /* 0x000fe2000e741270 */
[----:B------:R-:W0:Y:S01]  /*4d340*/  LDCU UR6, c[0x0][0x398] ;  /* 0x00007300ff0677ac */ /* 0x000e220008000800 */
[----:B--2---:R-:W-:Y:S01]  /*4d350*/  PRMT R0, R5, 0x7770, RZ ;  /* 0x0000777005007816 */ /* 0x004fe200000000ff */
[----:B---3--:R2:W-:Y:S01]  /*4d360*/  @P3 STG.E.U8 desc[UR44][R20.64], R9 ;  /* 0x0000000914003986 */ /* 0x0085e2000c10112c */
[----:B0-----:R-:W-:Y:S01]  /*4d370*/  ISETP.LT.AND P3, PT, R7, UR5, !P4 ;  /* 0x0000000507007c0c */ /* 0x001fe2000e761270 */
[----:B------:R-:W0:Y:S02]  /*4d380*/  LDCU UR5, c[0x0][0x398] ;  /* 0x00007300ff0577ac */ /* 0x000e240008000800 */
[----:B--2---:R-:W2:Y:S06]  /*4d390*/  LDL.LU.64 R20, [R1+0xf58] ;  /* 0x000f580001147983 */ /* 0x004eac0000300a00 */
[----:B----4-:R3:W-:Y:S01]  /*4d3a0*/  @P2 STG.E.U8 desc[UR44][R16.64], R0 ;  /* 0x0000000010002986 */ /* 0x0107e2000c10112c */
[----:B-1----:R-:W-:Y:S01]  /*4d3b0*/  ISETP.LT.AND P2, PT, R19, UR4, !P4 ;  /* 0x0000000413007c0c */ /* 0x002fe2000e741270 */
[----:B------:R-:W1:Y:S02]  /*4d3c0*/  LDCU UR4, c[0x0][0x398] ;  /* 0x00007300ff0477ac */ /* 0x000e640008000800 */
[----:B---3--:R-:W3:Y:S01]  /*4d3d0*/  LDL.LU.64 R16, [R1+0xf70] ;  /* 0x000f700001107983 */ /* 0x008ee20000300a00 */
[----:B------:R-:W-:-:S03]  /*4d3e0*/  PRMT R0, R5, 0x7771, RZ ;  /* 0x0000777105007816 */ /* 0x000fc600000000ff */
[----:B------:R-:W4:Y:S04]  /*4d3f0*/  LDL.LU.64 R44, [R1+0xf68] ;  /* 0x000f6800012c7983 */ /* 0x000f280000300a00 */
[----:B------:R0:W-:Y:S01]  /*4d400*/  @P3 STG.E.U8 desc[UR44][R30.64], R0 ;  /* 0x000000001e003986 */ /* 0x0001e2000c10112c */
[----:B------:R-:W-:Y:S01]  /*4d410*/  ISETP.LT.AND P3, PT, R18, UR6, !P4 ;  /* 0x0000000612007c0c */ /* 0x000fe2000e761270 */
[----:B------:R-:W1:Y:S01]  /*4d420*/  LDCU UR6, c[0x0][0x398] ;  /* 0x00007300ff0677ac */ /* 0x000e620008000800 */
[----:B0-----:R-:W-:Y:S01]  /*4d430*/  PRMT R0, R5, 0x7772, RZ ;  /* 0x0000777205007816 */ /* 0x001fe200000000ff */
[----:B------:R-:W4:Y:S04]  /*4d440*/  LDL.LU R30, [R1+0x58] ;  /* 0x00005800011e7983 */ /* 0x000f280000300800 */
[----:B------:R0:W-:Y:S01]  /*4d450*/  @P2 STG.E.U8 desc[UR44][R36.64], R0 ;  /* 0x0000000024002986 */ /* 0x0001e2000c10112c */
[----:B------:R-:W-:Y:S01]  /*4d460*/  ISETP.LT.AND P2, PT, R29, UR5, !P4 ;  /* 0x000000051d007c0c */ /* 0x000fe2000e741270 */
[----:B------:R-:W1:Y:S01]  /*4d470*/  LDCU UR5, c[0x0][0x398] ;  /* 0x00007300ff0577ac */ /* 0x000e620008000800 */
[----:B------:R-:W-:Y:S01]  /*4d480*/  PRMT R5, R5, 0x7773, RZ ;  /* 0x0000777305057816 */ /* 0x000fe200000000ff */
[----:B0-----:R-:W4:Y:S01]  /*4d490*/  LDL.LU.64 R36, [R1+0xf60] ;  /* 0x000f600001247983 */ /* 0x001f220000300a00 */
[----:B------:R-:W-:-:S03]  /*4d4a0*/  PRMT R0, R13, 0x7770, RZ ;  /* 0x000077700d007816 */ /* 0x000fc600000000ff */
[----:B------:R-:W-:Y:S04]  /*4d4b0*/  @P3 STG.E.U8 desc[UR44][R22.64], R5 ;  /* 0x0000000516003986 */ /* 0x000fe8000c10112c */
[----:B------:R-:W4:Y:S04]  /*4d4c0*/  LDL.LU.64 R40, [R1+0xf80] ;  /* 0x000f800001287983 */ /* 0x000f280000300a00 */
[----:B------:R0:W-:Y:S04]  /*4d4d0*/  @P2 STG.E.U8 desc[UR44][R26.64], R0 ;  /* 0x000000001a002986 */ /* 0x0001e8000c10112c */
[----:B0-----:R-:W4:Y:S04]  /*4d4e0*/  LDL.LU.64 R26, [R1+0xf88] ;  /* 0x000f8800011a7983 */ /* 0x001f280000300a00 */
[----:B------:R-:W4:Y:S01]  /*4d4f0*/  LDL.LU.64 R22, [R1+0xf78] ;  /* 0x000f780001167983 */ /* 0x000f220000300a00 */
[----:B-1----:R-:W-:Y:S01]  /*4d500*/  ISETP.LT.AND P3, PT, R28, UR4, !P4 ;  /* 0x000000041c007c0c */ /* 0x002fe2000e761270 */
[----:B------:R-:W0:Y:S01]  /*4d510*/  LDCU UR4, c[0x0][0x398] ;  /* 0x00007300ff0477ac */ /* 0x000e220008000800 */
[----:B------:R-:W-:Y:S01]  /*4d520*/  ISETP.LT.AND P2, PT, R55, UR6, !P4 ;  /* 0x0000000637007c0c */ /* 0x000fe2000e741270 */
[----:B------:R-:W4:Y:S01]  /*4d530*/  LDL.LU.64 R38, [R1+0xfb8] ;  /* 0x000fb80001267983 */ /* 0x000f220000300a00 */
[----:B------:R-:W-:Y:S01]  /*4d540*/  PRMT R0, R13, 0x7771, RZ ;  /* 0x000077710d007816 */ /* 0x000fe200000000ff */
[----:B------:R-:W1:Y:S01]  /*4d550*/  LDCU UR6, c[0x0][0x398] ;  /* 0x00007300ff0677ac */ /* 0x000e620008000800 */
[----:B------:R-:W-:-:S02]  /*4d560*/  ISETP.LT.AND P4, PT, R54, UR5, !P4 ;  /* 0x0000000536007c0c */ /* 0x000fc4000e781270 */
[----:B------:R-:W-:Y:S01]  /*4d570*/  ISETP.GE.AND P6, PT, R2, UR49, PT ;  /* 0x0000003102007c0c */ /* 0x000fe2000bfc6270 */
[----:B------:R-:W0:Y:S04]  /*4d580*/  LDCU UR5, c[0x0][0x398] ;  /* 0x00007300ff0577ac */ /* 0x000e280008000800 */
[----:B--2---:R2:W-:Y:S01]  /*4d590*/  @P3 STG.E.U8 desc[UR44][R20.64], R0 ;  /* 0x0000000014003986 */ /* 0x0045e2000c10112c */
[----:B------:R-:W-:Y:S01]  /*4d5a0*/  ISETP.LT.AND P3, PT, R11, UR7, !P0 ;  /* 0x000000070b007c0c */ /* 0x000fe2000c761270 */
[----:B------:R-:W0:Y:S01]  /*4d5b0*/  LDCU UR7, c[0x0][0x398] ;  /* 0x00007300ff0777ac */ /* 0x000e220008000800 */
[C---:B--2---:R-:W-:Y:S01]  /*4d5c0*/  PRMT R0, R13.reuse, 0x7772, RZ ;  /* 0x000077720d007816 */ /* 0x044fe200000000ff */
[----:B------:R-:W2:Y:S04]  /*4d5d0*/  LDL.LU.64 R20, [R1+0xfb0] ;  /* 0x000fb00001147983 */ /* 0x000ea80000300a00 */
[----:B---3--:R3:W-:Y:S04]  /*4d5e0*/  @P2 STG.E.U8 desc[UR44][R16.64], R0 ;  /* 0x0000000010002986 */ /* 0x0087e8000c10112c */
[----:B---3--:R-:W3:Y:S01]  /*4d5f0*/  LDL.LU.64 R16, [R1+0xfa8] ;  /* 0x000fa80001107983 */ /* 0x008ee20000300a00 */
[----:B------:R-:W-:-:S02]  /*4d600*/  PRMT R13, R13, 0x7773, RZ ;  /* 0x000077730d0d7816 */ /* 0x000fc400000000ff */
[----:B0-----:R-:W-:Y:S01]  /*4d610*/  ISETP.LT.AND P2, PT, R7, UR4, !P0 ;  /* 0x0000000407007c0c */ /* 0x001fe2000c741270 */
[----:B------:R-:W0:Y:S01]  /*4d620*/  LDCU UR4, c[0x0][0x398] ;  /* 0x00007300ff0477ac */ /* 0x000e220008000800 */
[C---:B----4-:R-:W-:Y:S01]  /*4d630*/  PRMT R0, R30.reuse, 0x7770, RZ ;  /* 0x000077701e007816 */ /* 0x050fe200000000ff */
[----:B------:R-:W-:Y:S01]  /*4d640*/  @P4 STG.E.U8 desc[UR44][R44.64], R13 ;  /* 0x0000000d2c004986 */ /* 0x000fe2000c10112c */
[----:B-1----:R-:W-:Y:S01]  /*4d650*/  ISETP.LT.AND P4, PT, R19, UR6, !P0 ;  /* 0x0000000613007c0c */ /* 0x002fe2000c781270 */
[----:B------:R-:W1:Y:S01]  /*4d660*/  LDCU UR6, c[0x0][0x398] ;  /* 0x00007300ff0677ac */ /* 0x000e620008000800 */
[C---:B------:R-:W-:Y:S01]  /*4d670*/  PRMT R2, R30.reuse, 0x7772, RZ ;  /* 0x000077721e027816 */ /* 0x040fe200000000ff */
[----:B------:R4:W-:Y:S04]  /*4d680*/  @P3 STG.E.U8 desc[UR44][R36.64], R0 ;  /* 0x0000000024003986 */ /* 0x0009e8000c10112c */
[----:B----4-:R-:W4:Y:S01]  /*4d690*/  LDL.LU.64 R36, [R1+0xfa0] ;  /* 0x000fa00001247983 */ /* 0x010f220000300a00 */
[----:B------:R-:W-:-:S05]  /*4d6a0*/  PRMT R0, R30, 0x7771, RZ ;  /* 0x000077711e007816 */ /* 0x000fca00000000ff */
[----:B------:R0:W-:Y:S04]  /*4d6b0*/  @P2 STG.E.U8 desc[UR44][R40.64], R0 ;  /* 0x0000000028002986 */ /* 0x0001e8000c10112c */
[----:B------:R1:W-:Y:S01]  /*4d6c0*/  @P4 STG.E.U8 desc[UR44][R26.64], R2 ;  /* 0x000000021a004986 */ /* 0x0003e2000c10112c */
[----:B0-----:R-:W-:-:S03]  /*4d6d0*/  PRMT R0, R30, 0x7773, RZ ;  /* 0x000077731e007816 */ /* 0x001fc600000000ff */
[----:B------:R-:W4:Y:S04]  /*4d6e0*/  LDL.LU.64 R30, [R1+0xfc0] ;  /* 0x000fc000011e7983 */ /* 0x000f280000300a00 */
[----:B-1----:R-:W4:Y:S01]  /*4d6f0*/  LDL.LU.64 R26, [R1+0xf98] ;  /* 0x000f9800011a7983 */ /* 0x002f220000300a00 */
[----:B------:R-:W-:Y:S01]  /*4d700*/  ISETP.LT.AND P3, PT, R18, UR5, !P0 ;  /* 0x0000000512007c0c */ /* 0x000fe2000c761270 */
[----:B------:R-:W0:Y:S01]  /*4d710*/  LDCU UR5, c[0x0][0x398] ;  /* 0x00007300ff0577ac */ /* 0x000e220008000800 */
[----:B------:R-:W-:Y:S02]  /*4d720*/  ISETP.LT.AND P2, PT, R29, UR7, !P0 ;  /* 0x000000071d007c0c */ /* 0x000fe4000c741270 */
[----:B------:R-:W-:Y:S01]  /*4d730*/  ISETP.LT.AND P4, PT, R55, UR6, !P0 ;  /* 0x0000000637007c0c */ /* 0x000fe2000c781270 */
[----:B------:R-:W1:Y:S01]  /*4d740*/  LDCU UR6, c[0x0][0x398] ;  /* 0x00007300ff0677ac */ /* 0x000e620008000800 */
[----:B------:R-:W-:-:S02]  /*4d750*/  PRMT R2, R10, 0x7771, RZ ;  /* 0x000077710a027816 */ /* 0x000fc400000000ff */
[----:B------:R-:W-:Y:S01]  /*4d760*/  PRMT R3, R10, 0x7772, RZ ;  /* 0x000077720a037816 */ /* 0x000fe200000000ff */
[----:B------:R-:W0:Y:S04]  /*4d770*/  LDCU UR7, c[0x0][0x398] ;  /* 0x00007300ff0777ac */ /* 0x000e280008000800 */
[----:B------:R1:W-:Y:S01]  /*4d780*/  @P3 STG.E.U8 desc[UR44][R22.64], R0 ;  /* 0x0000000016003986 */ /* 0x0003e2000c10112c */
[----:B------:R-:W-:Y:S01]  /*4d790*/  ISETP.LT.AND P3, PT, R28, UR4, !P0 ;  /* 0x000000041c007c0c */ /* 0x000fe2000c761270 */
[----:B------:R-:W0:Y:S01]  /*4d7a0*/  LDCU UR4, c[0x0][0x398] ;  /* 0x00007300ff0477ac */ /* 0x000e220008000800 */
[C---:B-1----:R-:W-:Y:S01]  /*4d7b0*/  PRMT R0, R10.reuse, 0x7770, RZ ;  /* 0x000077700a007816 */ /* 0x042fe200000000ff */
[----:B------:R-:W4:Y:S04]  /*4d7c0*/  LDL.LU.64 R22, [R1+0xf90] ;  /* 0x000f900001167983 */ /* 0x000f280000300a00 */
[----:B------:R1:W-:Y:S01]  /*4d7d0*/  @P2 STG.E.U8 desc[UR44][R38.64], R0 ;  /* 0x0000000026002986 */ /* 0x0003e2000c10112c */
[----:B0-----:R-:W-:Y:S01]  /*4d7e0*/  ISETP.LT.AND P2, PT, R11, UR4, !P6 ;  /* 0x000000040b007c0c */ /* 0x001fe2000f741270 */
[----:B------:R-:W0:Y:S01]  /*4d7f0*/  LDCU UR4, c[0x0][0x398] ;  /* 0x00007300ff0477ac */ /* 0x000e220008000800 */
[----:B------:R-:W-:-:S02]  /*4d800*/  PRMT R10, R10, 0x7773, RZ ;  /* 0x000077730a0a7816 */ /* 0x000fc400000000ff */
[----:B0-----:R-:W-:Y:S01]  /*4d810*/  ISETP.LT.AND P0, PT, R54, UR4, !P0 ;  /* 0x0000000436007c0c */ /* 0x001fe2000c701270 */
[----:B------:R-:W0:Y:S01]  /*4d820*/  LDCU UR4, c[0x0][0x398] ;  /* 0x00007300ff0477ac */ /* 0x000e220008000800 */
[C---:B-1----:R-:W-:Y:S01]  /*4d830*/  PRMT R0, R6.reuse, 0x7770, RZ ;  /* 0x0000777006007816 */ /* 0x042fe200000000ff */
[----:B--2---:R1:W-:Y:S01]  /*4d840*/  @P3 STG.E.U8 desc[UR44][R20.64], R2 ;  /* 0x0000000214003986 */ /* 0x0043e2000c10112c */
[C---:B------:R-:W-:Y:S01]  /*4d850*/  ISETP.LT.AND P3, PT, R11.reuse, UR8, !P1 ;  /* 0x000000080b007c0c */ /* 0x040fe2000cf61270 */
[----:B------:R-:W2:Y:S02]  /*4d860*/  LDCU UR8, c[0x0][0x398] ;  /* 0x00007300ff0877ac */ /* 0x000ea40008000800 */
[----:B-1----:R-:W2:Y:S04]  /*4d870*/  LDL.LU.64 R20, [R1+0xee8] ;  /* 0x000ee80001147983 */ /* 0x002ea80000300a00 */
[----:B---3--:R1:W-:Y:S01]  /*4d880*/  @P4 STG.E.U8 desc[UR44][R16.64], R3 ;  /* 0x0000000310004986 */ /* 0x0083e2000c10112c */
[----:B------:R-:W-:Y:S01]  /*4d890*/  ISETP.LT.AND P4, PT, R11, UR5, !P5 ;  /* 0x000000050b007c0c */ /* 0x000fe2000ef81270 */
[----:B------:R-:W3:Y:S02]  /*4d8a0*/  LDCU UR5, c[0x0][0x398] ;  /* 0x00007300ff0577ac */ /* 0x000ee40008000800 */
[----:B------:R-:W2:Y:S04]  /*4d8b0*/  LDL.LU R11, [R1+0x165c] ;  /* 0x00165c00010b7983 */ /* 0x000ea80000300800 */
[----:B-1----:R-:W2:Y:S01]  /*4d8c0*/  LDL.LU.64 R16, [R1+0xea0] ;  /* 0x000ea00001107983 */ /* 0x002ea20000300a00 */
[----:B------:R-:W-:-:S03]  /*4d8d0*/  PRMT R2, R6, 0x7771, RZ ;  /* 0x0000777106027816 */ /* 0x000fc600000000ff */
[----:B----4-:R-:W-:Y:S01]  /*4d8e0*/  @P0 STG.E.U8 desc[UR44][R36.64], R10 ;  /* 0x0000000a24000986 */ /* 0x010fe2000c10112c */
[----:B---3--:R-:W-:Y:S01]  /*4d8f0*/  ISETP.LT.AND P0, PT, R7, UR5, !P5 ;  /* 0x0000000507007c0c */ /* 0x008fe2000ef01270 */
[----:B------:R-:W1:Y:S02]  /*4d900*/  LDCU UR5, c[0x0][0x398] ;  /* 0x00007300ff0577ac */ /* 0x000e640008000800 */
[----:B------:R3:W-:Y:S10]  /*4d910*/  @P4 STG.E.U8 desc[UR44][R30.64], R0 ;  /* 0x000000001e004986 */ /* 0x0007f4000c10112c */
[----:B------:R4:W-:Y:S04]  /*4d920*/  @P0 STG.E.U8 desc[UR44][R26.64], R2 ;  /* 0x000000021a000986 */ /* 0x0009e8000c10112c */
[----:B---3--:R-:W3:Y:S04]  /*4d930*/  LDL.LU.64 R30, [R1+0xe28] ;  /* 0x000e2800011e7983 */ /* 0x008ee80000300a00 */
[----:B----4-:R-:W4:Y:S04]  /*4d940*/  LDL.LU.64 R26, [R1+0xdb8] ;  /* 0x000db800011a7983 */ /* 0x010f280000300a00 */
[----:B------:R-:W4:Y:S04]  /*4d950*/  LDL.LU R46, [R1+0x5c] ;  /* 0x00005c00012e7983 */ /* 0x000f280000300800 */
[----:B------:R-:W4:Y:S04]  /*4d960*/  LDL.LU.64 R42, [R1+0xd90] ;  /* 0x000d9000012a7983 */ /* 0x000f280000300a00 */
[----:B------:R-:W4:Y:S04]  /*4d970*/  LDL.LU.64 R44, [R1+0xd00] ;  /* 0x000d0000012c7983 */ /* 0x000f280000300a00 */
[----:B------:R-:W4:Y:S04]  /*4d980*/  LDL.LU.64 R40, [R1+0xc90] ;  /* 0x000c900001287983 */ /* 0x000f280000300a00 */
[----:B------:R-:W4:Y:S01]  /*4d990*/  LDL.LU.64 R38, [R1+0xc58] ;  /* 0x000c580001267983 */ /* 0x000f220000300a00 */
[----:B0-----:R-:W-:Y:S01]  /*4d9a0*/  ISETP.LT.AND P4, PT, R19, UR4, !P5 ;  /* 0x0000000413007c0c */ /* 0x001fe2000ef81270 */
[----:B------:R-:W0:Y:S01]  /*4d9b0*/  LDCU UR4, c[0x0][0x398] ;  /* 0x00007300ff0477ac */ /* 0x000e220008000800 */
[----:B------:R-:W-:Y:S01]  /*4d9c0*/  PRMT R3, R6, 0x7772, RZ ;  /* 0x0000777206037816 */ /* 0x000fe200000000ff */
[----:B------:R-:W4:Y:S01]  /*4d9d0*/  LDL.LU.64 R36, [R1+0xbd8] ;  /* 0x000bd80001247983 */ /* 0x000f220000300a00 */
[----:B------:R-:W-:Y:S01]  /*4d9e0*/  ISETP.LT.AND P0, PT, R18, UR6, !P5 ;  /* 0x0000000612007c0c */ /* 0x000fe2000ef01270 */
[----:B------:R-:W0:Y:S08]  /*4d9f0*/  LDCU UR6, c[0x0][0x398] ;  /* 0x00007300ff0677ac */ /* 0x000e300008000800 */
[----:B------:R0:W-:Y:S01]  /*4da00*/  @P4 STG.E.U8 desc[UR44][R22.64], R3 ;  /* 0x0000000316004986 */ /* 0x0001e2000c10112c */
[----:B-1----:R-:W-:Y:S01]  /*4da10*/  ISETP.LT.AND P4, PT, R29, UR5, !P5 ;  /* 0x000000051d007c0c */ /* 0x002fe2000ef81270 */
[----:B------:R-:W1:Y:S01]  /*4da20*/  LDCU UR5, c[0x0][0x398] ;  /* 0x00007300ff0577ac */ /* 0x000e620008000800 */
[----:B------:R-:W-:-:S02]  /*4da30*/  PRMT R6, R6, 0x7773, RZ ;  /* 0x0000777306067816 */ /* 0x000fc400000000ff */
[C---:B------:R-:W-:Y:S02]  /*4da40*/  PRMT R0, R14.reuse, 0x7770, RZ ;  /* 0x000077700e007816 */ /* 0x040fe400000000ff */
[C---:B------:R-:W-:Y:S02]  /*4da50*/  PRMT R2, R14.reuse, 0x7771, RZ ;  /* 0x000077710e027816 */ /* 0x040fe400000000ff */
[C---:B0-----:R-:W-:Y:S01]  /*4da60*/  PRMT R3, R14.reuse, 0x7772, RZ ;  /* 0x000077720e037816 */ /* 0x041fe200000000ff */
[----:B------:R-:W4:Y:S01]  /*4da70*/  LDL.LU.64 R22, [R1+0x1b8] ;  /* 0x0001b80001167983 */ /* 0x000f220000300a00 */
[----:B------:R-:W-:-:S03]  /*4da80*/  PRMT R14, R14, 0x7773, RZ ;  /* 0x000077730e0e7816 */ /* 0x000fc600000000ff */
[----:B--2---:R0:W-:Y:S01]  /*4da90*/  @P0 STG.E.U8 desc[UR44][R20.64], R6 ;  /* 0x0000000614000986 */ /* 0x0041e2000c10112c */
[----:B------:R-:W-:Y:S01]  /*4daa0*/  ISETP.LT.AND P0, PT, R55, UR6, !P5 ;  /* 0x0000000637007c0c */ /* 0x000fe2000ef01270 */
[----:B------:R-:W2:Y:S02]  /*4dab0*/  LDCU UR6, c[0x0][0x398] ;  /* 0x00007300ff0677ac */ /* 0x000ea40008000800 */
[----:B0-----:R-:W4:Y:S04]  /*4dac0*/  LDL.LU.64 R20, [R1+0x1b0] ;  /* 0x0001b00001147983 */ /* 0x001f280000300a00 */
[----:B------:R0:W-:Y:S01]  /*4dad0*/  @P4 STG.E.U8 desc[UR44][R16.64], R0 ;  /* 0x0000000010004986 */ /* 0x0001e2000c10112c */
[----:B------:R-:W-:Y:S01]  /*4dae0*/  ISETP.LT.AND P4, PT, R28, UR4, !P5 ;  /* 0x000000041c007c0c */ /* 0x000fe2000ef81270 */
[----:B------:R-:W2:Y:S01]  /*4daf0*/  LDCU UR4, c[0x0][0x398] ;  /* 0x00007300ff0477ac */ /* 0x000ea20008000800 */
[----:B-1----:R-:W-:Y:S01]  /*4db00*/  ISETP.LT.AND P5, PT, R54, UR5, !P5 ;  /* 0x0000000536007c0c */ /* 0x002fe2000efa1270 */
[----:B------:R-:W1:Y:S01]  /*4db10*/  LDCU UR5, c[0x0][0x398] ;  /* 0x00007300ff0577ac */ /* 0x000e620008000800 */
[----:B0-----:R-:W4:Y:S09]  /*4db20*/  LDL.LU.64 R16, [R1+0x1a8] ;  /* 0x0001a80001107983 */ /* 0x001f320000300a00 */
[----:B---3--:R0:W-:Y:S01]  /*4db30*/  @P4 STG.E.U8 desc[UR44][R30.64], R2 ;  /* 0x000000021e004986 */ /* 0x0081e2000c10112c */
[----:B------:R-:W-:Y:S01]  /*4db40*/  ISETP.LT.AND P4, PT, R7, UR7, !P6 ;  /* 0x0000000707007c0c */ /* 0x000fe2000f781270 */
[----:B------:R-:W3:Y:S02]  /*4db50*/  LDCU UR7, c[0x0][0x398] ;  /* 0x00007300ff0777ac */ /* 0x000ee40008000800 */
[----:B----4-:R4:W-:Y:S01]  /*4db60*/  @P0 STG.E.U8 desc[UR44][R26.64], R3 ;  /* 0x000000031a000986 */ /* 0x0109e2000c10112c */
[----:B--2---:R-:W-:Y:S01]  /*4db70*/  ISETP.LT.AND P0, PT, R19, UR4, !P6 ;  /* 0x0000000413007c0c */ /* 0x004fe2000f701270 */
[----:B------:R-:W2:Y:S01]  /*4db80*/  LDCU UR4, c[0x0][0x398] ;  /* 0x00007300ff0477ac */ /* 0x000ea20008000800 */
[----:B------:R-:W-:-:S02]  /*4db90*/  PRMT R0, R46, 0x7770, RZ ;  /* 0x000077702e007816 */ /* 0x000fc400000000ff */
[C---:B------:R-:W-:Y:S02]  /*4dba0*/  PRMT R4, R46.reuse, 0x7771, RZ ;  /* 0x000077712e047816 */ /* 0x040fe400000000ff */
[----:B------:R-:W-:Y:S01]  /*4dbb0*/  PRMT R5, R46, 0x7772, RZ ;  /* 0x000077722e057816 */ /* 0x000fe200000000ff */
[----:B------:R-:W-:Y:S04]  /*4dbc0*/  @P5 STG.E.U8 desc[UR44][R42.64], R14 ;  /* 0x0000000e2a005986 */ /* 0x000fe8000c10112c */
[----:B------:R1:W-:Y:S04]  /*4dbd0*/  @P2 STG.E.U8 desc[UR44][R44.64], R0 ;  /* 0x000000002c002986 */ /* 0x0003e8000c10112c */
[----:B------:R-:W-:Y:S04]  /*4dbe0*/  @P4 STG.E.U8 desc[UR44][R40.64], R4 ;  /* 0x0000000428004986 */ /* 0x000fe8000c10112c */
[----:B0-----:R-:W3:Y:S04]  /*4dbf0*/  LDL.LU.64 R30, [R1+0x1a0] ;  /* 0x0001a000011e7983 */ /* 0x001ee80000300a00 */
[----:B------:R-:W-:Y:S01]  /*4dc00*/  @P0 STG.E.U8 desc[UR44][R38.64], R5 ;  /* 0x0000000526000986 */ /* 0x000fe2000c10112c */
[----:B------:R-:W-:-:S03]  /*4dc10*/  ISETP.LT.AND P0, PT, R7, UR10, !P1 ;  /* 0x0000000a07007c0c */ /* 0x000fc6000cf01270 */
[----:B----4-:R-:W4:Y:S04]  /*4dc20*/  LDL.LU.64 R26, [R1+0x80] ;  /* 0x00008000011a7983 */ /* 0x010f280000300a00 */
[----:B------:R-:W4:Y:S01]  /*4dc30*/  LDL.LU R7, [R1+0x1658] ;  /* 0x0016580001077983 */ /* 0x000f220000300800 */
[----:B------:R-:W-:Y:S01]  /*4dc40*/  ISETP.LT.AND P5, PT, R18, UR6, !P6 ;  /* 0x0000000612007c0c */ /* 0x000fe2000f7a1270 */
[----:B------:R-:W0:Y:S01]  /*4dc50*/  LDCU UR6, c[0x0][0x398] ;  /* 0x00007300ff0677ac */ /* 0x000e220008000800 */
[----:B------:R-:W-:Y:S02]  /*4dc60*/  PRMT R6, R46, 0x7773, RZ ;  /* 0x000077732e067816 */ /* 0x000fe400000000ff */
[----:B------:R-:W-:Y:S01]  /*4dc70*/  ISETP.LT.AND P2, PT, R29, UR8, !P6 ;  /* 0x000000081d007c0c */ /* 0x000fe2000f741270 */
[----:B------:R-:W0:Y:S01]  /*4dc80*/  LDCU UR8, c[0x0][0x398] ;  /* 0x00007300ff0877ac */ /* 0x000e220008000800 */
[----:B------:R-:W-:-:S07]  /*4dc90*/  ISETP.LT.AND P4, PT, R28, UR9, !P6 ;  /* 0x000000091c007c0c */ /* 0x000fce000f781270 */
[----:B------:R-:W-:Y:S01]  /*4dca0*/  @P5 STG.E.U8 desc[UR44][R36.64], R6 ;  /* 0x0000000624005986 */ /* 0x000fe2000c10112c */
[----:B-1----:R-:W-:Y:S01]  /*4dcb0*/  ISETP.LT.AND P5, PT, R55, UR5, !P6 ;  /* 0x0000000537007c0c */ /* 0x002fe2000f7a1270 */
[----:B------:R-:W1:Y:S01]  /*4dcc0*/  LDCU UR5, c[0x0][0x398] ;  /* 0x00007300ff0577ac */ /* 0x000e620008000800 */
[----:B--2---:R-:W-:Y:S02]  /*4dcd0*/  ISETP.LT.AND P6, PT, R54, UR4, !P6 ;  /* 0x0000000436007c0c */ /* 0x004fe4000f7c1270 */
[C---:B------:R-:W-:Y:S02]  /*4dce0*/  PRMT R0, R11.reuse, 0x7770, RZ ;  /* 0x000077700b007816 */ /* 0x040fe400000000ff */
[C---:B------:R-:W-:Y:S02]  /*4dcf0*/  PRMT R2, R11.reuse, 0x7771, RZ ;  /* 0x000077710b027816 */ /* 0x040fe400000000ff */
[C---:B------:R-:W-:Y:S02]  /*4dd00*/  PRMT R3, R11.reuse, 0x7772, RZ ;  /* 0x000077720b037816 */ /* 0x040fe400000000ff */
[----:B------:R-:W-:Y:S01]  /*4dd10*/  PRMT R11, R11, 0x7773, RZ ;  /* 0x000077730b0b7816 */ /* 0x000fe200000000ff */
[----:B------:R-:W-:Y:S01]  /*4dd20*/  @P2 STG.E.U8 desc[UR44][R22.64], R0 ;  /* 0x0000000016002986 */ /* 0x000fe2000c10112c */
[----:B------:R-:W-:-:S02]  /*4dd30*/  ISETP.LT.AND P2, PT, R19, UR11, !P1 ;  /* 0x0000000b13007c0c */ /* 0x000fc4000cf41270 */
[----:B------:R-:W-:Y:S01]  /*4dd40*/  PRMT R13, R15, 0x7771, RZ ;  /* 0x000077710f0d7816 */ /* 0x000fe200000000ff */
[----:B------:R-:W-:Y:S01]  /*4dd50*/  @P4 STG.E.U8 desc[UR44][R20.64], R2 ;  /* 0x0000000214004986 */ /* 0x000fe2000c10112c */
[----:B------:R-:W-:-:S03]  /*4dd60*/  ISETP.LT.AND P4, PT, R18, UR12, !P1 ;  /* 0x0000000c12007c0c */ /* 0x000fc6000cf81270 */
[----:B------:R2:W-:Y:S01]  /*4dd70*/  @P5 STG.E.U8 desc[UR44][R16.64], R3 ;  /* 0x0000000310005986 */ /* 0x0005e2000c10112c */
[----:B0-----:R-:W-:Y:S02]  /*4dd80*/  ISETP.LT.AND P5, PT, R29, UR6, !P1 ;  /* 0x000000061d007c0c */ /* 0x001fe4000cfa1270 */
[C---:B--2---:R-:W-:Y:S02]  /*4dd90*/  PRMT R3, R15.reuse, 0x7770, RZ ;  /* 0x000077700f037816 */ /* 0x044fe400000000ff */
[C---:B------:R-:W-:Y:S02]  /*4dda0*/  PRMT R17, R15.reuse, 0x7772, RZ ;  /* 0x000077720f117816 */ /* 0x040fe400000000ff */
[----:B------:R-:W-:Y:S01]  /*4ddb0*/  PRMT R15, R15, 0x7773, RZ ;  /* 0x000077730f0f7816 */ /* 0x000fe200000000ff */
[----:B---3--:R0:W-:Y:S01]  /*4ddc0*/  @P6 STG.E.U8 desc[UR44][R30.64], R11 ;  /* 0x0000000b1e006986 */ /* 0x0081e2000c10112c */
[----:B------:R-:W-:Y:S02]  /*4ddd0*/  ISETP.LT.AND P6, PT, R28, UR7, !P1 ;  /* 0x000000071c007c0c */ /* 0x000fe4000cfc1270 */
[----:B----4-:R-:W-:-:S05]  /*4dde0*/  PRMT R4, R7, 0x7770, RZ ;  /* 0x0000777007047816 */ /* 0x010fca00000000ff */
[----:B------:R0:W-:Y:S01]  /*4ddf0*/  @P3 STG.E.U8 desc[UR44][R26.64], R4 ;  /* 0x000000041a003986 */ /* 0x0001e2000c10112c */
[----:B------:R-:W-:Y:S02]  /*4de00*/  ISETP.LT.AND P3, PT, R55, UR8, !P1 ;  /* 0x0000000837007c0c */ /* 0x000fe4000cf61270 */
[C---:B------:R-:W-:Y:S02]  /*4de10*/  PRMT R5, R7.reuse, 0x7771, RZ ;  /* 0x0000777107057816 */ /* 0x040fe400000000ff */
[C---:B------:R-:W-:Y:S02]  /*4de20*/  PRMT R9, R7.reuse, 0x7772, RZ ;  /* 0x0000777207097816 */ /* 0x040fe400000000ff */
[----:B------:R-:W-:Y:S01]  /*4de30*/  PRMT R7, R7, 0x7773, RZ ;  /* 0x0000777307077816 */ /* 0x000fe200000000ff */
[----:B------:R0:W-:Y:S04]  /*4de40*/  @P0 STG.E.U8 desc[UR44][R48.64], R5 ;  /* 0x0000000530000986 */ /* 0x0001e8000c10112c */
[----:B------:R0:W-:Y:S04]  /*4de50*/  @P2 STG.E.U8 desc[UR44][R50.64], R9 ;  /* 0x0000000932002986 */ /* 0x0001e8000c10112c */
[----:B------:R0:W-:Y:S04]  /*4de60*/  @P4 STG.E.U8 desc[UR44][R52.64], R7 ;  /* 0x0000000734004986 */ /* 0x0001e8000c10112c */
[----:B------:R0:W-:Y:S04]  /*4de70*/  @P5 STG.E.U8 desc[UR44][R24.64], R3 ;  /* 0x0000000318005986 */ /* 0x0001e8000c10112c */
[----:B------:R0:W-:Y:S04]  /*4de80*/  @P6 STG.E.U8 desc[UR44][R56.64], R13 ;  /* 0x0000000d38006986 */ /* 0x0001e8000c10112c */
[----:B------:R0:W-:Y:S01]  /*4de90*/  @P3 STG.E.U8 desc[UR44][R58.64], R17 ;  /* 0x000000113a003986 */ /* 0x0001e2000c10112c */
[----:B-1----:R-:W-:-:S13]  /*4dea0*/  ISETP.LT.AND P1, PT, R54, UR5, !P1 ;  /* 0x0000000536007c0c */ /* 0x002fda000cf21270 */
[----:B0-----:R-:W-:Y:S05]  /*4deb0*/  @!P1 EXIT ;  /* 0x000000000000994d */ /* 0x001fea0003800000 */
[----:B------:R-:W-:Y:S01]  /*4dec0*/  STG.E.U8 desc[UR44][R60.64], R15 ;  /* 0x0000000f3c007986 */ /* 0x000fe2000c10112c */
[----:B------:R-:W-:Y:S05]  /*4ded0*/  EXIT ;  /* 0x000000000000794d */ /* 0x000fea0003800000 */
.L_x_2:
[----:B------:R-:W-:-:S00]  /*4dee0*/  BRA `(.L_x_2) ;  /* 0xfffffffc00fc7947 */ /* 0x000fc0000383ffff */
[----:B------:R-:W-:-:S00]  /*4def0*/  NOP ;  /* 0x0000000000007918 */ /* 0x000fc00000000000 */
        /* <DEDUP_REMOVED lines=8> */
.L_x_3:


//--------------------- .nv.shared.matmul_kernel  --------------------------
	.section	.nv.shared.matmul_kernel,"aw",@nobits
	.sectionflags	@""
	.align	16
	.zero		1024


//--------------------- .nv.shared.reserved.0     --------------------------
	.section	.nv.shared.reserved.0,"aw",@nobits
	.weak		__nv_reservedSMEM_offset_0_alias
	.size		__nv_reservedSMEM_offset_0_alias, 0, 64
	.other		__nv_reservedSMEM_offset_0_alias,@"STO_CUDA_RESERVED_SHARED STV_DEFAULT"
__nv_reservedSMEM_offset_0_alias:
	.zero		0
	.zero		64


//--------------------- .nv.constant0.matmul_kernel --------------------------
	.section	.nv.constant0.matmul_kernel,"a",@progbits
	.sectionflags	@""
	.align	4
.nv.constant0.matmul_kernel:
	.zero		976


//--------------------- SYMBOLS --------------------------

	.type		.nv.reservedSmem.offset0,@object
	.size		.nv.reservedSmem.offset0,0x4
	.type		.nv.reservedSmem.cap,@object
	.size		.nv.reservedSmem.cap,0x4
